	.target	sm_80

	.elftype	@"ET_EXEC"


//--------------------- .note.nv.tkinfo           --------------------------
	.section	.note.nv.tkinfo,"",@"SHT_NOTE"
	.sectionflags	@"SHF_NOTE_NV_TKINFO"
	.tkinfo
        /*0018*/ 	.word	0x00000002
        /*0030*/ 	.string	""
        /*0030*/ 	.string	"ptxas"
        /*0030*/ 	.string	"Cuda compilation tools, release 13.0, V13.0.88"
        /*0030*/ 	.string	"Build cuda_13.0.r13.0/compiler.36424714_0"
        /*0030*/ 	.string	"-arch sm_80 -m 64 "



//--------------------- .note.nv.cuinfo           --------------------------
	.section	.note.nv.cuinfo,"",@"SHT_NOTE"
	.sectionflags	@"SHF_NOTE_NV_CUINFO"
        /*0018*/ 	.short	0x0002
        /*001a*/ 	.short	0x0050
        /*001c*/ 	.short	0x0082
	.zero		2


//--------------------- .nv.info                  --------------------------
	.section	.nv.info,"",@"SHT_CUDA_INFO"
	.align	4


	//----- nvinfo : EIATTR_REGCOUNT
	.align		4
        /*0000*/ 	.byte	0x04, 0x2f
        /*0002*/ 	.short	(.L_12 - .L_11)
	.align		4
.L_11:
        /*0004*/ 	.word	index@(_ZN5flash25flash_bwd_dot_do_o_kernelILb1E23Flash_bwd_kernel_traitsILi256ELi64ELi64ELi8ELi4ELi2ELi2ELb0ELb0EN7cutlass6half_tE19Flash_kernel_traitsILi256ELi64ELi64ELi8ES3_EEEEvNS_16Flash_bwd_paramsE)
        /*0008*/ 	.word	0x00000053


	//----- nvinfo : EIATTR_FRAME_SIZE
	.align		4
.L_12:
        /*000c*/ 	.byte	0x04, 0x11
        /*000e*/ 	.short	(.L_14 - .L_13)
	.align		4
.L_13:
        /*0010*/ 	.word	index@(_ZN5flash25flash_bwd_dot_do_o_kernelILb1E23Flash_bwd_kernel_traitsILi256ELi64ELi64ELi8ELi4ELi2ELi2ELb0ELb0EN7cutlass6half_tE19Flash_kernel_traitsILi256ELi64ELi64ELi8ES3_EEEEvNS_16Flash_bwd_paramsE)
        /*0014*/ 	.word	0x00000000


	//----- nvinfo : EIATTR_REGCOUNT
	.align		4
.L_14:
        /*0018*/ 	.byte	0x04, 0x2f
        /*001a*/ 	.short	(.L_16 - .L_15)
	.align		4
.L_15:
        /*001c*/ 	.word	index@(_ZN5flash25flash_bwd_dot_do_o_kernelILb0E23Flash_bwd_kernel_traitsILi256ELi64ELi64ELi8ELi4ELi2ELi2ELb0ELb0EN7cutlass6half_tE19Flash_kernel_traitsILi256ELi64ELi64ELi8ES3_EEEEvNS_16Flash_bwd_paramsE)
        /*0020*/ 	.word	0x0000004e


	//----- nvinfo : EIATTR_FRAME_SIZE
	.align		4
.L_16:
        /*0024*/ 	.byte	0x04, 0x11
        /*0026*/ 	.short	(.L_18 - .L_17)
	.align		4
.L_17:
        /*0028*/ 	.word	index@(_ZN5flash25flash_bwd_dot_do_o_kernelILb0E23Flash_bwd_kernel_traitsILi256ELi64ELi64ELi8ELi4ELi2ELi2ELb0ELb0EN7cutlass6half_tE19Flash_kernel_traitsILi256ELi64ELi64ELi8ES3_EEEEvNS_16Flash_bwd_paramsE)
        /*002c*/ 	.word	0x00000000


	//----- nvinfo : EIATTR_REGCOUNT
	.align		4
.L_18:
        /*0030*/ 	.byte	0x04, 0x2f
        /*0032*/ 	.short	(.L_20 - .L_19)
	.align		4
.L_19:
        /*0034*/ 	.word	index@(_ZN5flash44flash_bwd_dq_dk_dv_loop_seqk_parallel_kernelI23Flash_bwd_kernel_traitsILi256ELi64ELi64ELi8ELi4ELi2ELi2ELb0ELb0EN7cutlass6half_tE19Flash_kernel_traitsILi256ELi64ELi64ELi8ES3_EELb0ELb1ELb0ELb1ELb0ELb0ELb1EEEvNS_16Flash_bwd_paramsE)
        /*0038*/ 	.word	0x000000ff


	//----- nvinfo : EIATTR_FRAME_SIZE
	.align		4
.L_20:
        /*003c*/ 	.byte	0x04, 0x11
        /*003e*/ 	.short	(.L_22 - .L_21)
	.align		4
.L_21:
        /*0040*/ 	.word	index@(_ZN5flash44flash_bwd_dq_dk_dv_loop_seqk_parallel_kernelI23Flash_bwd_kernel_traitsILi256ELi64ELi64ELi8ELi4ELi2ELi2ELb0ELb0EN7cutlass6half_tE19Flash_kernel_traitsILi256ELi64ELi64ELi8ES3_EELb0ELb1ELb0ELb1ELb0ELb0ELb1EEEvNS_16Flash_bwd_paramsE)
        /*0044*/ 	.word	0x000000a0


	//----- nvinfo : EIATTR_REGCOUNT
	.align		4
.L_22:
        /*0048*/ 	.byte	0x04, 0x2f
        /*004a*/ 	.short	(.L_24 - .L_23)
	.align		4
.L_23:
        /*004c*/ 	.word	index@(_ZN5flash44flash_bwd_dq_dk_dv_loop_seqk_parallel_kernelI23Flash_bwd_kernel_traitsILi256ELi64ELi64ELi8ELi4ELi2ELi2ELb0ELb0EN7cutlass6half_tE19Flash_kernel_traitsILi256ELi64ELi64ELi8ES3_EELb1ELb1ELb0ELb1ELb0ELb0ELb0EEEvNS_16Flash_bwd_paramsE)
        /*0050*/ 	.word	0x000000ff


	//----- nvinfo : EIATTR_FRAME_SIZE
	.align		4
.L_24:
        /*0054*/ 	.byte	0x04, 0x11
        /*0056*/ 	.short	(.L_26 - .L_25)
	.align		4
.L_25:
        /*0058*/ 	.word	index@(_ZN5flash44flash_bwd_dq_dk_dv_loop_seqk_parallel_kernelI23Flash_bwd_kernel_traitsILi256ELi64ELi64ELi8ELi4ELi2ELi2ELb0ELb0EN7cutlass6half_tE19Flash_kernel_traitsILi256ELi64ELi64ELi8ES3_EELb1ELb1ELb0ELb1ELb0ELb0ELb0EEEvNS_16Flash_bwd_paramsE)
        /*005c*/ 	.word	0x000000b0


	//----- nvinfo : EIATTR_REGCOUNT
	.align		4
.L_26:
        /*0060*/ 	.byte	0x04, 0x2f
        /*0062*/ 	.short	(.L_28 - .L_27)
	.align		4
.L_27:
        /*0064*/ 	.word	index@(_ZN5flash44flash_bwd_dq_dk_dv_loop_seqk_parallel_kernelI23Flash_bwd_kernel_traitsILi256ELi64ELi64ELi8ELi4ELi2ELi2ELb0ELb0EN7cutlass6half_tE19Flash_kernel_traitsILi256ELi64ELi64ELi8ES3_EELb0ELb1ELb0ELb0ELb0ELb1ELb1EEEvNS_16Flash_bwd_paramsE)
        /*0068*/ 	.word	0x000000ff


	//----- nvinfo : EIATTR_FRAME_SIZE
	.align		4
.L_28:
        /*006c*/ 	.byte	0x04, 0x11
        /*006e*/ 	.short	(.L_30 - .L_29)
	.align		4
.L_29:
        /*0070*/ 	.word	index@(_ZN5flash44flash_bwd_dq_dk_dv_loop_seqk_parallel_kernelI23Flash_bwd_kernel_traitsILi256ELi64ELi64ELi8ELi4ELi2ELi2ELb0ELb0EN7cutlass6half_tE19Flash_kernel_traitsILi256ELi64ELi64ELi8ES3_EELb0ELb1ELb0ELb0ELb0ELb1ELb1EEEvNS_16Flash_bwd_paramsE)
        /*0074*/ 	.word	0x00000058


	//----- nvinfo : EIATTR_REGCOUNT
	.align		4
.L_30:
        /*0078*/ 	.byte	0x04, 0x2f
        /*007a*/ 	.short	(.L_32 - .L_31)
	.align		4
.L_31:
        /*007c*/ 	.word	index@(_ZN5flash44flash_bwd_dq_dk_dv_loop_seqk_parallel_kernelI23Flash_bwd_kernel_traitsILi256ELi64ELi64ELi8ELi4ELi2ELi2ELb0ELb0EN7cutlass6half_tE19Flash_kernel_traitsILi256ELi64ELi64ELi8ES3_EELb1ELb1ELb0ELb0ELb0ELb1ELb0EEEvNS_16Flash_bwd_paramsE)
        /*0080*/ 	.word	0x000000ff


	//----- nvinfo : EIATTR_FRAME_SIZE
	.align		4
.L_32:
        /*0084*/ 	.byte	0x04, 0x11
        /*0086*/ 	.short	(.L_34 - .L_33)
	.align		4
.L_33:
        /*0088*/ 	.word	index@(_ZN5flash44flash_bwd_dq_dk_dv_loop_seqk_parallel_kernelI23Flash_bwd_kernel_traitsILi256ELi64ELi64ELi8ELi4ELi2ELi2ELb0ELb0EN7cutlass6half_tE19Flash_kernel_traitsILi256ELi64ELi64ELi8ES3_EELb1ELb1ELb0ELb0ELb0ELb1ELb0EEEvNS_16Flash_bwd_paramsE)
        /*008c*/ 	.word	0x00000058


	//----- nvinfo : EIATTR_REGCOUNT
	.align		4
.L_34:
        /*0090*/ 	.byte	0x04, 0x2f
        /*0092*/ 	.short	(.L_36 - .L_35)
	.align		4
.L_35:
        /*0094*/ 	.word	index@(_ZN5flash44flash_bwd_dq_dk_dv_loop_seqk_parallel_kernelI23Flash_bwd_kernel_traitsILi256ELi64ELi64ELi8ELi4ELi2ELi2ELb0ELb0EN7cutlass6half_tE19Flash_kernel_traitsILi256ELi64ELi64ELi8ES3_EELb0ELb1ELb0ELb0ELb0ELb0ELb1EEEvNS_16Flash_bwd_paramsE)
        /*0098*/ 	.word	0x000000ff


	//----- nvinfo : EIATTR_FRAME_SIZE
	.align		4
.L_36:
        /*009c*/ 	.byte	0x04, 0x11
        /*009e*/ 	.short	(.L_38 - .L_37)
	.align		4
.L_37:
        /*00a0*/ 	.word	index@(_ZN5flash44flash_bwd_dq_dk_dv_loop_seqk_parallel_kernelI23Flash_bwd_kernel_traitsILi256ELi64ELi64ELi8ELi4ELi2ELi2ELb0ELb0EN7cutlass6half_tE19Flash_kernel_traitsILi256ELi64ELi64ELi8ES3_EELb0ELb1ELb0ELb0ELb0ELb0ELb1EEEvNS_16Flash_bwd_paramsE)
        /*00a4*/ 	.word	0x00000060


	//----- nvinfo : EIATTR_REGCOUNT
	.align		4
.L_38:
        /*00a8*/ 	.byte	0x04, 0x2f
        /*00aa*/ 	.short	(.L_40 - .L_39)
	.align		4
.L_39:
        /*00ac*/ 	.word	index@(_ZN5flash44flash_bwd_dq_dk_dv_loop_seqk_parallel_kernelI23Flash_bwd_kernel_traitsILi256ELi64ELi64ELi8ELi4ELi2ELi2ELb0ELb0EN7cutlass6half_tE19Flash_kernel_traitsILi256ELi64ELi64ELi8ES3_EELb1ELb1ELb0ELb0ELb0ELb0ELb0EEEvNS_16Flash_bwd_paramsE)
        /*00b0*/ 	.word	0x000000ff


	//----- nvinfo : EIATTR_FRAME_SIZE
	.align		4
.L_40:
        /*00b4*/ 	.byte	0x04, 0x11
        /*00b6*/ 	.short	(.L_42 - .L_41)
	.align		4
.L_41:
        /*00b8*/ 	.word	index@(_ZN5flash44flash_bwd_dq_dk_dv_loop_seqk_parallel_kernelI23Flash_bwd_kernel_traitsILi256ELi64ELi64ELi8ELi4ELi2ELi2ELb0ELb0EN7cutlass6half_tE19Flash_kernel_traitsILi256ELi64ELi64ELi8ES3_EELb1ELb1ELb0ELb0ELb0ELb0ELb0EEEvNS_16Flash_bwd_paramsE)
        /*00bc*/ 	.word	0x00000068


	//----- nvinfo : EIATTR_REGCOUNT
	.align		4
.L_42:
        /*00c0*/ 	.byte	0x04, 0x2f
        /*00c2*/ 	.short	(.L_44 - .L_43)
	.align		4
.L_43:
        /*00c4*/ 	.word	index@(_ZN5flash27flash_bwd_convert_dq_kernelI23Flash_bwd_kernel_traitsILi256ELi64ELi64ELi8ELi4ELi2ELi2ELb0ELb0EN7cutlass6half_tE19Flash_kernel_traitsILi256ELi64ELi64ELi8ES3_EEEEvNS_16Flash_bwd_paramsEi)
        /*00c8*/ 	.word	0x00000060


	//----- nvinfo : EIATTR_FRAME_SIZE
	.align		4
.L_44:
        /*00cc*/ 	.byte	0x04, 0x11
        /*00ce*/ 	.short	(.L_46 - .L_45)
	.align		4
.L_45:
        /*00d0*/ 	.word	index@(_ZN5flash27flash_bwd_convert_dq_kernelI23Flash_bwd_kernel_traitsILi256ELi64ELi64ELi8ELi4ELi2ELi2ELb0ELb0EN7cutlass6half_tE19Flash_kernel_traitsILi256ELi64ELi64ELi8ES3_EEEEvNS_16Flash_bwd_paramsEi)
        /*00d4*/ 	.word	0x00000000


	//----- nvinfo : EIATTR_REGCOUNT
	.align		4
.L_46:
        /*00d8*/ 	.byte	0x04, 0x2f
        /*00da*/ 	.short	(.L_48 - .L_47)
	.align		4
.L_47:
        /*00dc*/ 	.word	index@(_ZN5flash25flash_bwd_dot_do_o_kernelILb1E23Flash_bwd_kernel_traitsILi256ELi64ELi64ELi8ELi4ELi2ELi2ELb0ELb1EN7cutlass6half_tE19Flash_kernel_traitsILi256ELi64ELi64ELi8ES3_EEEEvNS_16Flash_bwd_paramsE)
        /*00e0*/ 	.word	0x00000053


	//----- nvinfo : EIATTR_FRAME_SIZE
	.align		4
.L_48:
        /*00e4*/ 	.byte	0x04, 0x11
        /*00e6*/ 	.short	(.L_50 - .L_49)
	.align		4
.L_49:
        /*00e8*/ 	.word	index@(_ZN5flash25flash_bwd_dot_do_o_kernelILb1E23Flash_bwd_kernel_traitsILi256ELi64ELi64ELi8ELi4ELi2ELi2ELb0ELb1EN7cutlass6half_tE19Flash_kernel_traitsILi256ELi64ELi64ELi8ES3_EEEEvNS_16Flash_bwd_paramsE)
        /*00ec*/ 	.word	0x00000000


	//----- nvinfo : EIATTR_REGCOUNT
	.align		4
.L_50:
        /*00f0*/ 	.byte	0x04, 0x2f
        /*00f2*/ 	.short	(.L_52 - .L_51)
	.align		4
.L_51:
        /*00f4*/ 	.word	index@(_ZN5flash25flash_bwd_dot_do_o_kernelILb0E23Flash_bwd_kernel_traitsILi256ELi64ELi64ELi8ELi4ELi2ELi2ELb0ELb1EN7cutlass6half_tE19Flash_kernel_traitsILi256ELi64ELi64ELi8ES3_EEEEvNS_16Flash_bwd_paramsE)
        /*00f8*/ 	.word	0x0000004e


	//----- nvinfo : EIATTR_FRAME_SIZE
	.align		4
.L_52:
        /*00fc*/ 	.byte	0x04, 0x11
        /*00fe*/ 	.short	(.L_54 - .L_53)
	.align		4
.L_53:
        /*0100*/ 	.word	index@(_ZN5flash25flash_bwd_dot_do_o_kernelILb0E23Flash_bwd_kernel_traitsILi256ELi64ELi64ELi8ELi4ELi2ELi2ELb0ELb1EN7cutlass6half_tE19Flash_kernel_traitsILi256ELi64ELi64ELi8ES3_EEEEvNS_16Flash_bwd_paramsE)
        /*0104*/ 	.word	0x00000000


	//----- nvinfo : EIATTR_REGCOUNT
	.align		4
.L_54:
        /*0108*/ 	.byte	0x04, 0x2f
        /*010a*/ 	.short	(.L_56 - .L_55)
	.align		4
.L_55:
        /*010c*/ 	.word	index@(_ZN5flash44flash_bwd_dq_dk_dv_loop_seqk_parallel_kernelI23Flash_bwd_kernel_traitsILi256ELi64ELi64ELi8ELi4ELi2ELi2ELb0ELb1EN7cutlass6half_tE19Flash_kernel_traitsILi256ELi64ELi64ELi8ES3_EELb0ELb1ELb0ELb1ELb0ELb0ELb1EEEvNS_16Flash_bwd_paramsE)
        /*0110*/ 	.word	0x000000ff


	//----- nvinfo : EIATTR_FRAME_SIZE
	.align		4
.L_56:
        /*0114*/ 	.byte	0x04, 0x11
        /*0116*/ 	.short	(.L_58 - .L_57)
	.align		4
.L_57:
        /*0118*/ 	.word	index@(_ZN5flash44flash_bwd_dq_dk_dv_loop_seqk_parallel_kernelI23Flash_bwd_kernel_traitsILi256ELi64ELi64ELi8ELi4ELi2ELi2ELb0ELb1EN7cutlass6half_tE19Flash_kernel_traitsILi256ELi64ELi64ELi8ES3_EELb0ELb1ELb0ELb1ELb0ELb0ELb1EEEvNS_16Flash_bwd_paramsE)
        /*011c*/ 	.word	0x00000040


	//----- nvinfo : EIATTR_REGCOUNT
	.align		4
.L_58:
        /*0120*/ 	.byte	0x04, 0x2f
        /*0122*/ 	.short	(.L_60 - .L_59)
	.align		4
.L_59:
        /*0124*/ 	.word	index@(_ZN5flash44flash_bwd_dq_dk_dv_loop_seqk_parallel_kernelI23Flash_bwd_kernel_traitsILi256ELi64ELi64ELi8ELi4ELi2ELi2ELb0ELb1EN7cutlass6half_tE19Flash_kernel_traitsILi256ELi64ELi64ELi8ES3_EELb1ELb1ELb0ELb1ELb0ELb0ELb0EEEvNS_16Flash_bwd_paramsE)
        /*0128*/ 	.word	0x000000ff


	//----- nvinfo : EIATTR_FRAME_SIZE
	.align		4
.L_60:
        /*012c*/ 	.byte	0x04, 0x11
        /*012e*/ 	.short	(.L_62 - .L_61)
	.align		4
.L_61:
        /*0130*/ 	.word	index@(_ZN5flash44flash_bwd_dq_dk_dv_loop_seqk_parallel_kernelI23Flash_bwd_kernel_traitsILi256ELi64ELi64ELi8ELi4ELi2ELi2ELb0ELb1EN7cutlass6half_tE19Flash_kernel_traitsILi256ELi64ELi64ELi8ES3_EELb1ELb1ELb0ELb1ELb0ELb0ELb0EEEvNS_16Flash_bwd_paramsE)
        /*0134*/ 	.word	0x00000050


	//----- nvinfo : EIATTR_REGCOUNT
	.align		4
.L_62:
        /*0138*/ 	.byte	0x04, 0x2f
        /*013a*/ 	.short	(.L_64 - .L_63)
	.align		4
.L_63:
        /*013c*/ 	.word	index@(_ZN5flash44flash_bwd_dq_dk_dv_loop_seqk_parallel_kernelI23Flash_bwd_kernel_traitsILi256ELi64ELi64ELi8ELi4ELi2ELi2ELb0ELb1EN7cutlass6half_tE19Flash_kernel_traitsILi256ELi64ELi64ELi8ES3_EELb0ELb1ELb0ELb0ELb0ELb1ELb1EEEvNS_16Flash_bwd_paramsE)
        /*0140*/ 	.word	0x000000ff


	//----- nvinfo : EIATTR_FRAME_SIZE
	.align		4
.L_64:
        /*0144*/ 	.byte	0x04, 0x11
        /*0146*/ 	.short	(.L_66 - .L_65)
	.align		4
.L_65:
        /*0148*/ 	.word	index@(_ZN5flash44flash_bwd_dq_dk_dv_loop_seqk_parallel_kernelI23Flash_bwd_kernel_traitsILi256ELi64ELi64ELi8ELi4ELi2ELi2ELb0ELb1EN7cutlass6half_tE19Flash_kernel_traitsILi256ELi64ELi64ELi8ES3_EELb0ELb1ELb0ELb0ELb0ELb1ELb1EEEvNS_16Flash_bwd_paramsE)
        /*014c*/ 	.word	0x00000000


	//----- nvinfo : EIATTR_REGCOUNT
	.align		4
.L_66:
        /*0150*/ 	.byte	0x04, 0x2f
        /*0152*/ 	.short	(.L_68 - .L_67)
	.align		4
.L_67:
        /*0154*/ 	.word	index@(_ZN5flash44flash_bwd_dq_dk_dv_loop_seqk_parallel_kernelI23Flash_bwd_kernel_traitsILi256ELi64ELi64ELi8ELi4ELi2ELi2ELb0ELb1EN7cutlass6half_tE19Flash_kernel_traitsILi256ELi64ELi64ELi8ES3_EELb1ELb1ELb0ELb0ELb0ELb1ELb0EEEvNS_16Flash_bwd_paramsE)
        /*0158*/ 	.word	0x000000ff


	//----- nvinfo : EIATTR_FRAME_SIZE
	.align		4
.L_68:
        /*015c*/ 	.byte	0x04, 0x11
        /*015e*/ 	.short	(.L_70 - .L_69)
	.align		4
.L_69:
        /*0160*/ 	.word	index@(_ZN5flash44flash_bwd_dq_dk_dv_loop_seqk_parallel_kernelI23Flash_bwd_kernel_traitsILi256ELi64ELi64ELi8ELi4ELi2ELi2ELb0ELb1EN7cutlass6half_tE19Flash_kernel_traitsILi256ELi64ELi64ELi8ES3_EELb1ELb1ELb0ELb0ELb0ELb1ELb0EEEvNS_16Flash_bwd_paramsE)
        /*0164*/ 	.word	0x00000000


	//----- nvinfo : EIATTR_REGCOUNT
	.align		4
.L_70:
        /*0168*/ 	.byte	0x04, 0x2f
        /*016a*/ 	.short	(.L_72 - .L_71)
	.align		4
.L_71:
        /*016c*/ 	.word	index@(_ZN5flash44flash_bwd_dq_dk_dv_loop_seqk_parallel_kernelI23Flash_bwd_kernel_traitsILi256ELi64ELi64ELi8ELi4ELi2ELi2ELb0ELb1EN7cutlass6half_tE19Flash_kernel_traitsILi256ELi64ELi64ELi8ES3_EELb0ELb1ELb0ELb0ELb0ELb0ELb1EEEvNS_16Flash_bwd_paramsE)
        /*0170*/ 	.word	0x000000ff


	//----- nvinfo : EIATTR_FRAME_SIZE
	.align		4
.L_72:
        /*0174*/ 	.byte	0x04, 0x11
        /*0176*/ 	.short	(.L_74 - .L_73)
	.align		4
.L_73:
        /*0178*/ 	.word	index@(_ZN5flash44flash_bwd_dq_dk_dv_loop_seqk_parallel_kernelI23Flash_bwd_kernel_traitsILi256ELi64ELi64ELi8ELi4ELi2ELi2ELb0ELb1EN7cutlass6half_tE19Flash_kernel_traitsILi256ELi64ELi64ELi8ES3_EELb0ELb1ELb0ELb0ELb0ELb0ELb1EEEvNS_16Flash_bwd_paramsE)
        /*017c*/ 	.word	0x00000000


	//----- nvinfo : EIATTR_REGCOUNT
	.align		4
.L_74:
        /*0180*/ 	.byte	0x04, 0x2f
        /*0182*/ 	.short	(.L_76 - .L_75)
	.align		4
.L_75:
        /*0184*/ 	.word	index@(_ZN5flash44flash_bwd_dq_dk_dv_loop_seqk_parallel_kernelI23Flash_bwd_kernel_traitsILi256ELi64ELi64ELi8ELi4ELi2ELi2ELb0ELb1EN7cutlass6half_tE19Flash_kernel_traitsILi256ELi64ELi64ELi8ES3_EELb1ELb1ELb0ELb0ELb0ELb0ELb0EEEvNS_16Flash_bwd_paramsE)
        /*0188*/ 	.word	0x000000ff


	//----- nvinfo : EIATTR_FRAME_SIZE
	.align		4
.L_76:
        /*018c*/ 	.byte	0x04, 0x11
        /*018e*/ 	.short	(.L_78 - .L_77)
	.align		4
.L_77:
        /*0190*/ 	.word	index@(_ZN5flash44flash_bwd_dq_dk_dv_loop_seqk_parallel_kernelI23Flash_bwd_kernel_traitsILi256ELi64ELi64ELi8ELi4ELi2ELi2ELb0ELb1EN7cutlass6half_tE19Flash_kernel_traitsILi256ELi64ELi64ELi8ES3_EELb1ELb1ELb0ELb0ELb0ELb0ELb0EEEvNS_16Flash_bwd_paramsE)
        /*0194*/ 	.word	0x00000000


	//----- nvinfo : EIATTR_REGCOUNT
	.align		4
.L_78:
        /*0198*/ 	.byte	0x04, 0x2f
        /*019a*/ 	.short	(.L_80 - .L_79)
	.align		4
.L_79:
        /*019c*/ 	.word	index@(_ZN5flash27flash_bwd_convert_dq_kernelI23Flash_bwd_kernel_traitsILi256ELi64ELi64ELi8ELi4ELi2ELi2ELb0ELb1EN7cutlass6half_tE19Flash_kernel_traitsILi256ELi64ELi64ELi8ES3_EEEEvNS_16Flash_bwd_paramsEi)
        /*01a0*/ 	.word	0x00000060


	//----- nvinfo : EIATTR_FRAME_SIZE
	.align		4
.L_80:
        /*01a4*/ 	.byte	0x04, 0x11
        /*01a6*/ 	.short	(.L_82 - .L_81)
	.align		4
.L_81:
        /*01a8*/ 	.word	index@(_ZN5flash27flash_bwd_convert_dq_kernelI23Flash_bwd_kernel_traitsILi256ELi64ELi64ELi8ELi4ELi2ELi2ELb0ELb1EN7cutlass6half_tE19Flash_kernel_traitsILi256ELi64ELi64ELi8ES3_EEEEvNS_16Flash_bwd_paramsEi)
        /*01ac*/ 	.word	0x00000000


	//----- nvinfo : EIATTR_REGCOUNT
	.align		4
.L_82:
        /*01b0*/ 	.byte	0x04, 0x2f
        /*01b2*/ 	.short	(.L_84 - .L_83)
	.align		4
.L_83:
        /*01b4*/ 	.word	index@(_ZN5flash44flash_bwd_dq_dk_dv_loop_seqk_parallel_kernelI23Flash_bwd_kernel_traitsILi256ELi64ELi64ELi8ELi4ELi2ELi2ELb0ELb0EN7cutlass6half_tE19Flash_kernel_traitsILi256ELi64ELi64ELi8ES3_EELb0ELb1ELb0ELb1ELb0ELb0ELb0EEEvNS_16Flash_bwd_paramsE)
        /*01b8*/ 	.word	0x000000ff


	//----- nvinfo : EIATTR_FRAME_SIZE
	.align		4
.L_84:
        /*01bc*/ 	.byte	0x04, 0x11
        /*01be*/ 	.short	(.L_86 - .L_85)
	.align		4
.L_85:
        /*01c0*/ 	.word	index@(_ZN5flash44flash_bwd_dq_dk_dv_loop_seqk_parallel_kernelI23Flash_bwd_kernel_traitsILi256ELi64ELi64ELi8ELi4ELi2ELi2ELb0ELb0EN7cutlass6half_tE19Flash_kernel_traitsILi256ELi64ELi64ELi8ES3_EELb0ELb1ELb0ELb1ELb0ELb0ELb0EEEvNS_16Flash_bwd_paramsE)
        /*01c4*/ 	.word	0x000000a0


	//----- nvinfo : EIATTR_REGCOUNT
	.align		4
.L_86:
        /*01c8*/ 	.byte	0x04, 0x2f
        /*01ca*/ 	.short	(.L_88 - .L_87)
	.align		4
.L_87:
        /*01cc*/ 	.word	index@(_ZN5flash44flash_bwd_dq_dk_dv_loop_seqk_parallel_kernelI23Flash_bwd_kernel_traitsILi256ELi64ELi64ELi8ELi4ELi2ELi2ELb0ELb0EN7cutlass6half_tE19Flash_kernel_traitsILi256ELi64ELi64ELi8ES3_EELb0ELb1ELb0ELb0ELb0ELb1ELb0EEEvNS_16Flash_bwd_paramsE)
        /*01d0*/ 	.word	0x000000ff


	//----- nvinfo : EIATTR_FRAME_SIZE
	.align		4
.L_88:
        /*01d4*/ 	.byte	0x04, 0x11
        /*01d6*/ 	.short	(.L_90 - .L_89)
	.align		4
.L_89:
        /*01d8*/ 	.word	index@(_ZN5flash44flash_bwd_dq_dk_dv_loop_seqk_parallel_kernelI23Flash_bwd_kernel_traitsILi256ELi64ELi64ELi8ELi4ELi2ELi2ELb0ELb0EN7cutlass6half_tE19Flash_kernel_traitsILi256ELi64ELi64ELi8ES3_EELb0ELb1ELb0ELb0ELb0ELb1ELb0EEEvNS_16Flash_bwd_paramsE)
        /*01dc*/ 	.word	0x00000058


	//----- nvinfo : EIATTR_REGCOUNT
	.align		4
.L_90:
        /*01e0*/ 	.byte	0x04, 0x2f
        /*01e2*/ 	.short	(.L_92 - .L_91)
	.align		4
.L_91:
        /*01e4*/ 	.word	index@(_ZN5flash44flash_bwd_dq_dk_dv_loop_seqk_parallel_kernelI23Flash_bwd_kernel_traitsILi256ELi64ELi64ELi8ELi4ELi2ELi2ELb0ELb0EN7cutlass6half_tE19Flash_kernel_traitsILi256ELi64ELi64ELi8ES3_EELb0ELb1ELb0ELb0ELb0ELb0ELb0EEEvNS_16Flash_bwd_paramsE)
        /*01e8*/ 	.word	0x000000ff


	//----- nvinfo : EIATTR_FRAME_SIZE
	.align		4
.L_92:
        /*01ec*/ 	.byte	0x04, 0x11
        /*01ee*/ 	.short	(.L_94 - .L_93)
	.align		4
.L_93:
        /*01f0*/ 	.word	index@(_ZN5flash44flash_bwd_dq_dk_dv_loop_seqk_parallel_kernelI23Flash_bwd_kernel_traitsILi256ELi64ELi64ELi8ELi4ELi2ELi2ELb0ELb0EN7cutlass6half_tE19Flash_kernel_traitsILi256ELi64ELi64ELi8ES3_EELb0ELb1ELb0ELb0ELb0ELb0ELb0EEEvNS_16Flash_bwd_paramsE)
        /*01f4*/ 	.word	0x00000060


	//----- nvinfo : EIATTR_REGCOUNT
	.align		4
.L_94:
        /*01f8*/ 	.byte	0x04, 0x2f
        /*01fa*/ 	.short	(.L_96 - .L_95)
	.align		4
.L_95:
        /*01fc*/ 	.word	index@(_ZN5flash44flash_bwd_dq_dk_dv_loop_seqk_parallel_kernelI23Flash_bwd_kernel_traitsILi256ELi64ELi64ELi8ELi4ELi2ELi2ELb0ELb1EN7cutlass6half_tE19Flash_kernel_traitsILi256ELi64ELi64ELi8ES3_EELb0ELb1ELb0ELb1ELb0ELb0ELb0EEEvNS_16Flash_bwd_paramsE)
        /*0200*/ 	.word	0x000000ff


	//----- nvinfo : EIATTR_FRAME_SIZE
	.align		4
.L_96:
        /*0204*/ 	.byte	0x04, 0x11
        /*0206*/ 	.short	(.L_98 - .L_97)
	.align		4
.L_97:
        /*0208*/ 	.word	index@(_ZN5flash44flash_bwd_dq_dk_dv_loop_seqk_parallel_kernelI23Flash_bwd_kernel_traitsILi256ELi64ELi64ELi8ELi4ELi2ELi2ELb0ELb1EN7cutlass6half_tE19Flash_kernel_traitsILi256ELi64ELi64ELi8ES3_EELb0ELb1ELb0ELb1ELb0ELb0ELb0EEEvNS_16Flash_bwd_paramsE)
        /*020c*/ 	.word	0x00000040


	//----- nvinfo : EIATTR_REGCOUNT
	.align		4
.L_98:
        /*0210*/ 	.byte	0x04, 0x2f
        /*0212*/ 	.short	(.L_100 - .L_99)
	.align		4
.L_99:
        /*0214*/ 	.word	index@(_ZN5flash44flash_bwd_dq_dk_dv_loop_seqk_parallel_kernelI23Flash_bwd_kernel_traitsILi256ELi64ELi64ELi8ELi4ELi2ELi2ELb0ELb1EN7cutlass6half_tE19Flash_kernel_traitsILi256ELi64ELi64ELi8ES3_EELb0ELb1ELb0ELb0ELb0ELb1ELb0EEEvNS_16Flash_bwd_paramsE)
        /*0218*/ 	.word	0x000000ff


	//----- nvinfo : EIATTR_FRAME_SIZE
	.align		4
.L_100:
        /*021c*/ 	.byte	0x04, 0x11
        /*021e*/ 	.short	(.L_102 - .L_101)
	.align		4
.L_101:
        /*0220*/ 	.word	index@(_ZN5flash44flash_bwd_dq_dk_dv_loop_seqk_parallel_kernelI23Flash_bwd_kernel_traitsILi256ELi64ELi64ELi8ELi4ELi2ELi2ELb0ELb1EN7cutlass6half_tE19Flash_kernel_traitsILi256ELi64ELi64ELi8ES3_EELb0ELb1ELb0ELb0ELb0ELb1ELb0EEEvNS_16Flash_bwd_paramsE)
        /*0224*/ 	.word	0x00000000


	//----- nvinfo : EIATTR_REGCOUNT
	.align		4
.L_102:
        /*0228*/ 	.byte	0x04, 0x2f
        /*022a*/ 	.short	(.L_104 - .L_103)
	.align		4
.L_103:
        /*022c*/ 	.word	index@(_ZN5flash44flash_bwd_dq_dk_dv_loop_seqk_parallel_kernelI23Flash_bwd_kernel_traitsILi256ELi64ELi64ELi8ELi4ELi2ELi2ELb0ELb1EN7cutlass6half_tE19Flash_kernel_traitsILi256ELi64ELi64ELi8ES3_EELb0ELb1ELb0ELb0ELb0ELb0ELb0EEEvNS_16Flash_bwd_paramsE)
        /*0230*/ 	.word	0x000000fe


	//----- nvinfo : EIATTR_FRAME_SIZE
	.align		4
.L_104:
        /*0234*/ 	.byte	0x04, 0x11
        /*0236*/ 	.short	(.L_106 - .L_105)
	.align		4
.L_105:
        /*0238*/ 	.word	index@(_ZN5flash44flash_bwd_dq_dk_dv_loop_seqk_parallel_kernelI23Flash_bwd_kernel_traitsILi256ELi64ELi64ELi8ELi4ELi2ELi2ELb0ELb1EN7cutlass6half_tE19Flash_kernel_traitsILi256ELi64ELi64ELi8ES3_EELb0ELb1ELb0ELb0ELb0ELb0ELb0EEEvNS_16Flash_bwd_paramsE)
        /*023c*/ 	.word	0x00000000


	//----- nvinfo : EIATTR_REGCOUNT
	.align		4
.L_106:
        /*0240*/ 	.byte	0x04, 0x2f
        /*0242*/ 	.short	(.L_108 - .L_107)
	.align		4
.L_107:
        /*0244*/ 	.word	index@(_ZN5flash25flash_bwd_dot_do_o_kernelILb1E23Flash_bwd_kernel_traitsILi256ELi64ELi32ELi8ELi4ELi1ELi2ELb1ELb1EN7cutlass6half_tE19Flash_kernel_traitsILi256ELi64ELi32ELi8ES3_EEEEvNS_16Flash_bwd_paramsE)
        /*0248*/ 	.word	0x00000053


	//----- nvinfo : EIATTR_FRAME_SIZE
	.align		4
.L_108:
        /*024c*/ 	.byte	0x04, 0x11
        /*024e*/ 	.short	(.L_110 - .L_109)
	.align		4
.L_109:
        /*0250*/ 	.word	index@(_ZN5flash25flash_bwd_dot_do_o_kernelILb1E23Flash_bwd_kernel_traitsILi256ELi64ELi32ELi8ELi4ELi1ELi2ELb1ELb1EN7cutlass6half_tE19Flash_kernel_traitsILi256ELi64ELi32ELi8ES3_EEEEvNS_16Flash_bwd_paramsE)
        /*0254*/ 	.word	0x00000000


	//----- nvinfo : EIATTR_REGCOUNT
	.align		4
.L_110:
        /*0258*/ 	.byte	0x04, 0x2f
        /*025a*/ 	.short	(.L_112 - .L_111)
	.align		4
.L_111:
        /*025c*/ 	.word	index@(_ZN5flash25flash_bwd_dot_do_o_kernelILb0E23Flash_bwd_kernel_traitsILi256ELi64ELi32ELi8ELi4ELi1ELi2ELb1ELb1EN7cutlass6half_tE19Flash_kernel_traitsILi256ELi64ELi32ELi8ES3_EEEEvNS_16Flash_bwd_paramsE)
        /*0260*/ 	.word	0x0000004e


	//----- nvinfo : EIATTR_FRAME_SIZE
	.align		4
.L_112:
        /*0264*/ 	.byte	0x04, 0x11
        /*0266*/ 	.short	(.L_114 - .L_113)
	.align		4
.L_113:
        /*0268*/ 	.word	index@(_ZN5flash25flash_bwd_dot_do_o_kernelILb0E23Flash_bwd_kernel_traitsILi256ELi64ELi32ELi8ELi4ELi1ELi2ELb1ELb1EN7cutlass6half_tE19Flash_kernel_traitsILi256ELi64ELi32ELi8ES3_EEEEvNS_16Flash_bwd_paramsE)
        /*026c*/ 	.word	0x00000000


	//----- nvinfo : EIATTR_REGCOUNT
	.align		4
.L_114:
        /*0270*/ 	.byte	0x04, 0x2f
        /*0272*/ 	.short	(.L_116 - .L_115)
	.align		4
.L_115:
        /*0274*/ 	.word	index@(_ZN5flash44flash_bwd_dq_dk_dv_loop_seqk_parallel_kernelI23Flash_bwd_kernel_traitsILi256ELi64ELi32ELi8ELi4ELi1ELi2ELb1ELb1EN7cutlass6half_tE19Flash_kernel_traitsILi256ELi64ELi32ELi8ES3_EELb0ELb1ELb0ELb1ELb0ELb0ELb1EEEvNS_16Flash_bwd_paramsE)
        /*0278*/ 	.word	0x000000ff


	//----- nvinfo : EIATTR_FRAME_SIZE
	.align		4
.L_116:
        /*027c*/ 	.byte	0x04, 0x11
        /*027e*/ 	.short	(.L_118 - .L_117)
	.align		4
.L_117:
        /*0280*/ 	.word	index@(_ZN5flash44flash_bwd_dq_dk_dv_loop_seqk_parallel_kernelI23Flash_bwd_kernel_traitsILi256ELi64ELi32ELi8ELi4ELi1ELi2ELb1ELb1EN7cutlass6half_tE19Flash_kernel_traitsILi256ELi64ELi32ELi8ES3_EELb0ELb1ELb0ELb1ELb0ELb0ELb1EEEvNS_16Flash_bwd_paramsE)
        /*0284*/ 	.word	0x00000020


	//----- nvinfo : EIATTR_REGCOUNT
	.align		4
.L_118:
        /*0288*/ 	.byte	0x04, 0x2f
        /*028a*/ 	.short	(.L_120 - .L_119)
	.align		4
.L_119:
        /*028c*/ 	.word	index@(_ZN5flash44flash_bwd_dq_dk_dv_loop_seqk_parallel_kernelI23Flash_bwd_kernel_traitsILi256ELi64ELi32ELi8ELi4ELi1ELi2ELb1ELb1EN7cutlass6half_tE19Flash_kernel_traitsILi256ELi64ELi32ELi8ES3_EELb0ELb1ELb0ELb1ELb0ELb0ELb0EEEvNS_16Flash_bwd_paramsE)
        /*0290*/ 	.word	0x000000ff


	//----- nvinfo : EIATTR_FRAME_SIZE
	.align		4
.L_120:
        /*0294*/ 	.byte	0x04, 0x11
        /*0296*/ 	.short	(.L_122 - .L_121)
	.align		4
.L_121:
        /*0298*/ 	.word	index@(_ZN5flash44flash_bwd_dq_dk_dv_loop_seqk_parallel_kernelI23Flash_bwd_kernel_traitsILi256ELi64ELi32ELi8ELi4ELi1ELi2ELb1ELb1EN7cutlass6half_tE19Flash_kernel_traitsILi256ELi64ELi32ELi8ES3_EELb0ELb1ELb0ELb1ELb0ELb0ELb0EEEvNS_16Flash_bwd_paramsE)
        /*029c*/ 	.word	0x00000020


	//----- nvinfo : EIATTR_REGCOUNT
	.align		4
.L_122:
        /*02a0*/ 	.byte	0x04, 0x2f
        /*02a2*/ 	.short	(.L_124 - .L_123)
	.align		4
.L_123:
        /*02a4*/ 	.word	index@(_ZN5flash44flash_bwd_dq_dk_dv_loop_seqk_parallel_kernelI23Flash_bwd_kernel_traitsILi256ELi64ELi32ELi8ELi4ELi1ELi2ELb1ELb1EN7cutlass6half_tE19Flash_kernel_traitsILi256ELi64ELi32ELi8ES3_EELb0ELb1ELb0ELb0ELb0ELb1ELb1EEEvNS_16Flash_bwd_paramsE)
        /*02a8*/ 	.word	0x000000ff


	//----- nvinfo : EIATTR_FRAME_SIZE
	.align		4
.L_124:
        /*02ac*/ 	.byte	0x04, 0x11
        /*02ae*/ 	.short	(.L_126 - .L_125)
	.align		4
.L_125:
        /*02b0*/ 	.word	index@(_ZN5flash44flash_bwd_dq_dk_dv_loop_seqk_parallel_kernelI23Flash_bwd_kernel_traitsILi256ELi64ELi32ELi8ELi4ELi1ELi2ELb1ELb1EN7cutlass6half_tE19Flash_kernel_traitsILi256ELi64ELi32ELi8ES3_EELb0ELb1ELb0ELb0ELb0ELb1ELb1EEEvNS_16Flash_bwd_paramsE)
        /*02b4*/ 	.word	0x00000018


	//----- nvinfo : EIATTR_REGCOUNT
	.align		4
.L_126:
        /*02b8*/ 	.byte	0x04, 0x2f
        /*02ba*/ 	.short	(.L_128 - .L_127)
	.align		4
.L_127:
        /*02bc*/ 	.word	index@(_ZN5flash44flash_bwd_dq_dk_dv_loop_seqk_parallel_kernelI23Flash_bwd_kernel_traitsILi256ELi64ELi32ELi8ELi4ELi1ELi2ELb1ELb1EN7cutlass6half_tE19Flash_kernel_traitsILi256ELi64ELi32ELi8ES3_EELb0ELb1ELb0ELb0ELb0ELb1ELb0EEEvNS_16Flash_bwd_paramsE)
        /*02c0*/ 	.word	0x000000ff


	//----- nvinfo : EIATTR_FRAME_SIZE
	.align		4
.L_128:
        /*02c4*/ 	.byte	0x04, 0x11
        /*02c6*/ 	.short	(.L_130 - .L_129)
	.align		4
.L_129:
        /*02c8*/ 	.word	index@(_ZN5flash44flash_bwd_dq_dk_dv_loop_seqk_parallel_kernelI23Flash_bwd_kernel_traitsILi256ELi64ELi32ELi8ELi4ELi1ELi2ELb1ELb1EN7cutlass6half_tE19Flash_kernel_traitsILi256ELi64ELi32ELi8ES3_EELb0ELb1ELb0ELb0ELb0ELb1ELb0EEEvNS_16Flash_bwd_paramsE)
        /*02cc*/ 	.word	0x00000018


	//----- nvinfo : EIATTR_REGCOUNT
	.align		4
.L_130:
        /*02d0*/ 	.byte	0x04, 0x2f
        /*02d2*/ 	.short	(.L_132 - .L_131)
	.align		4
.L_131:
        /*02d4*/ 	.word	index@(_ZN5flash44flash_bwd_dq_dk_dv_loop_seqk_parallel_kernelI23Flash_bwd_kernel_traitsILi256ELi64ELi32ELi8ELi4ELi1ELi2ELb1ELb1EN7cutlass6half_tE19Flash_kernel_traitsILi256ELi64ELi32ELi8ES3_EELb0ELb1ELb0ELb0ELb0ELb0ELb1EEEvNS_16Flash_bwd_paramsE)
        /*02d8*/ 	.word	0x000000ff


	//----- nvinfo : EIATTR_FRAME_SIZE
	.align		4
.L_132:
        /*02dc*/ 	.byte	0x04, 0x11
        /*02de*/ 	.short	(.L_134 - .L_133)
	.align		4
.L_133:
        /*02e0*/ 	.word	index@(_ZN5flash44flash_bwd_dq_dk_dv_loop_seqk_parallel_kernelI23Flash_bwd_kernel_traitsILi256ELi64ELi32ELi8ELi4ELi1ELi2ELb1ELb1EN7cutlass6half_tE19Flash_kernel_traitsILi256ELi64ELi32ELi8ES3_EELb0ELb1ELb0ELb0ELb0ELb0ELb1EEEvNS_16Flash_bwd_paramsE)
        /*02e4*/ 	.word	0x00000010


	//----- nvinfo : EIATTR_REGCOUNT
	.align		4
.L_134:
        /*02e8*/ 	.byte	0x04, 0x2f
        /*02ea*/ 	.short	(.L_136 - .L_135)
	.align		4
.L_135:
        /*02ec*/ 	.word	index@(_ZN5flash44flash_bwd_dq_dk_dv_loop_seqk_parallel_kernelI23Flash_bwd_kernel_traitsILi256ELi64ELi32ELi8ELi4ELi1ELi2ELb1ELb1EN7cutlass6half_tE19Flash_kernel_traitsILi256ELi64ELi32ELi8ES3_EELb0ELb1ELb0ELb0ELb0ELb0ELb0EEEvNS_16Flash_bwd_paramsE)
        /*02f0*/ 	.word	0x000000ff


	//----- nvinfo : EIATTR_FRAME_SIZE
	.align		4
.L_136:
        /*02f4*/ 	.byte	0x04, 0x11
        /*02f6*/ 	.short	(.L_138 - .L_137)
	.align		4
.L_137:
        /*02f8*/ 	.word	index@(_ZN5flash44flash_bwd_dq_dk_dv_loop_seqk_parallel_kernelI23Flash_bwd_kernel_traitsILi256ELi64ELi32ELi8ELi4ELi1ELi2ELb1ELb1EN7cutlass6half_tE19Flash_kernel_traitsILi256ELi64ELi32ELi8ES3_EELb0ELb1ELb0ELb0ELb0ELb0ELb0EEEvNS_16Flash_bwd_paramsE)
        /*02fc*/ 	.word	0x00000010


	//----- nvinfo : EIATTR_REGCOUNT
	.align		4
.L_138:
        /*0300*/ 	.byte	0x04, 0x2f
        /*0302*/ 	.short	(.L_140 - .L_139)
	.align		4
.L_139:
        /*0304*/ 	.word	index@(_ZN5flash27flash_bwd_convert_dq_kernelI23Flash_bwd_kernel_traitsILi256ELi64ELi32ELi8ELi4ELi1ELi2ELb1ELb1EN7cutlass6half_tE19Flash_kernel_traitsILi256ELi64ELi32ELi8ES3_EEEEvNS_16Flash_bwd_paramsEi)
        /*0308*/ 	.word	0x00000060


	//----- nvinfo : EIATTR_FRAME_SIZE
	.align		4
.L_140:
        /*030c*/ 	.byte	0x04, 0x11
        /*030e*/ 	.short	(.L_142 - .L_141)
	.align		4
.L_141:
        /*0310*/ 	.word	index@(_ZN5flash27flash_bwd_convert_dq_kernelI23Flash_bwd_kernel_traitsILi256ELi64ELi32ELi8ELi4ELi1ELi2ELb1ELb1EN7cutlass6half_tE19Flash_kernel_traitsILi256ELi64ELi32ELi8ES3_EEEEvNS_16Flash_bwd_paramsEi)
        /*0314*/ 	.word	0x00000000


	//----- nvinfo : EIATTR_MIN_STACK_SIZE
	.align		4
.L_142:
        /*0318*/ 	.byte	0x04, 0x12
        /*031a*/ 	.short	(.L_144 - .L_143)
	.align		4
.L_143:
        /*031c*/ 	.word	index@(_ZN5flash27flash_bwd_convert_dq_kernelI23Flash_bwd_kernel_traitsILi256ELi64ELi32ELi8ELi4ELi1ELi2ELb1ELb1EN7cutlass6half_tE19Flash_kernel_traitsILi256ELi64ELi32ELi8ES3_EEEEvNS_16Flash_bwd_paramsEi)
        /*0320*/ 	.word	0x00000000


	//----- nvinfo : EIATTR_MIN_STACK_SIZE
	.align		4
.L_144:
        /*0324*/ 	.byte	0x04, 0x12
        /*0326*/ 	.short	(.L_146 - .L_145)
	.align		4
.L_145:
        /*0328*/ 	.word	index@(_ZN5flash44flash_bwd_dq_dk_dv_loop_seqk_parallel_kernelI23Flash_bwd_kernel_traitsILi256ELi64ELi32ELi8ELi4ELi1ELi2ELb1ELb1EN7cutlass6half_tE19Flash_kernel_traitsILi256ELi64ELi32ELi8ES3_EELb0ELb1ELb0ELb0ELb0ELb0ELb0EEEvNS_16Flash_bwd_paramsE)
        /*032c*/ 	.word	0x00000010


	//----- nvinfo : EIATTR_MIN_STACK_SIZE
	.align		4
.L_146:
        /*0330*/ 	.byte	0x04, 0x12
        /*0332*/ 	.short	(.L_148 - .L_147)
	.align		4
.L_147:
        /*0334*/ 	.word	index@(_ZN5flash44flash_bwd_dq_dk_dv_loop_seqk_parallel_kernelI23Flash_bwd_kernel_traitsILi256ELi64ELi32ELi8ELi4ELi1ELi2ELb1ELb1EN7cutlass6half_tE19Flash_kernel_traitsILi256ELi64ELi32ELi8ES3_EELb0ELb1ELb0ELb0ELb0ELb0ELb1EEEvNS_16Flash_bwd_paramsE)
        /*0338*/ 	.word	0x00000010


	//----- nvinfo : EIATTR_MIN_STACK_SIZE
	.align		4
.L_148:
        /*033c*/ 	.byte	0x04, 0x12
        /*033e*/ 	.short	(.L_150 - .L_149)
	.align		4
.L_149:
        /*0340*/ 	.word	index@(_ZN5flash44flash_bwd_dq_dk_dv_loop_seqk_parallel_kernelI23Flash_bwd_kernel_traitsILi256ELi64ELi32ELi8ELi4ELi1ELi2ELb1ELb1EN7cutlass6half_tE19Flash_kernel_traitsILi256ELi64ELi32ELi8ES3_EELb0ELb1ELb0ELb0ELb0ELb1ELb0EEEvNS_16Flash_bwd_paramsE)
        /*0344*/ 	.word	0x00000018


	//----- nvinfo : EIATTR_MIN_STACK_SIZE
	.align		4
.L_150:
        /*0348*/ 	.byte	0x04, 0x12
        /*034a*/ 	.short	(.L_152 - .L_151)
	.align		4
.L_151:
        /*034c*/ 	.word	index@(_ZN5flash44flash_bwd_dq_dk_dv_loop_seqk_parallel_kernelI23Flash_bwd_kernel_traitsILi256ELi64ELi32ELi8ELi4ELi1ELi2ELb1ELb1EN7cutlass6half_tE19Flash_kernel_traitsILi256ELi64ELi32ELi8ES3_EELb0ELb1ELb0ELb0ELb0ELb1ELb1EEEvNS_16Flash_bwd_paramsE)
        /*0350*/ 	.word	0x00000018


	//----- nvinfo : EIATTR_MIN_STACK_SIZE
	.align		4
.L_152:
        /*0354*/ 	.byte	0x04, 0x12
        /*0356*/ 	.short	(.L_154 - .L_153)
	.align		4
.L_153:
        /*0358*/ 	.word	index@(_ZN5flash44flash_bwd_dq_dk_dv_loop_seqk_parallel_kernelI23Flash_bwd_kernel_traitsILi256ELi64ELi32ELi8ELi4ELi1ELi2ELb1ELb1EN7cutlass6half_tE19Flash_kernel_traitsILi256ELi64ELi32ELi8ES3_EELb0ELb1ELb0ELb1ELb0ELb0ELb0EEEvNS_16Flash_bwd_paramsE)
        /*035c*/ 	.word	0x00000020


	//----- nvinfo : EIATTR_MIN_STACK_SIZE
	.align		4
.L_154:
        /*0360*/ 	.byte	0x04, 0x12
        /*0362*/ 	.short	(.L_156 - .L_155)
	.align		4
.L_155:
        /*0364*/ 	.word	index@(_ZN5flash44flash_bwd_dq_dk_dv_loop_seqk_parallel_kernelI23Flash_bwd_kernel_traitsILi256ELi64ELi32ELi8ELi4ELi1ELi2ELb1ELb1EN7cutlass6half_tE19Flash_kernel_traitsILi256ELi64ELi32ELi8ES3_EELb0ELb1ELb0ELb1ELb0ELb0ELb1EEEvNS_16Flash_bwd_paramsE)
        /*0368*/ 	.word	0x00000020


	//----- nvinfo : EIATTR_MIN_STACK_SIZE
	.align		4
.L_156:
        /*036c*/ 	.byte	0x04, 0x12
        /*036e*/ 	.short	(.L_158 - .L_157)
	.align		4
.L_157:
        /*0370*/ 	.word	index@(_ZN5flash25flash_bwd_dot_do_o_kernelILb0E23Flash_bwd_kernel_traitsILi256ELi64ELi32ELi8ELi4ELi1ELi2ELb1ELb1EN7cutlass6half_tE19Flash_kernel_traitsILi256ELi64ELi32ELi8ES3_EEEEvNS_16Flash_bwd_paramsE)
        /*0374*/ 	.word	0x00000000


	//----- nvinfo : EIATTR_MIN_STACK_SIZE
	.align		4
.L_158:
        /*0378*/ 	.byte	0x04, 0x12
        /*037a*/ 	.short	(.L_160 - .L_159)
	.align		4
.L_159:
        /*037c*/ 	.word	index@(_ZN5flash25flash_bwd_dot_do_o_kernelILb1E23Flash_bwd_kernel_traitsILi256ELi64ELi32ELi8ELi4ELi1ELi2ELb1ELb1EN7cutlass6half_tE19Flash_kernel_traitsILi256ELi64ELi32ELi8ES3_EEEEvNS_16Flash_bwd_paramsE)
        /*0380*/ 	.word	0x00000000


	//----- nvinfo : EIATTR_MIN_STACK_SIZE
	.align		4
.L_160:
        /*0384*/ 	.byte	0x04, 0x12
        /*0386*/ 	.short	(.L_162 - .L_161)
	.align		4
.L_161:
        /*0388*/ 	.word	index@(_ZN5flash44flash_bwd_dq_dk_dv_loop_seqk_parallel_kernelI23Flash_bwd_kernel_traitsILi256ELi64ELi64ELi8ELi4ELi2ELi2ELb0ELb1EN7cutlass6half_tE19Flash_kernel_traitsILi256ELi64ELi64ELi8ES3_EELb0ELb1ELb0ELb0ELb0ELb0ELb0EEEvNS_16Flash_bwd_paramsE)
        /*038c*/ 	.word	0x00000000


	//----- nvinfo : EIATTR_MIN_STACK_SIZE
	.align		4
.L_162:
        /*0390*/ 	.byte	0x04, 0x12
        /*0392*/ 	.short	(.L_164 - .L_163)
	.align		4
.L_163:
        /*0394*/ 	.word	index@(_ZN5flash44flash_bwd_dq_dk_dv_loop_seqk_parallel_kernelI23Flash_bwd_kernel_traitsILi256ELi64ELi64ELi8ELi4ELi2ELi2ELb0ELb1EN7cutlass6half_tE19Flash_kernel_traitsILi256ELi64ELi64ELi8ES3_EELb0ELb1ELb0ELb0ELb0ELb1ELb0EEEvNS_16Flash_bwd_paramsE)
        /*0398*/ 	.word	0x00000000


	//----- nvinfo : EIATTR_MIN_STACK_SIZE
	.align		4
.L_164:
        /*039c*/ 	.byte	0x04, 0x12
        /*039e*/ 	.short	(.L_166 - .L_165)
	.align		4
.L_165:
        /*03a0*/ 	.word	index@(_ZN5flash44flash_bwd_dq_dk_dv_loop_seqk_parallel_kernelI23Flash_bwd_kernel_traitsILi256ELi64ELi64ELi8ELi4ELi2ELi2ELb0ELb1EN7cutlass6half_tE19Flash_kernel_traitsILi256ELi64ELi64ELi8ES3_EELb0ELb1ELb0ELb1ELb0ELb0ELb0EEEvNS_16Flash_bwd_paramsE)
        /*03a4*/ 	.word	0x00000040


	//----- nvinfo : EIATTR_MIN_STACK_SIZE
	.align		4
.L_166:
        /*03a8*/ 	.byte	0x04, 0x12
        /*03aa*/ 	.short	(.L_168 - .L_167)
	.align		4
.L_167:
        /*03ac*/ 	.word	index@(_ZN5flash44flash_bwd_dq_dk_dv_loop_seqk_parallel_kernelI23Flash_bwd_kernel_traitsILi256ELi64ELi64ELi8ELi4ELi2ELi2ELb0ELb0EN7cutlass6half_tE19Flash_kernel_traitsILi256ELi64ELi64ELi8ES3_EELb0ELb1ELb0ELb0ELb0ELb0ELb0EEEvNS_16Flash_bwd_paramsE)
        /*03b0*/ 	.word	0x00000060


	//----- nvinfo : EIATTR_MIN_STACK_SIZE
	.align		4
.L_168:
        /*03b4*/ 	.byte	0x04, 0x12
        /*03b6*/ 	.short	(.L_170 - .L_169)
	.align		4
.L_169:
        /*03b8*/ 	.word	index@(_ZN5flash44flash_bwd_dq_dk_dv_loop_seqk_parallel_kernelI23Flash_bwd_kernel_traitsILi256ELi64ELi64ELi8ELi4ELi2ELi2ELb0ELb0EN7cutlass6half_tE19Flash_kernel_traitsILi256ELi64ELi64ELi8ES3_EELb0ELb1ELb0ELb0ELb0ELb1ELb0EEEvNS_16Flash_bwd_paramsE)
        /*03bc*/ 	.word	0x00000058


	//----- nvinfo : EIATTR_MIN_STACK_SIZE
	.align		4
.L_170:
        /*03c0*/ 	.byte	0x04, 0x12
        /*03c2*/ 	.short	(.L_172 - .L_171)
	.align		4
.L_171:
        /*03c4*/ 	.word	index@(_ZN5flash44flash_bwd_dq_dk_dv_loop_seqk_parallel_kernelI23Flash_bwd_kernel_traitsILi256ELi64ELi64ELi8ELi4ELi2ELi2ELb0ELb0EN7cutlass6half_tE19Flash_kernel_traitsILi256ELi64ELi64ELi8ES3_EELb0ELb1ELb0ELb1ELb0ELb0ELb0EEEvNS_16Flash_bwd_paramsE)
        /*03c8*/ 	.word	0x000000a0


	//----- nvinfo : EIATTR_MIN_STACK_SIZE
	.align		4
.L_172:
        /*03cc*/ 	.byte	0x04, 0x12
        /*03ce*/ 	.short	(.L_174 - .L_173)
	.align		4
.L_173:
        /*03d0*/ 	.word	index@(_ZN5flash27flash_bwd_convert_dq_kernelI23Flash_bwd_kernel_traitsILi256ELi64ELi64ELi8ELi4ELi2ELi2ELb0ELb1EN7cutlass6half_tE19Flash_kernel_traitsILi256ELi64ELi64ELi8ES3_EEEEvNS_16Flash_bwd_paramsEi)
        /*03d4*/ 	.word	0x00000000


	//----- nvinfo : EIATTR_MIN_STACK_SIZE
	.align		4
.L_174:
        /*03d8*/ 	.byte	0x04, 0x12
        /*03da*/ 	.short	(.L_176 - .L_175)
	.align		4
.L_175:
        /*03dc*/ 	.word	index@(_ZN5flash44flash_bwd_dq_dk_dv_loop_seqk_parallel_kernelI23Flash_bwd_kernel_traitsILi256ELi64ELi64ELi8ELi4ELi2ELi2ELb0ELb1EN7cutlass6half_tE19Flash_kernel_traitsILi256ELi64ELi64ELi8ES3_EELb1ELb1ELb0ELb0ELb0ELb0ELb0EEEvNS_16Flash_bwd_paramsE)
        /*03e0*/ 	.word	0x00000000


	//----- nvinfo : EIATTR_MIN_STACK_SIZE
	.align		4
.L_176:
        /*03e4*/ 	.byte	0x04, 0x12
        /*03e6*/ 	.short	(.L_178 - .L_177)
	.align		4
.L_177:
        /*03e8*/ 	.word	index@(_ZN5flash44flash_bwd_dq_dk_dv_loop_seqk_parallel_kernelI23Flash_bwd_kernel_traitsILi256ELi64ELi64ELi8ELi4ELi2ELi2ELb0ELb1EN7cutlass6half_tE19Flash_kernel_traitsILi256ELi64ELi64ELi8ES3_EELb0ELb1ELb0ELb0ELb0ELb0ELb1EEEvNS_16Flash_bwd_paramsE)
        /*03ec*/ 	.word	0x00000000


	//----- nvinfo : EIATTR_MIN_STACK_SIZE
	.align		4
.L_178:
        /*03f0*/ 	.byte	0x04, 0x12
        /*03f2*/ 	.short	(.L_180 - .L_179)
	.align		4
.L_179:
        /*03f4*/ 	.word	index@(_ZN5flash44flash_bwd_dq_dk_dv_loop_seqk_parallel_kernelI23Flash_bwd_kernel_traitsILi256ELi64ELi64ELi8ELi4ELi2ELi2ELb0ELb1EN7cutlass6half_tE19Flash_kernel_traitsILi256ELi64ELi64ELi8ES3_EELb1ELb1ELb0ELb0ELb0ELb1ELb0EEEvNS_16Flash_bwd_paramsE)
        /*03f8*/ 	.word	0x00000000


	//----- nvinfo : EIATTR_MIN_STACK_SIZE
	.align		4
.L_180:
        /*03fc*/ 	.byte	0x04, 0x12
        /*03fe*/ 	.short	(.L_182 - .L_181)
	.align		4
.L_181:
        /*0400*/ 	.word	index@(_ZN5flash44flash_bwd_dq_dk_dv_loop_seqk_parallel_kernelI23Flash_bwd_kernel_traitsILi256ELi64ELi64ELi8ELi4ELi2ELi2ELb0ELb1EN7cutlass6half_tE19Flash_kernel_traitsILi256ELi64ELi64ELi8ES3_EELb0ELb1ELb0ELb0ELb0ELb1ELb1EEEvNS_16Flash_bwd_paramsE)
        /*0404*/ 	.word	0x00000000


	//----- nvinfo : EIATTR_MIN_STACK_SIZE
	.align		4
.L_182:
        /*0408*/ 	.byte	0x04, 0x12
        /*040a*/ 	.short	(.L_184 - .L_183)
	.align		4
.L_183:
        /*040c*/ 	.word	index@(_ZN5flash44flash_bwd_dq_dk_dv_loop_seqk_parallel_kernelI23Flash_bwd_kernel_traitsILi256ELi64ELi64ELi8ELi4ELi2ELi2ELb0ELb1EN7cutlass6half_tE19Flash_kernel_traitsILi256ELi64ELi64ELi8ES3_EELb1ELb1ELb0ELb1ELb0ELb0ELb0EEEvNS_16Flash_bwd_paramsE)
        /*0410*/ 	.word	0x00000050


	//----- nvinfo : EIATTR_MIN_STACK_SIZE
	.align		4
.L_184:
        /*0414*/ 	.byte	0x04, 0x12
        /*0416*/ 	.short	(.L_186 - .L_185)
	.align		4
.L_185:
        /*0418*/ 	.word	index@(_ZN5flash44flash_bwd_dq_dk_dv_loop_seqk_parallel_kernelI23Flash_bwd_kernel_traitsILi256ELi64ELi64ELi8ELi4ELi2ELi2ELb0ELb1EN7cutlass6half_tE19Flash_kernel_traitsILi256ELi64ELi64ELi8ES3_EELb0ELb1ELb0ELb1ELb0ELb0ELb1EEEvNS_16Flash_bwd_paramsE)
        /*041c*/ 	.word	0x00000040


	//----- nvinfo : EIATTR_MIN_STACK_SIZE
	.align		4
.L_186:
        /*0420*/ 	.byte	0x04, 0x12
        /*0422*/ 	.short	(.L_188 - .L_187)
	.align		4
.L_187:
        /*0424*/ 	.word	index@(_ZN5flash25flash_bwd_dot_do_o_kernelILb0E23Flash_bwd_kernel_traitsILi256ELi64ELi64ELi8ELi4ELi2ELi2ELb0ELb1EN7cutlass6half_tE19Flash_kernel_traitsILi256ELi64ELi64ELi8ES3_EEEEvNS_16Flash_bwd_paramsE)
        /*0428*/ 	.word	0x00000000


	//----- nvinfo : EIATTR_MIN_STACK_SIZE
	.align		4
.L_188:
        /*042c*/ 	.byte	0x04, 0x12
        /*042e*/ 	.short	(.L_190 - .L_189)
	.align		4
.L_189:
        /*0430*/ 	.word	index@(_ZN5flash25flash_bwd_dot_do_o_kernelILb1E23Flash_bwd_kernel_traitsILi256ELi64ELi64ELi8ELi4ELi2ELi2ELb0ELb1EN7cutlass6half_tE19Flash_kernel_traitsILi256ELi64ELi64ELi8ES3_EEEEvNS_16Flash_bwd_paramsE)
        /*0434*/ 	.word	0x00000000


	//----- nvinfo : EIATTR_MIN_STACK_SIZE
	.align		4
.L_190:
        /*0438*/ 	.byte	0x04, 0x12
        /*043a*/ 	.short	(.L_192 - .L_191)
	.align		4
.L_191:
        /*043c*/ 	.word	index@(_ZN5flash27flash_bwd_convert_dq_kernelI23Flash_bwd_kernel_traitsILi256ELi64ELi64ELi8ELi4ELi2ELi2ELb0ELb0EN7cutlass6half_tE19Flash_kernel_traitsILi256ELi64ELi64ELi8ES3_EEEEvNS_16Flash_bwd_paramsEi)
        /*0440*/ 	.word	0x00000000


	//----- nvinfo : EIATTR_MIN_STACK_SIZE
	.align		4
.L_192:
        /*0444*/ 	.byte	0x04, 0x12
        /*0446*/ 	.short	(.L_194 - .L_193)
	.align		4
.L_193:
        /*0448*/ 	.word	index@(_ZN5flash44flash_bwd_dq_dk_dv_loop_seqk_parallel_kernelI23Flash_bwd_kernel_traitsILi256ELi64ELi64ELi8ELi4ELi2ELi2ELb0ELb0EN7cutlass6half_tE19Flash_kernel_traitsILi256ELi64ELi64ELi8ES3_EELb1ELb1ELb0ELb0ELb0ELb0ELb0EEEvNS_16Flash_bwd_paramsE)
        /*044c*/ 	.word	0x00000068


	//----- nvinfo : EIATTR_MIN_STACK_SIZE
	.align		4
.L_194:
        /*0450*/ 	.byte	0x04, 0x12
        /*0452*/ 	.short	(.L_196 - .L_195)
	.align		4
.L_195:
        /*0454*/ 	.word	index@(_ZN5flash44flash_bwd_dq_dk_dv_loop_seqk_parallel_kernelI23Flash_bwd_kernel_traitsILi256ELi64ELi64ELi8ELi4ELi2ELi2ELb0ELb0EN7cutlass6half_tE19Flash_kernel_traitsILi256ELi64ELi64ELi8ES3_EELb0ELb1ELb0ELb0ELb0ELb0ELb1EEEvNS_16Flash_bwd_paramsE)
        /*0458*/ 	.word	0x00000060


	//----- nvinfo : EIATTR_MIN_STACK_SIZE
	.align		4
.L_196:
        /*045c*/ 	.byte	0x04, 0x12
        /*045e*/ 	.short	(.L_198 - .L_197)
	.align		4
.L_197:
        /*0460*/ 	.word	index@(_ZN5flash44flash_bwd_dq_dk_dv_loop_seqk_parallel_kernelI23Flash_bwd_kernel_traitsILi256ELi64ELi64ELi8ELi4ELi2ELi2ELb0ELb0EN7cutlass6half_tE19Flash_kernel_traitsILi256ELi64ELi64ELi8ES3_EELb1ELb1ELb0ELb0ELb0ELb1ELb0EEEvNS_16Flash_bwd_paramsE)
        /*0464*/ 	.word	0x00000058


	//----- nvinfo : EIATTR_MIN_STACK_SIZE
	.align		4
.L_198:
        /*0468*/ 	.byte	0x04, 0x12
        /*046a*/ 	.short	(.L_200 - .L_199)
	.align		4
.L_199:
        /*046c*/ 	.word	index@(_ZN5flash44flash_bwd_dq_dk_dv_loop_seqk_parallel_kernelI23Flash_bwd_kernel_traitsILi256ELi64ELi64ELi8ELi4ELi2ELi2ELb0ELb0EN7cutlass6half_tE19Flash_kernel_traitsILi256ELi64ELi64ELi8ES3_EELb0ELb1ELb0ELb0ELb0ELb1ELb1EEEvNS_16Flash_bwd_paramsE)
        /*0470*/ 	.word	0x00000058


	//----- nvinfo : EIATTR_MIN_STACK_SIZE
	.align		4
.L_200:
        /*0474*/ 	.byte	0x04, 0x12
        /*0476*/ 	.short	(.L_202 - .L_201)
	.align		4
.L_201:
        /*0478*/ 	.word	index@(_ZN5flash44flash_bwd_dq_dk_dv_loop_seqk_parallel_kernelI23Flash_bwd_kernel_traitsILi256ELi64ELi64ELi8ELi4ELi2ELi2ELb0ELb0EN7cutlass6half_tE19Flash_kernel_traitsILi256ELi64ELi64ELi8ES3_EELb1ELb1ELb0ELb1ELb0ELb0ELb0EEEvNS_16Flash_bwd_paramsE)
        /*047c*/ 	.word	0x000000b0


	//----- nvinfo : EIATTR_MIN_STACK_SIZE
	.align		4
.L_202:
        /*0480*/ 	.byte	0x04, 0x12
        /*0482*/ 	.short	(.L_204 - .L_203)
	.align		4
.L_203:
        /*0484*/ 	.word	index@(_ZN5flash44flash_bwd_dq_dk_dv_loop_seqk_parallel_kernelI23Flash_bwd_kernel_traitsILi256ELi64ELi64ELi8ELi4ELi2ELi2ELb0ELb0EN7cutlass6half_tE19Flash_kernel_traitsILi256ELi64ELi64ELi8ES3_EELb0ELb1ELb0ELb1ELb0ELb0ELb1EEEvNS_16Flash_bwd_paramsE)
        /*0488*/ 	.word	0x000000a0


	//----- nvinfo : EIATTR_MIN_STACK_SIZE
	.align		4
.L_204:
        /*048c*/ 	.byte	0x04, 0x12
        /*048e*/ 	.short	(.L_206 - .L_205)
	.align		4
.L_205:
        /*0490*/ 	.word	index@(_ZN5flash25flash_bwd_dot_do_o_kernelILb0E23Flash_bwd_kernel_traitsILi256ELi64ELi64ELi8ELi4ELi2ELi2ELb0ELb0EN7cutlass6half_tE19Flash_kernel_traitsILi256ELi64ELi64ELi8ES3_EEEEvNS_16Flash_bwd_paramsE)
        /*0494*/ 	.word	0x00000000


	//----- nvinfo : EIATTR_MIN_STACK_SIZE
	.align		4
.L_206:
        /*0498*/ 	.byte	0x04, 0x12
        /*049a*/ 	.short	(.L_208 - .L_207)
	.align		4
.L_207:
        /*049c*/ 	.word	index@(_ZN5flash25flash_bwd_dot_do_o_kernelILb1E23Flash_bwd_kernel_traitsILi256ELi64ELi64ELi8ELi4ELi2ELi2ELb0ELb0EN7cutlass6half_tE19Flash_kernel_traitsILi256ELi64ELi64ELi8ES3_EEEEvNS_16Flash_bwd_paramsE)
        /*04a0*/ 	.word	0x00000000
.L_208:


//--------------------- .nv.info._ZN5flash27flash_bwd_convert_dq_kernelI23Flash_bwd_kernel_traitsILi256ELi64ELi32ELi8ELi4ELi1ELi2ELb1ELb1EN7cutlass6half_tE19Flash_kernel_traitsILi256ELi64ELi32ELi8ES3_EEEEvNS_16Flash_bwd_paramsEi --------------------------
	.section	.nv.info._ZN5flash27flash_bwd_convert_dq_kernelI23Flash_bwd_kernel_traitsILi256ELi64ELi32ELi8ELi4ELi1ELi2ELb1ELb1EN7cutlass6half_tE19Flash_kernel_traitsILi256ELi64ELi32ELi8ES3_EEEEvNS_16Flash_bwd_paramsEi,"",@"SHT_CUDA_INFO"
	.sectionflags	@""
	.align	4


	//----- nvinfo : EIATTR_CUDA_API_VERSION
	.align		4
        /*0000*/ 	.byte	0x04, 0x37
        /*0002*/ 	.short	(.L_210 - .L_209)
.L_209:
        /*0004*/ 	.word	0x00000082


	//----- nvinfo : EIATTR_SW2861232_WAR
	.align		4
.L_210:
        /*0008*/ 	.byte	0x01, 0x35
	.zero		2


	//----- nvinfo : EIATTR_PARAM_CBANK
	.align		4
        /*000c*/ 	.byte	0x04, 0x0a
        /*000e*/ 	.short	(.L_212 - .L_211)
	.align		4
.L_211:
        /*0010*/ 	.word	index@(.nv.constant0._ZN5flash27flash_bwd_convert_dq_kernelI23Flash_bwd_kernel_traitsILi256ELi64ELi32ELi8ELi4ELi1ELi2ELb1ELb1EN7cutlass6half_tE19Flash_kernel_traitsILi256ELi64ELi32ELi8ES3_EEEEvNS_16Flash_bwd_paramsEi)
        /*0014*/ 	.short	0x0160
        /*0016*/ 	.short	0x0284


	//----- nvinfo : EIATTR_CBANK_PARAM_SIZE
	.align		4
.L_212:
        /*0018*/ 	.byte	0x03, 0x19
        /*001a*/ 	.short	0x0284


	//----- nvinfo : EIATTR_KPARAM_INFO
	.align		4
        /*001c*/ 	.byte	0x04, 0x17
        /*001e*/ 	.short	(.L_214 - .L_213)
.L_213:
        /*0020*/ 	.word	0x00000000
        /*0024*/ 	.short	0x0001
        /*0026*/ 	.short	0x0280
        /*0028*/ 	.byte	0x00, 0xf0, 0x11, 0x00


	//----- nvinfo : EIATTR_KPARAM_INFO
	.align		4
.L_214:
        /*002c*/ 	.byte	0x04, 0x17
        /*002e*/ 	.short	(.L_216 - .L_215)
.L_215:
        /*0030*/ 	.word	0x00000000
        /*0034*/ 	.short	0x0000
        /*0036*/ 	.short	0x0000
        /*0038*/ 	.byte	0x00, 0xf0, 0x01, 0x0a


	//----- nvinfo : EIATTR_MAXREG_COUNT
	.align		4
.L_216:
        /*003c*/ 	.byte	0x03, 0x1b
        /*003e*/ 	.short	0x00ff


	//----- nvinfo : EIATTR_NUM_BARRIERS
	.align		4
        /*0040*/ 	.byte	0x02, 0x4c
        /*0042*/ 	.byte	0x01
	.zero		1


	//----- nvinfo : EIATTR_MERCURY_ISA_VERSION
	.align		4
        /*0044*/ 	.byte	0x03, 0x5f
        /*0046*/ 	.short	0x0000


	//----- nvinfo : EIATTR_EXIT_INSTR_OFFSETS
	.align		4
        /*0048*/ 	.byte	0x04, 0x1c
        /*004a*/ 	.short	(.L_218 - .L_217)


	//   ....[0]....
.L_217:
        /*004c*/ 	.word	0x00000170


	//   ....[1]....
        /*0050*/ 	.word	0x000021b0


	//   ....[2]....
        /*0054*/ 	.word	0x000022d0


	//   ....[3]....
        /*0058*/ 	.word	0x000022f0


	//----- nvinfo : EIATTR_CTAIDZ_USED
	.align		4
.L_218:
        /*005c*/ 	.byte	0x01, 0x04
	.zero		2


	//----- nvinfo : EIATTR_CRS_STACK_SIZE
	.align		4
        /*0060*/ 	.byte	0x04, 0x1e
        /*0062*/ 	.short	(.L_220 - .L_219)
.L_219:
        /*0064*/ 	.word	0x00000000
.L_220:


//--------------------- .nv.info._ZN5flash44flash_bwd_dq_dk_dv_loop_seqk_parallel_kernelI23Flash_bwd_kernel_traitsILi256ELi64ELi32ELi8ELi4ELi1ELi2ELb1ELb1EN7cutlass6half_tE19Flash_kernel_traitsILi256ELi64ELi32ELi8ES3_EELb0ELb1ELb0ELb0ELb0ELb0ELb0EEEvNS_16Flash_bwd_paramsE --------------------------
	.section	.nv.info._ZN5flash44flash_bwd_dq_dk_dv_loop_seqk_parallel_kernelI23Flash_bwd_kernel_traitsILi256ELi64ELi32ELi8ELi4ELi1ELi2ELb1ELb1EN7cutlass6half_tE19Flash_kernel_traitsILi256ELi64ELi32ELi8ES3_EELb0ELb1ELb0ELb0ELb0ELb0ELb0EEEvNS_16Flash_bwd_paramsE,"",@"SHT_CUDA_INFO"
	.sectionflags	@""
	.align	4


	//----- nvinfo : EIATTR_CUDA_API_VERSION
	.align		4
        /*0000*/ 	.byte	0x04, 0x37
        /*0002*/ 	.short	(.L_222 - .L_221)
.L_221:
        /*0004*/ 	.word	0x00000082


	//----- nvinfo : EIATTR_SW2861232_WAR
	.align		4
.L_222:
        /*0008*/ 	.byte	0x01, 0x35
	.zero		2


	//----- nvinfo : EIATTR_PARAM_CBANK
	.align		4
        /*000c*/ 	.byte	0x04, 0x0a
        /*000e*/ 	.short	(.L_224 - .L_223)
	.align		4
.L_223:
        /*0010*/ 	.word	index@(.nv.constant0._ZN5flash44flash_bwd_dq_dk_dv_loop_seqk_parallel_kernelI23Flash_bwd_kernel_traitsILi256ELi64ELi32ELi8ELi4ELi1ELi2ELb1ELb1EN7cutlass6half_tE19Flash_kernel_traitsILi256ELi64ELi32ELi8ES3_EELb0ELb1ELb0ELb0ELb0ELb0ELb0EEEvNS_16Flash_bwd_paramsE)
        /*0014*/ 	.short	0x0160
        /*0016*/ 	.short	0x0280


	//----- nvinfo : EIATTR_CBANK_PARAM_SIZE
	.align		4
.L_224:
        /*0018*/ 	.byte	0x03, 0x19
        /*001a*/ 	.short	0x0280


	//----- nvinfo : EIATTR_KPARAM_INFO
	.align		4
        /*001c*/ 	.byte	0x04, 0x17
        /*001e*/ 	.short	(.L_226 - .L_225)
.L_225:
        /*0020*/ 	.word	0x00000000
        /*0024*/ 	.short	0x0000
        /*0026*/ 	.short	0x0000
        /*0028*/ 	.byte	0x00, 0xf0, 0x01, 0x0a


	//----- nvinfo : EIATTR_MAXREG_COUNT
	.align		4
.L_226:
        /*002c*/ 	.byte	0x03, 0x1b
        /*002e*/ 	.short	0x00ff


	//----- nvinfo : EIATTR_NUM_BARRIERS
	.align		4
        /*0030*/ 	.byte	0x02, 0x4c
        /*0032*/ 	.byte	0x01
	.zero		1


	//----- nvinfo : EIATTR_ANNOTATIONS
	.align		4
        /*0034*/ 	.byte	0x04, 0x55
        /*0036*/ 	.short	(.L_228 - .L_227)


	//   ....[0]....
.L_227:
        /*0038*/ 	.word	0x00000001
        /*003c*/ 	.byte	0x20, 0x08, 0x00, 0x00, 0x01, 0x00, 0x00, 0x00, 0xc0, 0x0b, 0x00, 0x00, 0x01, 0x00, 0x00, 0x00
        /*004c*/ 	.byte	0x90, 0x0c, 0x00, 0x00, 0x01, 0x00, 0x00, 0x00, 0x70, 0x34, 0x00, 0x00, 0x01, 0x00, 0x00, 0x00
        /*005c*/ 	.byte	0x80, 0x39, 0x00, 0x00, 0x01, 0x00, 0x00, 0x00, 0xb0, 0x3c, 0x00, 0x00, 0x01, 0x00, 0x00, 0x00
        /*006c*/ 	.byte	0xd0, 0x3c, 0x00, 0x00, 0x01, 0x00, 0x00, 0x00, 0x90, 0x69, 0x00, 0x00


	//----- nvinfo : EIATTR_MERCURY_ISA_VERSION
	.align		4
.L_228:
        /*0078*/ 	.byte	0x03, 0x5f
        /*007a*/ 	.short	0x0000


	//----- nvinfo : EIATTR_EXIT_INSTR_OFFSETS
	.align		4
        /*007c*/ 	.byte	0x04, 0x1c
        /*007e*/ 	.short	(.L_230 - .L_229)


	//   ....[0]....
.L_229:
        /*0080*/ 	.word	0x000000b0


	//   ....[1]....
        /*0084*/ 	.word	0x000077b0


	//----- nvinfo : EIATTR_CTAIDZ_USED
	.align		4
.L_230:
        /*0088*/ 	.byte	0x01, 0x04
	.zero		2


	//----- nvinfo : EIATTR_CRS_STACK_SIZE
	.align		4
        /*008c*/ 	.byte	0x04, 0x1e
        /*008e*/ 	.short	(.L_232 - .L_231)
.L_231:
        /*0090*/ 	.word	0x00000000
.L_232:


//--------------------- .nv.info._ZN5flash44flash_bwd_dq_dk_dv_loop_seqk_parallel_kernelI23Flash_bwd_kernel_traitsILi256ELi64ELi32ELi8ELi4ELi1ELi2ELb1ELb1EN7cutlass6half_tE19Flash_kernel_traitsILi256ELi64ELi32ELi8ES3_EELb0ELb1ELb0ELb0ELb0ELb0ELb1EEEvNS_16Flash_bwd_paramsE --------------------------
	.section	.nv.info._ZN5flash44flash_bwd_dq_dk_dv_loop_seqk_parallel_kernelI23Flash_bwd_kernel_traitsILi256ELi64ELi32ELi8ELi4ELi1ELi2ELb1ELb1EN7cutlass6half_tE19Flash_kernel_traitsILi256ELi64ELi32ELi8ES3_EELb0ELb1ELb0ELb0ELb0ELb0ELb1EEEvNS_16Flash_bwd_paramsE,"",@"SHT_CUDA_INFO"
	.sectionflags	@""
	.align	4


	//----- nvinfo : EIATTR_CUDA_API_VERSION
	.align		4
        /*0000*/ 	.byte	0x04, 0x37
        /*0002*/ 	.short	(.L_234 - .L_233)
.L_233:
        /*0004*/ 	.word	0x00000082


	//----- nvinfo : EIATTR_SW2861232_WAR
	.align		4
.L_234:
        /*0008*/ 	.byte	0x01, 0x35
	.zero		2


	//----- nvinfo : EIATTR_PARAM_CBANK
	.align		4
        /*000c*/ 	.byte	0x04, 0x0a
        /*000e*/ 	.short	(.L_236 - .L_235)
	.align		4
.L_235:
        /*0010*/ 	.word	index@(.nv.constant0._ZN5flash44flash_bwd_dq_dk_dv_loop_seqk_parallel_kernelI23Flash_bwd_kernel_traitsILi256ELi64ELi32ELi8ELi4ELi1ELi2ELb1ELb1EN7cutlass6half_tE19Flash_kernel_traitsILi256ELi64ELi32ELi8ES3_EELb0ELb1ELb0ELb0ELb0ELb0ELb1EEEvNS_16Flash_bwd_paramsE)
        /*0014*/ 	.short	0x0160
        /*0016*/ 	.short	0x0280


	//----- nvinfo : EIATTR_CBANK_PARAM_SIZE
	.align		4
.L_236:
        /*0018*/ 	.byte	0x03, 0x19
        /*001a*/ 	.short	0x0280


	//----- nvinfo : EIATTR_KPARAM_INFO
	.align		4
        /*001c*/ 	.byte	0x04, 0x17
        /*001e*/ 	.short	(.L_238 - .L_237)
.L_237:
        /*0020*/ 	.word	0x00000000
        /*0024*/ 	.short	0x0000
        /*0026*/ 	.short	0x0000
        /*0028*/ 	.byte	0x00, 0xf0, 0x01, 0x0a


	//----- nvinfo : EIATTR_MAXREG_COUNT
	.align		4
.L_238:
        /*002c*/ 	.byte	0x03, 0x1b
        /*002e*/ 	.short	0x00ff


	//----- nvinfo : EIATTR_NUM_BARRIERS
	.align		4
        /*0030*/ 	.byte	0x02, 0x4c
        /*0032*/ 	.byte	0x01
	.zero		1


	//----- nvinfo : EIATTR_ANNOTATIONS
	.align		4
        /*0034*/ 	.byte	0x04, 0x55
        /*0036*/ 	.short	(.L_240 - .L_239)


	//   ....[0]....
.L_239:
        /*0038*/ 	.word	0x00000001
        /*003c*/ 	.byte	0x20, 0x08, 0x00, 0x00, 0x01, 0x00, 0x00, 0x00, 0xc0, 0x0b, 0x00, 0x00, 0x01, 0x00, 0x00, 0x00
        /*004c*/ 	.byte	0x90, 0x0c, 0x00, 0x00, 0x01, 0x00, 0x00, 0x00, 0x70, 0x34, 0x00, 0x00, 0x01, 0x00, 0x00, 0x00
        /*005c*/ 	.byte	0x80, 0x39, 0x00, 0x00, 0x01, 0x00, 0x00, 0x00, 0xd0, 0x3c, 0x00, 0x00, 0x01, 0x00, 0x00, 0x00
        /*006c*/ 	.byte	0x00, 0x3d, 0x00, 0x00, 0x01, 0x00, 0x00, 0x00, 0xb0, 0x6c, 0x00, 0x00


	//----- nvinfo : EIATTR_MERCURY_ISA_VERSION
	.align		4
.L_240:
        /*0078*/ 	.byte	0x03, 0x5f
        /*007a*/ 	.short	0x0000


	//----- nvinfo : EIATTR_EXIT_INSTR_OFFSETS
	.align		4
        /*007c*/ 	.byte	0x04, 0x1c
        /*007e*/ 	.short	(.L_242 - .L_241)


	//   ....[0]....
.L_241:
        /*0080*/ 	.word	0x000000b0


	//   ....[1]....
        /*0084*/ 	.word	0x00007ad0


	//----- nvinfo : EIATTR_CTAIDZ_USED
	.align		4
.L_242:
        /*0088*/ 	.byte	0x01, 0x04
	.zero		2


	//----- nvinfo : EIATTR_CRS_STACK_SIZE
	.align		4
        /*008c*/ 	.byte	0x04, 0x1e
        /*008e*/ 	.short	(.L_244 - .L_243)
.L_243:
        /*0090*/ 	.word	0x00000000
.L_244:


//--------------------- .nv.info._ZN5flash44flash_bwd_dq_dk_dv_loop_seqk_parallel_kernelI23Flash_bwd_kernel_traitsILi256ELi64ELi32ELi8ELi4ELi1ELi2ELb1ELb1EN7cutlass6half_tE19Flash_kernel_traitsILi256ELi64ELi32ELi8ES3_EELb0ELb1ELb0ELb0ELb0ELb1ELb0EEEvNS_16Flash_bwd_paramsE --------------------------
	.section	.nv.info._ZN5flash44flash_bwd_dq_dk_dv_loop_seqk_parallel_kernelI23Flash_bwd_kernel_traitsILi256ELi64ELi32ELi8ELi4ELi1ELi2ELb1ELb1EN7cutlass6half_tE19Flash_kernel_traitsILi256ELi64ELi32ELi8ES3_EELb0ELb1ELb0ELb0ELb0ELb1ELb0EEEvNS_16Flash_bwd_paramsE,"",@"SHT_CUDA_INFO"
	.sectionflags	@""
	.align	4


	//----- nvinfo : EIATTR_CUDA_API_VERSION
	.align		4
        /*0000*/ 	.byte	0x04, 0x37
        /*0002*/ 	.short	(.L_246 - .L_245)
.L_245:
        /*0004*/ 	.word	0x00000082


	//----- nvinfo : EIATTR_SW2861232_WAR
	.align		4
.L_246:
        /*0008*/ 	.byte	0x01, 0x35
	.zero		2


	//----- nvinfo : EIATTR_PARAM_CBANK
	.align		4
        /*000c*/ 	.byte	0x04, 0x0a
        /*000e*/ 	.short	(.L_248 - .L_247)
	.align		4
.L_247:
        /*0010*/ 	.word	index@(.nv.constant0._ZN5flash44flash_bwd_dq_dk_dv_loop_seqk_parallel_kernelI23Flash_bwd_kernel_traitsILi256ELi64ELi32ELi8ELi4ELi1ELi2ELb1ELb1EN7cutlass6half_tE19Flash_kernel_traitsILi256ELi64ELi32ELi8ES3_EELb0ELb1ELb0ELb0ELb0ELb1ELb0EEEvNS_16Flash_bwd_paramsE)
        /*0014*/ 	.short	0x0160
        /*0016*/ 	.short	0x0280


	//----- nvinfo : EIATTR_CBANK_PARAM_SIZE
	.align		4
.L_248:
        /*0018*/ 	.byte	0x03, 0x19
        /*001a*/ 	.short	0x0280


	//----- nvinfo : EIATTR_KPARAM_INFO
	.align		4
        /*001c*/ 	.byte	0x04, 0x17
        /*001e*/ 	.short	(.L_250 - .L_249)
.L_249:
        /*0020*/ 	.word	0x00000000
        /*0024*/ 	.short	0x0000
        /*0026*/ 	.short	0x0000
        /*0028*/ 	.byte	0x00, 0xf0, 0x01, 0x0a


	//----- nvinfo : EIATTR_MAXREG_COUNT
	.align		4
.L_250:
        /*002c*/ 	.byte	0x03, 0x1b
        /*002e*/ 	.short	0x00ff


	//----- nvinfo : EIATTR_NUM_BARRIERS
	.align		4
        /*0030*/ 	.byte	0x02, 0x4c
        /*0032*/ 	.byte	0x01
	.zero		1


	//----- nvinfo : EIATTR_ANNOTATIONS
	.align		4
        /*0034*/ 	.byte	0x04, 0x55
        /*0036*/ 	.short	(.L_252 - .L_251)


	//   ....[0]....
.L_251:
        /*0038*/ 	.word	0x00000001
        /*003c*/ 	.byte	0xe0, 0x03, 0x00, 0x00, 0x01, 0x00, 0x00, 0x00, 0x80, 0x07, 0x00, 0x00, 0x01, 0x00, 0x00, 0x00
        /*004c*/ 	.byte	0x40, 0x08, 0x00, 0x00, 0x01, 0x00, 0x00, 0x00, 0x40, 0x0b, 0x00, 0x00, 0x01, 0x00, 0x00, 0x00
        /*005c*/ 	.byte	0x80, 0x19, 0x00, 0x00, 0x01, 0x00, 0x00, 0x00, 0x90, 0x19, 0x00, 0x00, 0x01, 0x00, 0x00, 0x00
        /*006c*/ 	.byte	0xc0, 0x19, 0x00, 0x00, 0x01, 0x00, 0x00, 0x00, 0x80, 0x1d, 0x00, 0x00, 0x01, 0x00, 0x00, 0x00
        /*007c*/ 	.byte	0xa0, 0x23, 0x00, 0x00, 0x01, 0x00, 0x00, 0x00, 0xf0, 0x2d, 0x00, 0x00, 0x01, 0x00, 0x00, 0x00
        /*008c*/ 	.byte	0x40, 0x2f, 0x00, 0x00, 0x01, 0x00, 0x00, 0x00, 0x70, 0x2f, 0x00, 0x00, 0x01, 0x00, 0x00, 0x00
        /*009c*/ 	.byte	0x30, 0x60, 0x00, 0x00


	//----- nvinfo : EIATTR_MERCURY_ISA_VERSION
	.align		4
.L_252:
        /*00a0*/ 	.byte	0x03, 0x5f
        /*00a2*/ 	.short	0x0000


	//----- nvinfo : EIATTR_EXIT_INSTR_OFFSETS
	.align		4
        /*00a4*/ 	.byte	0x04, 0x1c
        /*00a6*/ 	.short	(.L_254 - .L_253)


	//   ....[0]....
.L_253:
        /*00a8*/ 	.word	0x000000b0


	//   ....[1]....
        /*00ac*/ 	.word	0x00006420


	//----- nvinfo : EIATTR_CTAIDZ_USED
	.align		4
.L_254:
        /*00b0*/ 	.byte	0x01, 0x04
	.zero		2


	//----- nvinfo : EIATTR_CRS_STACK_SIZE
	.align		4
        /*00b4*/ 	.byte	0x04, 0x1e
        /*00b6*/ 	.short	(.L_256 - .L_255)
.L_255:
        /*00b8*/ 	.word	0x00000000
.L_256:


//--------------------- .nv.info._ZN5flash44flash_bwd_dq_dk_dv_loop_seqk_parallel_kernelI23Flash_bwd_kernel_traitsILi256ELi64ELi32ELi8ELi4ELi1ELi2ELb1ELb1EN7cutlass6half_tE19Flash_kernel_traitsILi256ELi64ELi32ELi8ES3_EELb0ELb1ELb0ELb0ELb0ELb1ELb1EEEvNS_16Flash_bwd_paramsE --------------------------
	.section	.nv.info._ZN5flash44flash_bwd_dq_dk_dv_loop_seqk_parallel_kernelI23Flash_bwd_kernel_traitsILi256ELi64ELi32ELi8ELi4ELi1ELi2ELb1ELb1EN7cutlass6half_tE19Flash_kernel_traitsILi256ELi64ELi32ELi8ES3_EELb0ELb1ELb0ELb0ELb0ELb1ELb1EEEvNS_16Flash_bwd_paramsE,"",@"SHT_CUDA_INFO"
	.sectionflags	@""
	.align	4


	//----- nvinfo : EIATTR_CUDA_API_VERSION
	.align		4
        /*0000*/ 	.byte	0x04, 0x37
        /*0002*/ 	.short	(.L_258 - .L_257)
.L_257:
        /*0004*/ 	.word	0x00000082


	//----- nvinfo : EIATTR_SW2861232_WAR
	.align		4
.L_258:
        /*0008*/ 	.byte	0x01, 0x35
	.zero		2


	//----- nvinfo : EIATTR_PARAM_CBANK
	.align		4
        /*000c*/ 	.byte	0x04, 0x0a
        /*000e*/ 	.short	(.L_260 - .L_259)
	.align		4
.L_259:
        /*0010*/ 	.word	index@(.nv.constant0._ZN5flash44flash_bwd_dq_dk_dv_loop_seqk_parallel_kernelI23Flash_bwd_kernel_traitsILi256ELi64ELi32ELi8ELi4ELi1ELi2ELb1ELb1EN7cutlass6half_tE19Flash_kernel_traitsILi256ELi64ELi32ELi8ES3_EELb0ELb1ELb0ELb0ELb0ELb1ELb1EEEvNS_16Flash_bwd_paramsE)
        /*0014*/ 	.short	0x0160
        /*0016*/ 	.short	0x0280


	//----- nvinfo : EIATTR_CBANK_PARAM_SIZE
	.align		4
.L_260:
        /*0018*/ 	.byte	0x03, 0x19
        /*001a*/ 	.short	0x0280


	//----- nvinfo : EIATTR_KPARAM_INFO
	.align		4
        /*001c*/ 	.byte	0x04, 0x17
        /*001e*/ 	.short	(.L_262 - .L_261)
.L_261:
        /*0020*/ 	.word	0x00000000
        /*0024*/ 	.short	0x0000
        /*0026*/ 	.short	0x0000
        /*0028*/ 	.byte	0x00, 0xf0, 0x01, 0x0a


	//----- nvinfo : EIATTR_MAXREG_COUNT
	.align		4
.L_262:
        /*002c*/ 	.byte	0x03, 0x1b
        /*002e*/ 	.short	0x00ff


	//----- nvinfo : EIATTR_NUM_BARRIERS
	.align		4
        /*0030*/ 	.byte	0x02, 0x4c
        /*0032*/ 	.byte	0x01
	.zero		1


	//----- nvinfo : EIATTR_ANNOTATIONS
	.align		4
        /*0034*/ 	.byte	0x04, 0x55
        /*0036*/ 	.short	(.L_264 - .L_263)


	//   ....[0]....
.L_263:
        /* <DEDUP_REMOVED lines=8> */


	//----- nvinfo : EIATTR_MERCURY_ISA_VERSION
	.align		4
.L_264:
        /*00a0*/ 	.byte	0x03, 0x5f
        /*00a2*/ 	.short	0x0000


	//----- nvinfo : EIATTR_EXIT_INSTR_OFFSETS
	.align		4
        /*00a4*/ 	.byte	0x04, 0x1c
        /*00a6*/ 	.short	(.L_266 - .L_265)


	//   ....[0]....
.L_265:
        /*00a8*/ 	.word	0x000000b0


	//   ....[1]....
        /*00ac*/ 	.word	0x00006740


	//----- nvinfo : EIATTR_CTAIDZ_USED
	.align		4
.L_266:
        /*00b0*/ 	.byte	0x01, 0x04
	.zero		2


	//----- nvinfo : EIATTR_CRS_STACK_SIZE
	.align		4
        /*00b4*/ 	.byte	0x04, 0x1e
        /*00b6*/ 	.short	(.L_268 - .L_267)
.L_267:
        /*00b8*/ 	.word	0x00000000
.L_268:


//--------------------- .nv.info._ZN5flash44flash_bwd_dq_dk_dv_loop_seqk_parallel_kernelI23Flash_bwd_kernel_traitsILi256ELi64ELi32ELi8ELi4ELi1ELi2ELb1ELb1EN7cutlass6half_tE19Flash_kernel_traitsILi256ELi64ELi32ELi8ES3_EELb0ELb1ELb0ELb1ELb0ELb0ELb0EEEvNS_16Flash_bwd_paramsE --------------------------
	.section	.nv.info._ZN5flash44flash_bwd_dq_dk_dv_loop_seqk_parallel_kernelI23Flash_bwd_kernel_traitsILi256ELi64ELi32ELi8ELi4ELi1ELi2ELb1ELb1EN7cutlass6half_tE19Flash_kernel_traitsILi256ELi64ELi32ELi8ES3_EELb0ELb1ELb0ELb1ELb0ELb0ELb0EEEvNS_16Flash_bwd_paramsE,"",@"SHT_CUDA_INFO"
	.sectionflags	@""
	.align	4


	//----- nvinfo : EIATTR_CUDA_API_VERSION
	.align		4
        /*0000*/ 	.byte	0x04, 0x37
        /*0002*/ 	.short	(.L_270 - .L_269)
.L_269:
        /*0004*/ 	.word	0x00000082


	//----- nvinfo : EIATTR_SW2861232_WAR
	.align		4
.L_270:
        /*0008*/ 	.byte	0x01, 0x35
	.zero		2


	//----- nvinfo : EIATTR_PARAM_CBANK
	.align		4
        /*000c*/ 	.byte	0x04, 0x0a
        /*000e*/ 	.short	(.L_272 - .L_271)
	.align		4
.L_271:
        /*0010*/ 	.word	index@(.nv.constant0._ZN5flash44flash_bwd_dq_dk_dv_loop_seqk_parallel_kernelI23Flash_bwd_kernel_traitsILi256ELi64ELi32ELi8ELi4ELi1ELi2ELb1ELb1EN7cutlass6half_tE19Flash_kernel_traitsILi256ELi64ELi32ELi8ES3_EELb0ELb1ELb0ELb1ELb0ELb0ELb0EEEvNS_16Flash_bwd_paramsE)
        /*0014*/ 	.short	0x0160
        /*0016*/ 	.short	0x0280


	//----- nvinfo : EIATTR_CBANK_PARAM_SIZE
	.align		4
.L_272:
        /*0018*/ 	.byte	0x03, 0x19
        /*001a*/ 	.short	0x0280


	//----- nvinfo : EIATTR_KPARAM_INFO
	.align		4
        /*001c*/ 	.byte	0x04, 0x17
        /*001e*/ 	.short	(.L_274 - .L_273)
.L_273:
        /*0020*/ 	.word	0x00000000
        /*0024*/ 	.short	0x0000
        /*0026*/ 	.short	0x0000
        /*0028*/ 	.byte	0x00, 0xf0, 0x01, 0x0a


	//----- nvinfo : EIATTR_MAXREG_COUNT
	.align		4
.L_274:
        /*002c*/ 	.byte	0x03, 0x1b
        /*002e*/ 	.short	0x00ff


	//----- nvinfo : EIATTR_NUM_BARRIERS
	.align		4
        /*0030*/ 	.byte	0x02, 0x4c
        /*0032*/ 	.byte	0x01
	.zero		1


	//----- nvinfo : EIATTR_ANNOTATIONS
	.align		4
        /*0034*/ 	.byte	0x04, 0x55
        /*0036*/ 	.short	(.L_276 - .L_275)


	//   ....[0]....
.L_275:
        /*0038*/ 	.word	0x00000001
        /*003c*/ 	.byte	0x40, 0x0b, 0x00, 0x00, 0x01, 0x00, 0x00, 0x00, 0x00, 0x0c, 0x00, 0x00, 0x01, 0x00, 0x00, 0x00
        /*004c*/ 	.byte	0x30, 0x0c, 0x00, 0x00, 0x01, 0x00, 0x00, 0x00, 0x90, 0x0c, 0x00, 0x00, 0x01, 0x00, 0x00, 0x00
        /*005c*/ 	.byte	0xc0, 0x0c, 0x00, 0x00, 0x01, 0x00, 0x00, 0x00, 0xe0, 0x0c, 0x00, 0x00, 0x01, 0x00, 0x00, 0x00
        /*006c*/ 	.byte	0x60, 0x34, 0x00, 0x00, 0x01, 0x00, 0x00, 0x00, 0xe0, 0x34, 0x00, 0x00, 0x01, 0x00, 0x00, 0x00
        /*007c*/ 	.byte	0x30, 0x3e, 0x00, 0x00, 0x01, 0x00, 0x00, 0x00, 0xd0, 0x3e, 0x00, 0x00, 0x01, 0x00, 0x00, 0x00
        /*008c*/ 	.byte	0xf0, 0x42, 0x00, 0x00, 0x01, 0x00, 0x00, 0x00, 0x30, 0x43, 0x00, 0x00, 0x01, 0x00, 0x00, 0x00
        /*009c*/ 	.byte	0xa0, 0x43, 0x00, 0x00, 0x01, 0x00, 0x00, 0x00, 0xe0, 0x43, 0x00, 0x00, 0x01, 0x00, 0x00, 0x00
        /*00ac*/ 	.byte	0xf0, 0x43, 0x00, 0x00, 0x01, 0x00, 0x00, 0x00, 0x60, 0x56, 0x00, 0x00, 0x01, 0x00, 0x00, 0x00
        /*00bc*/ 	.byte	0x80, 0x6c, 0x00, 0x00


	//----- nvinfo : EIATTR_MERCURY_ISA_VERSION
	.align		4
.L_276:
        /*00c0*/ 	.byte	0x03, 0x5f
        /*00c2*/ 	.short	0x0000


	//----- nvinfo : EIATTR_EXIT_INSTR_OFFSETS
	.align		4
        /*00c4*/ 	.byte	0x04, 0x1c
        /*00c6*/ 	.short	(.L_278 - .L_277)


	//   ....[0]....
.L_277:
        /*00c8*/ 	.word	0x000000b0


	//   ....[1]....
        /*00cc*/ 	.word	0x00007ab0


	//----- nvinfo : EIATTR_CTAIDZ_USED
	.align		4
.L_278:
        /*00d0*/ 	.byte	0x01, 0x04
	.zero		2


	//----- nvinfo : EIATTR_CRS_STACK_SIZE
	.align		4
        /*00d4*/ 	.byte	0x04, 0x1e
        /*00d6*/ 	.short	(.L_280 - .L_279)
.L_279:
        /*00d8*/ 	.word	0x00000000
.L_280:


//--------------------- .nv.info._ZN5flash44flash_bwd_dq_dk_dv_loop_seqk_parallel_kernelI23Flash_bwd_kernel_traitsILi256ELi64ELi32ELi8ELi4ELi1ELi2ELb1ELb1EN7cutlass6half_tE19Flash_kernel_traitsILi256ELi64ELi32ELi8ES3_EELb0ELb1ELb0ELb1ELb0ELb0ELb1EEEvNS_16Flash_bwd_paramsE --------------------------
	.section	.nv.info._ZN5flash44flash_bwd_dq_dk_dv_loop_seqk_parallel_kernelI23Flash_bwd_kernel_traitsILi256ELi64ELi32ELi8ELi4ELi1ELi2ELb1ELb1EN7cutlass6half_tE19Flash_kernel_traitsILi256ELi64ELi32ELi8ES3_EELb0ELb1ELb0ELb1ELb0ELb0ELb1EEEvNS_16Flash_bwd_paramsE,"",@"SHT_CUDA_INFO"
	.sectionflags	@""
	.align	4


	//----- nvinfo : EIATTR_CUDA_API_VERSION
	.align		4
        /*0000*/ 	.byte	0x04, 0x37
        /*0002*/ 	.short	(.L_282 - .L_281)
.L_281:
        /*0004*/ 	.word	0x00000082


	//----- nvinfo : EIATTR_SW2861232_WAR
	.align		4
.L_282:
        /*0008*/ 	.byte	0x01, 0x35
	.zero		2


	//----- nvinfo : EIATTR_PARAM_CBANK
	.align		4
        /*000c*/ 	.byte	0x04, 0x0a
        /*000e*/ 	.short	(.L_284 - .L_283)
	.align		4
.L_283:
        /*0010*/ 	.word	index@(.nv.constant0._ZN5flash44flash_bwd_dq_dk_dv_loop_seqk_parallel_kernelI23Flash_bwd_kernel_traitsILi256ELi64ELi32ELi8ELi4ELi1ELi2ELb1ELb1EN7cutlass6half_tE19Flash_kernel_traitsILi256ELi64ELi32ELi8ES3_EELb0ELb1ELb0ELb1ELb0ELb0ELb1EEEvNS_16Flash_bwd_paramsE)
        /*0014*/ 	.short	0x0160
        /*0016*/ 	.short	0x0280


	//----- nvinfo : EIATTR_CBANK_PARAM_SIZE
	.align		4
.L_284:
        /*0018*/ 	.byte	0x03, 0x19
        /*001a*/ 	.short	0x0280


	//----- nvinfo : EIATTR_KPARAM_INFO
	.align		4
        /*001c*/ 	.byte	0x04, 0x17
        /*001e*/ 	.short	(.L_286 - .L_285)
.L_285:
        /*0020*/ 	.word	0x00000000
        /*0024*/ 	.short	0x0000
        /*0026*/ 	.short	0x0000
        /*0028*/ 	.byte	0x00, 0xf0, 0x01, 0x0a


	//----- nvinfo : EIATTR_MAXREG_COUNT
	.align		4
.L_286:
        /*002c*/ 	.byte	0x03, 0x1b
        /*002e*/ 	.short	0x00ff


	//----- nvinfo : EIATTR_NUM_BARRIERS
	.align		4
        /*0030*/ 	.byte	0x02, 0x4c
        /*0032*/ 	.byte	0x01
	.zero		1


	//----- nvinfo : EIATTR_ANNOTATIONS
	.align		4
        /*0034*/ 	.byte	0x04, 0x55
        /*0036*/ 	.short	(.L_288 - .L_287)


	//   ....[0]....
.L_287:
        /* <DEDUP_REMOVED lines=10> */


	//----- nvinfo : EIATTR_MERCURY_ISA_VERSION
	.align		4
.L_288:
        /*00c0*/ 	.byte	0x03, 0x5f
        /*00c2*/ 	.short	0x0000


	//----- nvinfo : EIATTR_EXIT_INSTR_OFFSETS
	.align		4
        /*00c4*/ 	.byte	0x04, 0x1c
        /*00c6*/ 	.short	(.L_290 - .L_289)


	//   ....[0]....
.L_289:
        /*00c8*/ 	.word	0x000000b0


	//   ....[1]....
        /*00cc*/ 	.word	0x00007d40


	//----- nvinfo : EIATTR_CTAIDZ_USED
	.align		4
.L_290:
        /*00d0*/ 	.byte	0x01, 0x04
	.zero		2


	//----- nvinfo : EIATTR_CRS_STACK_SIZE
	.align		4
        /*00d4*/ 	.byte	0x04, 0x1e
        /*00d6*/ 	.short	(.L_292 - .L_291)
.L_291:
        /*00d8*/ 	.word	0x00000000
.L_292:


//--------------------- .nv.info._ZN5flash25flash_bwd_dot_do_o_kernelILb0E23Flash_bwd_kernel_traitsILi256ELi64ELi32ELi8ELi4ELi1ELi2ELb1ELb1EN7cutlass6half_tE19Flash_kernel_traitsILi256ELi64ELi32ELi8ES3_EEEEvNS_16Flash_bwd_paramsE --------------------------
	.section	.nv.info._ZN5flash25flash_bwd_dot_do_o_kernelILb0E23Flash_bwd_kernel_traitsILi256ELi64ELi32ELi8ELi4ELi1ELi2ELb1ELb1EN7cutlass6half_tE19Flash_kernel_traitsILi256ELi64ELi32ELi8ES3_EEEEvNS_16Flash_bwd_paramsE,"",@"SHT_CUDA_INFO"
	.sectionflags	@""
	.align	4


	//----- nvinfo : EIATTR_CUDA_API_VERSION
	.align		4
        /*0000*/ 	.byte	0x04, 0x37
        /*0002*/ 	.short	(.L_294 - .L_293)
.L_293:
        /*0004*/ 	.word	0x00000082


	//----- nvinfo : EIATTR_SW2861232_WAR
	.align		4
.L_294:
        /*0008*/ 	.byte	0x01, 0x35
	.zero		2


	//----- nvinfo : EIATTR_PARAM_CBANK
	.align		4
        /*000c*/ 	.byte	0x04, 0x0a
        /*000e*/ 	.short	(.L_296 - .L_295)
	.align		4
.L_295:
        /*0010*/ 	.word	index@(.nv.constant0._ZN5flash25flash_bwd_dot_do_o_kernelILb0E23Flash_bwd_kernel_traitsILi256ELi64ELi32ELi8ELi4ELi1ELi2ELb1ELb1EN7cutlass6half_tE19Flash_kernel_traitsILi256ELi64ELi32ELi8ES3_EEEEvNS_16Flash_bwd_paramsE)
        /*0014*/ 	.short	0x0160
        /*0016*/ 	.short	0x0280


	//----- nvinfo : EIATTR_CBANK_PARAM_SIZE
	.align		4
.L_296:
        /*0018*/ 	.byte	0x03, 0x19
        /*001a*/ 	.short	0x0280


	//----- nvinfo : EIATTR_KPARAM_INFO
	.align		4
        /*001c*/ 	.byte	0x04, 0x17
        /*001e*/ 	.short	(.L_298 - .L_297)
.L_297:
        /*0020*/ 	.word	0x00000000
        /*0024*/ 	.short	0x0000
        /*0026*/ 	.short	0x0000
        /*0028*/ 	.byte	0x00, 0xf0, 0x01, 0x0a


	//----- nvinfo : EIATTR_MAXREG_COUNT
	.align		4
.L_298:
        /*002c*/ 	.byte	0x03, 0x1b
        /*002e*/ 	.short	0x00ff


	//----- nvinfo : EIATTR_MERCURY_ISA_VERSION
	.align		4
        /*0030*/ 	.byte	0x03, 0x5f
        /*0032*/ 	.short	0x0000


	//----- nvinfo : EIATTR_COOP_GROUP_MASK_REGIDS
	.align		4
        /*0034*/ 	.byte	0x04, 0x29
        /*0036*/ 	.short	(.L_300 - .L_299)


	//   ....[0]....
.L_299:
        /*0038*/ 	.word	0xffffffff


	//   ....[1]....
        /*003c*/ 	.word	0xffffffff


	//   ....[2]....
        /*0040*/ 	.word	0xffffffff


	//   ....[3]....
        /*0044*/ 	.word	0xffffffff


	//   ....[4]....
        /*0048*/ 	.word	0xffffffff


	//   ....[5]....
        /*004c*/ 	.word	0xffffffff


	//----- nvinfo : EIATTR_COOP_GROUP_INSTR_OFFSETS
	.align		4
.L_300:
        /*0050*/ 	.byte	0x04, 0x28
        /*0052*/ 	.short	(.L_302 - .L_301)


	//   ....[0]....
.L_301:
        /*0054*/ 	.word	0x00001a80


	//   ....[1]....
        /*0058*/ 	.word	0x00001af0


	//   ....[2]....
        /*005c*/ 	.word	0x00001b10


	//   ....[3]....
        /*0060*/ 	.word	0x00001b30


	//   ....[4]....
        /*0064*/ 	.word	0x00001b60


	//   ....[5]....
        /*0068*/ 	.word	0x00001b90


	//----- nvinfo : EIATTR_EXIT_INSTR_OFFSETS
	.align		4
.L_302:
        /*006c*/ 	.byte	0x04, 0x1c
        /*006e*/ 	.short	(.L_304 - .L_303)


	//   ....[0]....
.L_303:
        /*0070*/ 	.word	0x000000f0


	//   ....[1]....
        /*0074*/ 	.word	0x00001be0


	//   ....[2]....
        /*0078*/ 	.word	0x00001c10


	//----- nvinfo : EIATTR_CTAIDZ_USED
	.align		4
.L_304:
        /*007c*/ 	.byte	0x01, 0x04
	.zero		2


	//----- nvinfo : EIATTR_CRS_STACK_SIZE
	.align		4
        /*0080*/ 	.byte	0x04, 0x1e
        /*0082*/ 	.short	(.L_306 - .L_305)
.L_305:
        /*0084*/ 	.word	0x00000000
.L_306:


//--------------------- .nv.info._ZN5flash25flash_bwd_dot_do_o_kernelILb1E23Flash_bwd_kernel_traitsILi256ELi64ELi32ELi8ELi4ELi1ELi2ELb1ELb1EN7cutlass6half_tE19Flash_kernel_traitsILi256ELi64ELi32ELi8ES3_EEEEvNS_16Flash_bwd_paramsE --------------------------
	.section	.nv.info._ZN5flash25flash_bwd_dot_do_o_kernelILb1E23Flash_bwd_kernel_traitsILi256ELi64ELi32ELi8ELi4ELi1ELi2ELb1ELb1EN7cutlass6half_tE19Flash_kernel_traitsILi256ELi64ELi32ELi8ES3_EEEEvNS_16Flash_bwd_paramsE,"",@"SHT_CUDA_INFO"
	.sectionflags	@""
	.align	4


	//----- nvinfo : EIATTR_CUDA_API_VERSION
	.align		4
        /*0000*/ 	.byte	0x04, 0x37
        /*0002*/ 	.short	(.L_308 - .L_307)
.L_307:
        /*0004*/ 	.word	0x00000082


	//----- nvinfo : EIATTR_SW2861232_WAR
	.align		4
.L_308:
        /*0008*/ 	.byte	0x01, 0x35
	.zero		2


	//----- nvinfo : EIATTR_PARAM_CBANK
	.align		4
        /*000c*/ 	.byte	0x04, 0x0a
        /*000e*/ 	.short	(.L_310 - .L_309)
	.align		4
.L_309:
        /*0010*/ 	.word	index@(.nv.constant0._ZN5flash25flash_bwd_dot_do_o_kernelILb1E23Flash_bwd_kernel_traitsILi256ELi64ELi32ELi8ELi4ELi1ELi2ELb1ELb1EN7cutlass6half_tE19Flash_kernel_traitsILi256ELi64ELi32ELi8ES3_EEEEvNS_16Flash_bwd_paramsE)
        /*0014*/ 	.short	0x0160
        /*0016*/ 	.short	0x0280


	//----- nvinfo : EIATTR_CBANK_PARAM_SIZE
	.align		4
.L_310:
        /*0018*/ 	.byte	0x03, 0x19
        /*001a*/ 	.short	0x0280


	//----- nvinfo : EIATTR_KPARAM_INFO
	.align		4
        /*001c*/ 	.byte	0x04, 0x17
        /*001e*/ 	.short	(.L_312 - .L_311)
.L_311:
        /*0020*/ 	.word	0x00000000
        /*0024*/ 	.short	0x0000
        /*0026*/ 	.short	0x0000
        /*0028*/ 	.byte	0x00, 0xf0, 0x01, 0x0a


	//----- nvinfo : EIATTR_MAXREG_COUNT
	.align		4
.L_312:
        /*002c*/ 	.byte	0x03, 0x1b
        /*002e*/ 	.short	0x00ff


	//----- nvinfo : EIATTR_MERCURY_ISA_VERSION
	.align		4
        /*0030*/ 	.byte	0x03, 0x5f
        /*0032*/ 	.short	0x0000


	//----- nvinfo : EIATTR_COOP_GROUP_MASK_REGIDS
	.align		4
        /*0034*/ 	.byte	0x04, 0x29
        /*0036*/ 	.short	(.L_314 - .L_313)


	//   ....[0]....
.L_313:
        /*0038*/ 	.word	0xffffffff


	//   ....[1]....
        /*003c*/ 	.word	0xffffffff


	//   ....[2]....
        /*0040*/ 	.word	0xffffffff


	//   ....[3]....
        /*0044*/ 	.word	0xffffffff


	//   ....[4]....
        /*0048*/ 	.word	0xffffffff


	//   ....[5]....
        /*004c*/ 	.word	0xffffffff


	//----- nvinfo : EIATTR_COOP_GROUP_INSTR_OFFSETS
	.align		4
.L_314:
        /*0050*/ 	.byte	0x04, 0x28
        /*0052*/ 	.short	(.L_316 - .L_315)


	//   ....[0]....
.L_315:
        /*0054*/ 	.word	0x00001d30


	//   ....[1]....
        /*0058*/ 	.word	0x00001d50


	//   ....[2]....
        /*005c*/ 	.word	0x00001db0


	//   ....[3]....
        /*0060*/ 	.word	0x00001dc0


	//   ....[4]....
        /*0064*/ 	.word	0x00001e10


	//   ....[5]....
        /*0068*/ 	.word	0x00001e30


	//----- nvinfo : EIATTR_EXIT_INSTR_OFFSETS
	.align		4
.L_316:
        /*006c*/ 	.byte	0x04, 0x1c
        /*006e*/ 	.short	(.L_318 - .L_317)


	//   ....[0]....
.L_317:
        /*0070*/ 	.word	0x000000f0


	//   ....[1]....
        /*0074*/ 	.word	0x00001fe0


	//----- nvinfo : EIATTR_CTAIDZ_USED
	.align		4
.L_318:
        /*0078*/ 	.byte	0x01, 0x04
	.zero		2


	//----- nvinfo : EIATTR_CRS_STACK_SIZE
	.align		4
        /*007c*/ 	.byte	0x04, 0x1e
        /*007e*/ 	.short	(.L_320 - .L_319)
.L_319:
        /*0080*/ 	.word	0x00000000
.L_320:


//--------------------- .nv.info._ZN5flash44flash_bwd_dq_dk_dv_loop_seqk_parallel_kernelI23Flash_bwd_kernel_traitsILi256ELi64ELi64ELi8ELi4ELi2ELi2ELb0ELb1EN7cutlass6half_tE19Flash_kernel_traitsILi256ELi64ELi64ELi8ES3_EELb0ELb1ELb0ELb0ELb0ELb0ELb0EEEvNS_16Flash_bwd_paramsE --------------------------
	.section	.nv.info._ZN5flash44flash_bwd_dq_dk_dv_loop_seqk_parallel_kernelI23Flash_bwd_kernel_traitsILi256ELi64ELi64ELi8ELi4ELi2ELi2ELb0ELb1EN7cutlass6half_tE19Flash_kernel_traitsILi256ELi64ELi64ELi8ES3_EELb0ELb1ELb0ELb0ELb0ELb0ELb0EEEvNS_16Flash_bwd_paramsE,"",@"SHT_CUDA_INFO"
	.sectionflags	@""
	.align	4


	//----- nvinfo : EIATTR_CUDA_API_VERSION
	.align		4
        /*0000*/ 	.byte	0x04, 0x37
        /*0002*/ 	.short	(.L_322 - .L_321)
.L_321:
        /*0004*/ 	.word	0x00000082


	//----- nvinfo : EIATTR_SW2861232_WAR
	.align		4
.L_322:
        /*0008*/ 	.byte	0x01, 0x35
	.zero		2


	//----- nvinfo : EIATTR_PARAM_CBANK
	.align		4
        /*000c*/ 	.byte	0x04, 0x0a
        /*000e*/ 	.short	(.L_324 - .L_323)
	.align		4
.L_323:
        /*0010*/ 	.word	index@(.nv.constant0._ZN5flash44flash_bwd_dq_dk_dv_loop_seqk_parallel_kernelI23Flash_bwd_kernel_traitsILi256ELi64ELi64ELi8ELi4ELi2ELi2ELb0ELb1EN7cutlass6half_tE19Flash_kernel_traitsILi256ELi64ELi64ELi8ES3_EELb0ELb1ELb0ELb0ELb0ELb0ELb0EEEvNS_16Flash_bwd_paramsE)
        /*0014*/ 	.short	0x0160
        /*0016*/ 	.short	0x0280


	//----- nvinfo : EIATTR_CBANK_PARAM_SIZE
	.align		4
.L_324:
        /*0018*/ 	.byte	0x03, 0x19
        /*001a*/ 	.short	0x0280


	//----- nvinfo : EIATTR_KPARAM_INFO
	.align		4
        /*001c*/ 	.byte	0x04, 0x17
        /*001e*/ 	.short	(.L_326 - .L_325)
.L_325:
        /*0020*/ 	.word	0x00000000
        /*0024*/ 	.short	0x0000
        /*0026*/ 	.short	0x0000
        /*0028*/ 	.byte	0x00, 0xf0, 0x01, 0x0a


	//----- nvinfo : EIATTR_MAXREG_COUNT
	.align		4
.L_326:
        /*002c*/ 	.byte	0x03, 0x1b
        /*002e*/ 	.short	0x00ff


	//----- nvinfo : EIATTR_NUM_BARRIERS
	.align		4
        /*0030*/ 	.byte	0x02, 0x4c
        /*0032*/ 	.byte	0x01
	.zero		1


	//----- nvinfo : EIATTR_MERCURY_ISA_VERSION
	.align		4
        /*0034*/ 	.byte	0x03, 0x5f
        /*0036*/ 	.short	0x0000


	//----- nvinfo : EIATTR_EXIT_INSTR_OFFSETS
	.align		4
        /*0038*/ 	.byte	0x04, 0x1c
        /*003a*/ 	.short	(.L_328 - .L_327)


	//   ....[0]....
.L_327:
        /*003c*/ 	.word	0x00000090


	//   ....[1]....
        /*0040*/ 	.word	0x00009d40


	//----- nvinfo : EIATTR_CTAIDZ_USED
	.align		4
.L_328:
        /*0044*/ 	.byte	0x01, 0x04
	.zero		2


	//----- nvinfo : EIATTR_CRS_STACK_SIZE
	.align		4
        /*0048*/ 	.byte	0x04, 0x1e
        /*004a*/ 	.short	(.L_330 - .L_329)
.L_329:
        /*004c*/ 	.word	0x00000000
.L_330:


//--------------------- .nv.info._ZN5flash44flash_bwd_dq_dk_dv_loop_seqk_parallel_kernelI23Flash_bwd_kernel_traitsILi256ELi64ELi64ELi8ELi4ELi2ELi2ELb0ELb1EN7cutlass6half_tE19Flash_kernel_traitsILi256ELi64ELi64ELi8ES3_EELb0ELb1ELb0ELb0ELb0ELb1ELb0EEEvNS_16Flash_bwd_paramsE --------------------------
	.section	.nv.info._ZN5flash44flash_bwd_dq_dk_dv_loop_seqk_parallel_kernelI23Flash_bwd_kernel_traitsILi256ELi64ELi64ELi8ELi4ELi2ELi2ELb0ELb1EN7cutlass6half_tE19Flash_kernel_traitsILi256ELi64ELi64ELi8ES3_EELb0ELb1ELb0ELb0ELb0ELb1ELb0EEEvNS_16Flash_bwd_paramsE,"",@"SHT_CUDA_INFO"
	.sectionflags	@""
	.align	4


	//----- nvinfo : EIATTR_CUDA_API_VERSION
	.align		4
        /*0000*/ 	.byte	0x04, 0x37
        /*0002*/ 	.short	(.L_332 - .L_331)
.L_331:
        /*0004*/ 	.word	0x00000082


	//----- nvinfo : EIATTR_SW2861232_WAR
	.align		4
.L_332:
        /*0008*/ 	.byte	0x01, 0x35
	.zero		2


	//----- nvinfo : EIATTR_PARAM_CBANK
	.align		4
        /*000c*/ 	.byte	0x04, 0x0a
        /*000e*/ 	.short	(.L_334 - .L_333)
	.align		4
.L_333:
        /*0010*/ 	.word	index@(.nv.constant0._ZN5flash44flash_bwd_dq_dk_dv_loop_seqk_parallel_kernelI23Flash_bwd_kernel_traitsILi256ELi64ELi64ELi8ELi4ELi2ELi2ELb0ELb1EN7cutlass6half_tE19Flash_kernel_traitsILi256ELi64ELi64ELi8ES3_EELb0ELb1ELb0ELb0ELb0ELb1ELb0EEEvNS_16Flash_bwd_paramsE)
        /*0014*/ 	.short	0x0160
        /*0016*/ 	.short	0x0280


	//----- nvinfo : EIATTR_CBANK_PARAM_SIZE
	.align		4
.L_334:
        /*0018*/ 	.byte	0x03, 0x19
        /*001a*/ 	.short	0x0280


	//----- nvinfo : EIATTR_KPARAM_INFO
	.align		4
        /*001c*/ 	.byte	0x04, 0x17
        /*001e*/ 	.short	(.L_336 - .L_335)
.L_335:
        /*0020*/ 	.word	0x00000000
        /*0024*/ 	.short	0x0000
        /*0026*/ 	.short	0x0000
        /*0028*/ 	.byte	0x00, 0xf0, 0x01, 0x0a


	//----- nvinfo : EIATTR_MAXREG_COUNT
	.align		4
.L_336:
        /*002c*/ 	.byte	0x03, 0x1b
        /*002e*/ 	.short	0x00ff


	//----- nvinfo : EIATTR_NUM_BARRIERS
	.align		4
        /*0030*/ 	.byte	0x02, 0x4c
        /*0032*/ 	.byte	0x01
	.zero		1


	//----- nvinfo : EIATTR_MERCURY_ISA_VERSION
	.align		4
        /*0034*/ 	.byte	0x03, 0x5f
        /*0036*/ 	.short	0x0000


	//----- nvinfo : EIATTR_EXIT_INSTR_OFFSETS
	.align		4
        /*0038*/ 	.byte	0x04, 0x1c
        /*003a*/ 	.short	(.L_338 - .L_337)


	//   ....[0]....
.L_337:
        /*003c*/ 	.word	0x00000090


	//   ....[1]....
        /*0040*/ 	.word	0x00008470


	//----- nvinfo : EIATTR_CTAIDZ_USED
	.align		4
.L_338:
        /*0044*/ 	.byte	0x01, 0x04
	.zero		2


	//----- nvinfo : EIATTR_CRS_STACK_SIZE
	.align		4
        /*0048*/ 	.byte	0x04, 0x1e
        /*004a*/ 	.short	(.L_340 - .L_339)
.L_339:
        /*004c*/ 	.word	0x00000000
.L_340:


//--------------------- .nv.info._ZN5flash44flash_bwd_dq_dk_dv_loop_seqk_parallel_kernelI23Flash_bwd_kernel_traitsILi256ELi64ELi64ELi8ELi4ELi2ELi2ELb0ELb1EN7cutlass6half_tE19Flash_kernel_traitsILi256ELi64ELi64ELi8ES3_EELb0ELb1ELb0ELb1ELb0ELb0ELb0EEEvNS_16Flash_bwd_paramsE --------------------------
	.section	.nv.info._ZN5flash44flash_bwd_dq_dk_dv_loop_seqk_parallel_kernelI23Flash_bwd_kernel_traitsILi256ELi64ELi64ELi8ELi4ELi2ELi2ELb0ELb1EN7cutlass6half_tE19Flash_kernel_traitsILi256ELi64ELi64ELi8ES3_EELb0ELb1ELb0ELb1ELb0ELb0ELb0EEEvNS_16Flash_bwd_paramsE,"",@"SHT_CUDA_INFO"
	.sectionflags	@""
	.align	4


	//----- nvinfo : EIATTR_CUDA_API_VERSION
	.align		4
        /*0000*/ 	.byte	0x04, 0x37
        /*0002*/ 	.short	(.L_342 - .L_341)
.L_341:
        /*0004*/ 	.word	0x00000082


	//----- nvinfo : EIATTR_SW2861232_WAR
	.align		4
.L_342:
        /*0008*/ 	.byte	0x01, 0x35
	.zero		2


	//----- nvinfo : EIATTR_PARAM_CBANK
	.align		4
        /*000c*/ 	.byte	0x04, 0x0a
        /*000e*/ 	.short	(.L_344 - .L_343)
	.align		4
.L_343:
        /*0010*/ 	.word	index@(.nv.constant0._ZN5flash44flash_bwd_dq_dk_dv_loop_seqk_parallel_kernelI23Flash_bwd_kernel_traitsILi256ELi64ELi64ELi8ELi4ELi2ELi2ELb0ELb1EN7cutlass6half_tE19Flash_kernel_traitsILi256ELi64ELi64ELi8ES3_EELb0ELb1ELb0ELb1ELb0ELb0ELb0EEEvNS_16Flash_bwd_paramsE)
        /*0014*/ 	.short	0x0160
        /*0016*/ 	.short	0x0280


	//----- nvinfo : EIATTR_CBANK_PARAM_SIZE
	.align		4
.L_344:
        /*0018*/ 	.byte	0x03, 0x19
        /*001a*/ 	.short	0x0280


	//----- nvinfo : EIATTR_KPARAM_INFO
	.align		4
        /*001c*/ 	.byte	0x04, 0x17
        /*001e*/ 	.short	(.L_346 - .L_345)
.L_345:
        /*0020*/ 	.word	0x00000000
        /*0024*/ 	.short	0x0000
        /*0026*/ 	.short	0x0000
        /*0028*/ 	.byte	0x00, 0xf0, 0x01, 0x0a


	//----- nvinfo : EIATTR_MAXREG_COUNT
	.align		4
.L_346:
        /*002c*/ 	.byte	0x03, 0x1b
        /*002e*/ 	.short	0x00ff


	//----- nvinfo : EIATTR_NUM_BARRIERS
	.align		4
        /*0030*/ 	.byte	0x02, 0x4c
        /*0032*/ 	.byte	0x01
	.zero		1


	//----- nvinfo : EIATTR_ANNOTATIONS
	.align		4
        /*0034*/ 	.byte	0x04, 0x55
        /*0036*/ 	.short	(.L_348 - .L_347)


	//   ....[0]....
.L_347:
        /* <DEDUP_REMOVED lines=16> */
        /*012c*/ 	.byte	0x30, 0x8c, 0x00, 0x00, 0x01, 0x00, 0x00, 0x00, 0x40, 0x8c, 0x00, 0x00


	//----- nvinfo : EIATTR_MERCURY_ISA_VERSION
	.align		4
.L_348:
        /*0138*/ 	.byte	0x03, 0x5f
        /*013a*/ 	.short	0x0000


	//----- nvinfo : EIATTR_EXIT_INSTR_OFFSETS
	.align		4
        /*013c*/ 	.byte	0x04, 0x1c
        /*013e*/ 	.short	(.L_350 - .L_349)


	//   ....[0]....
.L_349:
        /*0140*/ 	.word	0x000000a0


	//   ....[1]....
        /*0144*/ 	.word	0x0000a3f0


	//----- nvinfo : EIATTR_CTAIDZ_USED
	.align		4
.L_350:
        /*0148*/ 	.byte	0x01, 0x04
	.zero		2


	//----- nvinfo : EIATTR_CRS_STACK_SIZE
	.align		4
        /*014c*/ 	.byte	0x04, 0x1e
        /*014e*/ 	.short	(.L_352 - .L_351)
.L_351:
        /*0150*/ 	.word	0x00000000
.L_352:


//--------------------- .nv.info._ZN5flash44flash_bwd_dq_dk_dv_loop_seqk_parallel_kernelI23Flash_bwd_kernel_traitsILi256ELi64ELi64ELi8ELi4ELi2ELi2ELb0ELb0EN7cutlass6half_tE19Flash_kernel_traitsILi256ELi64ELi64ELi8ES3_EELb0ELb1ELb0ELb0ELb0ELb0ELb0EEEvNS_16Flash_bwd_paramsE --------------------------
	.section	.nv.info._ZN5flash44flash_bwd_dq_dk_dv_loop_seqk_parallel_kernelI23Flash_bwd_kernel_traitsILi256ELi64ELi64ELi8ELi4ELi2ELi2ELb0ELb0EN7cutlass6half_tE19Flash_kernel_traitsILi256ELi64ELi64ELi8ES3_EELb0ELb1ELb0ELb0ELb0ELb0ELb0EEEvNS_16Flash_bwd_paramsE,"",@"SHT_CUDA_INFO"
	.sectionflags	@""
	.align	4


	//----- nvinfo : EIATTR_CUDA_API_VERSION
	.align		4
        /*0000*/ 	.byte	0x04, 0x37
        /*0002*/ 	.short	(.L_354 - .L_353)
.L_353:
        /*0004*/ 	.word	0x00000082


	//----- nvinfo : EIATTR_SW2861232_WAR
	.align		4
.L_354:
        /*0008*/ 	.byte	0x01, 0x35
	.zero		2


	//----- nvinfo : EIATTR_PARAM_CBANK
	.align		4
        /*000c*/ 	.byte	0x04, 0x0a
        /*000e*/ 	.short	(.L_356 - .L_355)
	.align		4
.L_355:
        /*0010*/ 	.word	index@(.nv.constant0._ZN5flash44flash_bwd_dq_dk_dv_loop_seqk_parallel_kernelI23Flash_bwd_kernel_traitsILi256ELi64ELi64ELi8ELi4ELi2ELi2ELb0ELb0EN7cutlass6half_tE19Flash_kernel_traitsILi256ELi64ELi64ELi8ES3_EELb0ELb1ELb0ELb0ELb0ELb0ELb0EEEvNS_16Flash_bwd_paramsE)
        /*0014*/ 	.short	0x0160
        /*0016*/ 	.short	0x0280


	//----- nvinfo : EIATTR_CBANK_PARAM_SIZE
	.align		4
.L_356:
        /*0018*/ 	.byte	0x03, 0x19
        /*001a*/ 	.short	0x0280


	//----- nvinfo : EIATTR_KPARAM_INFO
	.align		4
        /*001c*/ 	.byte	0x04, 0x17
        /*001e*/ 	.short	(.L_358 - .L_357)
.L_357:
        /*0020*/ 	.word	0x00000000
        /*0024*/ 	.short	0x0000
        /*0026*/ 	.short	0x0000
        /*0028*/ 	.byte	0x00, 0xf0, 0x01, 0x0a


	//----- nvinfo : EIATTR_MAXREG_COUNT
	.align		4
.L_358:
        /*002c*/ 	.byte	0x03, 0x1b
        /*002e*/ 	.short	0x00ff


	//----- nvinfo : EIATTR_NUM_BARRIERS
	.align		4
        /*0030*/ 	.byte	0x02, 0x4c
        /*0032*/ 	.byte	0x01
	.zero		1


	//----- nvinfo : EIATTR_ANNOTATIONS
	.align		4
        /*0034*/ 	.byte	0x04, 0x55
        /*0036*/ 	.short	(.L_360 - .L_359)


	//   ....[0]....
.L_359:
        /* <DEDUP_REMOVED lines=28> */


	//----- nvinfo : EIATTR_MERCURY_ISA_VERSION
	.align		4
.L_360:
        /*01e0*/ 	.byte	0x03, 0x5f
        /*01e2*/ 	.short	0x0000


	//----- nvinfo : EIATTR_EXIT_INSTR_OFFSETS
	.align		4
        /*01e4*/ 	.byte	0x04, 0x1c
        /*01e6*/ 	.short	(.L_362 - .L_361)


	//   ....[0]....
.L_361:
        /*01e8*/ 	.word	0x000000a0


	//   ....[1]....
        /*01ec*/ 	.word	0x0000b0e0


	//----- nvinfo : EIATTR_CTAIDZ_USED
	.align		4
.L_362:
        /*01f0*/ 	.byte	0x01, 0x04
	.zero		2


	//----- nvinfo : EIATTR_CRS_STACK_SIZE
	.align		4
        /*01f4*/ 	.byte	0x04, 0x1e
        /*01f6*/ 	.short	(.L_364 - .L_363)
.L_363:
        /*01f8*/ 	.word	0x00000000
.L_364:


//--------------------- .nv.info._ZN5flash44flash_bwd_dq_dk_dv_loop_seqk_parallel_kernelI23Flash_bwd_kernel_traitsILi256ELi64ELi64ELi8ELi4ELi2ELi2ELb0ELb0EN7cutlass6half_tE19Flash_kernel_traitsILi256ELi64ELi64ELi8ES3_EELb0ELb1ELb0ELb0ELb0ELb1ELb0EEEvNS_16Flash_bwd_paramsE --------------------------
	.section	.nv.info._ZN5flash44flash_bwd_dq_dk_dv_loop_seqk_parallel_kernelI23Flash_bwd_kernel_traitsILi256ELi64ELi64ELi8ELi4ELi2ELi2ELb0ELb0EN7cutlass6half_tE19Flash_kernel_traitsILi256ELi64ELi64ELi8ES3_EELb0ELb1ELb0ELb0ELb0ELb1ELb0EEEvNS_16Flash_bwd_paramsE,"",@"SHT_CUDA_INFO"
	.sectionflags	@""
	.align	4


	//----- nvinfo : EIATTR_CUDA_API_VERSION
	.align		4
        /*0000*/ 	.byte	0x04, 0x37
        /*0002*/ 	.short	(.L_366 - .L_365)
.L_365:
        /*0004*/ 	.word	0x00000082


	//----- nvinfo : EIATTR_SW2861232_WAR
	.align		4
.L_366:
        /*0008*/ 	.byte	0x01, 0x35
	.zero		2


	//----- nvinfo : EIATTR_PARAM_CBANK
	.align		4
        /*000c*/ 	.byte	0x04, 0x0a
        /*000e*/ 	.short	(.L_368 - .L_367)
	.align		4
.L_367:
        /*0010*/ 	.word	index@(.nv.constant0._ZN5flash44flash_bwd_dq_dk_dv_loop_seqk_parallel_kernelI23Flash_bwd_kernel_traitsILi256ELi64ELi64ELi8ELi4ELi2ELi2ELb0ELb0EN7cutlass6half_tE19Flash_kernel_traitsILi256ELi64ELi64ELi8ES3_EELb0ELb1ELb0ELb0ELb0ELb1ELb0EEEvNS_16Flash_bwd_paramsE)
        /*0014*/ 	.short	0x0160
        /*0016*/ 	.short	0x0280


	//----- nvinfo : EIATTR_CBANK_PARAM_SIZE
	.align		4
.L_368:
        /*0018*/ 	.byte	0x03, 0x19
        /*001a*/ 	.short	0x0280


	//----- nvinfo : EIATTR_KPARAM_INFO
	.align		4
        /*001c*/ 	.byte	0x04, 0x17
        /*001e*/ 	.short	(.L_370 - .L_369)
.L_369:
        /*0020*/ 	.word	0x00000000
        /*0024*/ 	.short	0x0000
        /*0026*/ 	.short	0x0000
        /*0028*/ 	.byte	0x00, 0xf0, 0x01, 0x0a


	//----- nvinfo : EIATTR_MAXREG_COUNT
	.align		4
.L_370:
        /*002c*/ 	.byte	0x03, 0x1b
        /*002e*/ 	.short	0x00ff


	//----- nvinfo : EIATTR_NUM_BARRIERS
	.align		4
        /*0030*/ 	.byte	0x02, 0x4c
        /*0032*/ 	.byte	0x01
	.zero		1


	//----- nvinfo : EIATTR_ANNOTATIONS
	.align		4
        /*0034*/ 	.byte	0x04, 0x55
        /*0036*/ 	.short	(.L_372 - .L_371)


	//   ....[0]....
.L_371:
        /* <DEDUP_REMOVED lines=24> */


	//----- nvinfo : EIATTR_MERCURY_ISA_VERSION
	.align		4
.L_372:
        /*01a0*/ 	.byte	0x03, 0x5f
        /*01a2*/ 	.short	0x0000


	//----- nvinfo : EIATTR_EXIT_INSTR_OFFSETS
	.align		4
        /*01a4*/ 	.byte	0x04, 0x1c
        /*01a6*/ 	.short	(.L_374 - .L_373)


	//   ....[0]....
.L_373:
        /*01a8*/ 	.word	0x000000a0


	//   ....[1]....
        /*01ac*/ 	.word	0x000092f0


	//----- nvinfo : EIATTR_CTAIDZ_USED
	.align		4
.L_374:
        /*01b0*/ 	.byte	0x01, 0x04
	.zero		2


	//----- nvinfo : EIATTR_CRS_STACK_SIZE
	.align		4
        /*01b4*/ 	.byte	0x04, 0x1e
        /*01b6*/ 	.short	(.L_376 - .L_375)
.L_375:
        /*01b8*/ 	.word	0x00000000
.L_376:


//--------------------- .nv.info._ZN5flash44flash_bwd_dq_dk_dv_loop_seqk_parallel_kernelI23Flash_bwd_kernel_traitsILi256ELi64ELi64ELi8ELi4ELi2ELi2ELb0ELb0EN7cutlass6half_tE19Flash_kernel_traitsILi256ELi64ELi64ELi8ES3_EELb0ELb1ELb0ELb1ELb0ELb0ELb0EEEvNS_16Flash_bwd_paramsE --------------------------
	.section	.nv.info._ZN5flash44flash_bwd_dq_dk_dv_loop_seqk_parallel_kernelI23Flash_bwd_kernel_traitsILi256ELi64ELi64ELi8ELi4ELi2ELi2ELb0ELb0EN7cutlass6half_tE19Flash_kernel_traitsILi256ELi64ELi64ELi8ES3_EELb0ELb1ELb0ELb1ELb0ELb0ELb0EEEvNS_16Flash_bwd_paramsE,"",@"SHT_CUDA_INFO"
	.sectionflags	@""
	.align	4


	//----- nvinfo : EIATTR_CUDA_API_VERSION
	.align		4
        /*0000*/ 	.byte	0x04, 0x37
        /*0002*/ 	.short	(.L_378 - .L_377)
.L_377:
        /*0004*/ 	.word	0x00000082


	//----- nvinfo : EIATTR_SW2861232_WAR
	.align		4
.L_378:
        /*0008*/ 	.byte	0x01, 0x35
	.zero		2


	//----- nvinfo : EIATTR_PARAM_CBANK
	.align		4
        /*000c*/ 	.byte	0x04, 0x0a
        /*000e*/ 	.short	(.L_380 - .L_379)
	.align		4
.L_379:
        /*0010*/ 	.word	index@(.nv.constant0._ZN5flash44flash_bwd_dq_dk_dv_loop_seqk_parallel_kernelI23Flash_bwd_kernel_traitsILi256ELi64ELi64ELi8ELi4ELi2ELi2ELb0ELb0EN7cutlass6half_tE19Flash_kernel_traitsILi256ELi64ELi64ELi8ES3_EELb0ELb1ELb0ELb1ELb0ELb0ELb0EEEvNS_16Flash_bwd_paramsE)
        /*0014*/ 	.short	0x0160
        /*0016*/ 	.short	0x0280


	//----- nvinfo : EIATTR_CBANK_PARAM_SIZE
	.align		4
.L_380:
        /*0018*/ 	.byte	0x03, 0x19
        /*001a*/ 	.short	0x0280


	//----- nvinfo : EIATTR_KPARAM_INFO
	.align		4
        /*001c*/ 	.byte	0x04, 0x17
        /*001e*/ 	.short	(.L_382 - .L_381)
.L_381:
        /*0020*/ 	.word	0x00000000
        /*0024*/ 	.short	0x0000
        /*0026*/ 	.short	0x0000
        /*0028*/ 	.byte	0x00, 0xf0, 0x01, 0x0a


	//----- nvinfo : EIATTR_MAXREG_COUNT
	.align		4
.L_382:
        /*002c*/ 	.byte	0x03, 0x1b
        /*002e*/ 	.short	0x00ff


	//----- nvinfo : EIATTR_NUM_BARRIERS
	.align		4
        /*0030*/ 	.byte	0x02, 0x4c
        /*0032*/ 	.byte	0x01
	.zero		1


	//----- nvinfo : EIATTR_ANNOTATIONS
	.align		4
        /*0034*/ 	.byte	0x04, 0x55
        /*0036*/ 	.short	(.L_384 - .L_383)


	//   ....[0]....
.L_383:
        /* <DEDUP_REMOVED lines=43> */


	//----- nvinfo : EIATTR_MERCURY_ISA_VERSION
	.align		4
.L_384:
        /*02d8*/ 	.byte	0x03, 0x5f
        /*02da*/ 	.short	0x0000


	//----- nvinfo : EIATTR_EXIT_INSTR_OFFSETS
	.align		4
        /*02dc*/ 	.byte	0x04, 0x1c
        /*02de*/ 	.short	(.L_386 - .L_385)


	//   ....[0]....
.L_385:
        /*02e0*/ 	.word	0x000000a0


	//   ....[1]....
        /*02e4*/ 	.word	0x0000b580


	//----- nvinfo : EIATTR_CTAIDZ_USED
	.align		4
.L_386:
        /*02e8*/ 	.byte	0x01, 0x04
	.zero		2


	//----- nvinfo : EIATTR_CRS_STACK_SIZE
	.align		4
        /*02ec*/ 	.byte	0x04, 0x1e
        /*02ee*/ 	.short	(.L_388 - .L_387)
.L_387:
        /*02f0*/ 	.word	0x00000000
.L_388:


//--------------------- .nv.info._ZN5flash27flash_bwd_convert_dq_kernelI23Flash_bwd_kernel_traitsILi256ELi64ELi64ELi8ELi4ELi2ELi2ELb0ELb1EN7cutlass6half_tE19Flash_kernel_traitsILi256ELi64ELi64ELi8ES3_EEEEvNS_16Flash_bwd_paramsEi --------------------------
	.section	.nv.info._ZN5flash27flash_bwd_convert_dq_kernelI23Flash_bwd_kernel_traitsILi256ELi64ELi64ELi8ELi4ELi2ELi2ELb0ELb1EN7cutlass6half_tE19Flash_kernel_traitsILi256ELi64ELi64ELi8ES3_EEEEvNS_16Flash_bwd_paramsEi,"",@"SHT_CUDA_INFO"
	.sectionflags	@""
	.align	4


	//----- nvinfo : EIATTR_CUDA_API_VERSION
	.align		4
        /*0000*/ 	.byte	0x04, 0x37
        /*0002*/ 	.short	(.L_390 - .L_389)
.L_389:
        /*0004*/ 	.word	0x00000082


	//----- nvinfo : EIATTR_SW2861232_WAR
	.align		4
.L_390:
        /*0008*/ 	.byte	0x01, 0x35
	.zero		2


	//----- nvinfo : EIATTR_PARAM_CBANK
	.align		4
        /*000c*/ 	.byte	0x04, 0x0a
        /*000e*/ 	.short	(.L_392 - .L_391)
	.align		4
.L_391:
        /*0010*/ 	.word	index@(.nv.constant0._ZN5flash27flash_bwd_convert_dq_kernelI23Flash_bwd_kernel_traitsILi256ELi64ELi64ELi8ELi4ELi2ELi2ELb0ELb1EN7cutlass6half_tE19Flash_kernel_traitsILi256ELi64ELi64ELi8ES3_EEEEvNS_16Flash_bwd_paramsEi)
        /*0014*/ 	.short	0x0160
        /*0016*/ 	.short	0x0284


	//----- nvinfo : EIATTR_CBANK_PARAM_SIZE
	.align		4
.L_392:
        /*0018*/ 	.byte	0x03, 0x19
        /*001a*/ 	.short	0x0284


	//----- nvinfo : EIATTR_KPARAM_INFO
	.align		4
        /*001c*/ 	.byte	0x04, 0x17
        /*001e*/ 	.short	(.L_394 - .L_393)
.L_393:
        /*0020*/ 	.word	0x00000000
        /*0024*/ 	.short	0x0001
        /*0026*/ 	.short	0x0280
        /*0028*/ 	.byte	0x00, 0xf0, 0x11, 0x00


	//----- nvinfo : EIATTR_KPARAM_INFO
	.align		4
.L_394:
        /*002c*/ 	.byte	0x04, 0x17
        /*002e*/ 	.short	(.L_396 - .L_395)
.L_395:
        /*0030*/ 	.word	0x00000000
        /*0034*/ 	.short	0x0000
        /*0036*/ 	.short	0x0000
        /*0038*/ 	.byte	0x00, 0xf0, 0x01, 0x0a


	//----- nvinfo : EIATTR_MAXREG_COUNT
	.align		4
.L_396:
        /*003c*/ 	.byte	0x03, 0x1b
        /*003e*/ 	.short	0x00ff


	//----- nvinfo : EIATTR_NUM_BARRIERS
	.align		4
        /*0040*/ 	.byte	0x02, 0x4c
        /*0042*/ 	.byte	0x01
	.zero		1


	//----- nvinfo : EIATTR_MERCURY_ISA_VERSION
	.align		4
        /*0044*/ 	.byte	0x03, 0x5f
        /*0046*/ 	.short	0x0000


	//----- nvinfo : EIATTR_EXIT_INSTR_OFFSETS
	.align		4
        /*0048*/ 	.byte	0x04, 0x1c
        /*004a*/ 	.short	(.L_398 - .L_397)


	//   ....[0]....
.L_397:
        /*004c*/ 	.word	0x00000170


	//   ....[1]....
        /*0050*/ 	.word	0x000021b0


	//   ....[2]....
        /*0054*/ 	.word	0x000022d0


	//   ....[3]....
        /*0058*/ 	.word	0x000022f0


	//----- nvinfo : EIATTR_CTAIDZ_USED
	.align		4
.L_398:
        /*005c*/ 	.byte	0x01, 0x04
	.zero		2


	//----- nvinfo : EIATTR_CRS_STACK_SIZE
	.align		4
        /*0060*/ 	.byte	0x04, 0x1e
        /*0062*/ 	.short	(.L_400 - .L_399)
.L_399:
        /*0064*/ 	.word	0x00000000
.L_400:


//--------------------- .nv.info._ZN5flash44flash_bwd_dq_dk_dv_loop_seqk_parallel_kernelI23Flash_bwd_kernel_traitsILi256ELi64ELi64ELi8ELi4ELi2ELi2ELb0ELb1EN7cutlass6half_tE19Flash_kernel_traitsILi256ELi64ELi64ELi8ES3_EELb1ELb1ELb0ELb0ELb0ELb0ELb0EEEvNS_16Flash_bwd_paramsE --------------------------
	.section	.nv.info._ZN5flash44flash_bwd_dq_dk_dv_loop_seqk_parallel_kernelI23Flash_bwd_kernel_traitsILi256ELi64ELi64ELi8ELi4ELi2ELi2ELb0ELb1EN7cutlass6half_tE19Flash_kernel_traitsILi256ELi64ELi64ELi8ES3_EELb1ELb1ELb0ELb0ELb0ELb0ELb0EEEvNS_16Flash_bwd_paramsE,"",@"SHT_CUDA_INFO"
	.sectionflags	@""
	.align	4


	//----- nvinfo : EIATTR_CUDA_API_VERSION
	.align		4
        /*0000*/ 	.byte	0x04, 0x37
        /*0002*/ 	.short	(.L_402 - .L_401)
.L_401:
        /*0004*/ 	.word	0x00000082


	//----- nvinfo : EIATTR_SW2861232_WAR
	.align		4
.L_402:
        /*0008*/ 	.byte	0x01, 0x35
	.zero		2


	//----- nvinfo : EIATTR_PARAM_CBANK
	.align		4
        /*000c*/ 	.byte	0x04, 0x0a
        /*000e*/ 	.short	(.L_404 - .L_403)
	.align		4
.L_403:
        /*0010*/ 	.word	index@(.nv.constant0._ZN5flash44flash_bwd_dq_dk_dv_loop_seqk_parallel_kernelI23Flash_bwd_kernel_traitsILi256ELi64ELi64ELi8ELi4ELi2ELi2ELb0ELb1EN7cutlass6half_tE19Flash_kernel_traitsILi256ELi64ELi64ELi8ES3_EELb1ELb1ELb0ELb0ELb0ELb0ELb0EEEvNS_16Flash_bwd_paramsE)
        /*0014*/ 	.short	0x0160
        /*0016*/ 	.short	0x0280


	//----- nvinfo : EIATTR_CBANK_PARAM_SIZE
	.align		4
.L_404:
        /*0018*/ 	.byte	0x03, 0x19
        /*001a*/ 	.short	0x0280


	//----- nvinfo : EIATTR_KPARAM_INFO
	.align		4
        /*001c*/ 	.byte	0x04, 0x17
        /*001e*/ 	.short	(.L_406 - .L_405)
.L_405:
        /*0020*/ 	.word	0x00000000
        /*0024*/ 	.short	0x0000
        /*0026*/ 	.short	0x0000
        /*0028*/ 	.byte	0x00, 0xf0, 0x01, 0x0a


	//----- nvinfo : EIATTR_MAXREG_COUNT
	.align		4
.L_406:
        /*002c*/ 	.byte	0x03, 0x1b
        /*002e*/ 	.short	0x00ff


	//----- nvinfo : EIATTR_NUM_BARRIERS
	.align		4
        /*0030*/ 	.byte	0x02, 0x4c
        /*0032*/ 	.byte	0x01
	.zero		1


	//----- nvinfo : EIATTR_MERCURY_ISA_VERSION
	.align		4
        /*0034*/ 	.byte	0x03, 0x5f
        /*0036*/ 	.short	0x0000


	//----- nvinfo : EIATTR_EXIT_INSTR_OFFSETS
	.align		4
        /*0038*/ 	.byte	0x04, 0x1c
        /*003a*/ 	.short	(.L_408 - .L_407)


	//   ....[0]....
.L_407:
        /*003c*/ 	.word	0x00000090


	//   ....[1]....
        /*0040*/ 	.word	0x0000ab20


	//----- nvinfo : EIATTR_CTAIDZ_USED
	.align		4
.L_408:
        /*0044*/ 	.byte	0x01, 0x04
	.zero		2


	//----- nvinfo : EIATTR_CRS_STACK_SIZE
	.align		4
        /*0048*/ 	.byte	0x04, 0x1e
        /*004a*/ 	.short	(.L_410 - .L_409)
.L_409:
        /*004c*/ 	.word	0x00000000
.L_410:


//--------------------- .nv.info._ZN5flash44flash_bwd_dq_dk_dv_loop_seqk_parallel_kernelI23Flash_bwd_kernel_traitsILi256ELi64ELi64ELi8ELi4ELi2ELi2ELb0ELb1EN7cutlass6half_tE19Flash_kernel_traitsILi256ELi64ELi64ELi8ES3_EELb0ELb1ELb0ELb0ELb0ELb0ELb1EEEvNS_16Flash_bwd_paramsE --------------------------
	.section	.nv.info._ZN5flash44flash_bwd_dq_dk_dv_loop_seqk_parallel_kernelI23Flash_bwd_kernel_traitsILi256ELi64ELi64ELi8ELi4ELi2ELi2ELb0ELb1EN7cutlass6half_tE19Flash_kernel_traitsILi256ELi64ELi64ELi8ES3_EELb0ELb1ELb0ELb0ELb0ELb0ELb1EEEvNS_16Flash_bwd_paramsE,"",@"SHT_CUDA_INFO"
	.sectionflags	@""
	.align	4


	//----- nvinfo : EIATTR_CUDA_API_VERSION
	.align		4
        /*0000*/ 	.byte	0x04, 0x37
        /*0002*/ 	.short	(.L_412 - .L_411)
.L_411:
        /*0004*/ 	.word	0x00000082


	//----- nvinfo : EIATTR_SW2861232_WAR
	.align		4
.L_412:
        /*0008*/ 	.byte	0x01, 0x35
	.zero		2


	//----- nvinfo : EIATTR_PARAM_CBANK
	.align		4
        /*000c*/ 	.byte	0x04, 0x0a
        /*000e*/ 	.short	(.L_414 - .L_413)
	.align		4
.L_413:
        /*0010*/ 	.word	index@(.nv.constant0._ZN5flash44flash_bwd_dq_dk_dv_loop_seqk_parallel_kernelI23Flash_bwd_kernel_traitsILi256ELi64ELi64ELi8ELi4ELi2ELi2ELb0ELb1EN7cutlass6half_tE19Flash_kernel_traitsILi256ELi64ELi64ELi8ES3_EELb0ELb1ELb0ELb0ELb0ELb0ELb1EEEvNS_16Flash_bwd_paramsE)
        /*0014*/ 	.short	0x0160
        /*0016*/ 	.short	0x0280


	//----- nvinfo : EIATTR_CBANK_PARAM_SIZE
	.align		4
.L_414:
        /*0018*/ 	.byte	0x03, 0x19
        /*001a*/ 	.short	0x0280


	//----- nvinfo : EIATTR_KPARAM_INFO
	.align		4
        /*001c*/ 	.byte	0x04, 0x17
        /*001e*/ 	.short	(.L_416 - .L_415)
.L_415:
        /*0020*/ 	.word	0x00000000
        /*0024*/ 	.short	0x0000
        /*0026*/ 	.short	0x0000
        /*0028*/ 	.byte	0x00, 0xf0, 0x01, 0x0a


	//----- nvinfo : EIATTR_MAXREG_COUNT
	.align		4
.L_416:
        /*002c*/ 	.byte	0x03, 0x1b
        /*002e*/ 	.short	0x00ff


	//----- nvinfo : EIATTR_NUM_BARRIERS
	.align		4
        /*0030*/ 	.byte	0x02, 0x4c
        /*0032*/ 	.byte	0x01
	.zero		1


	//----- nvinfo : EIATTR_MERCURY_ISA_VERSION
	.align		4
        /*0034*/ 	.byte	0x03, 0x5f
        /*0036*/ 	.short	0x0000


	//----- nvinfo : EIATTR_EXIT_INSTR_OFFSETS
	.align		4
        /*0038*/ 	.byte	0x04, 0x1c
        /*003a*/ 	.short	(.L_418 - .L_417)


	//   ....[0]....
.L_417:
        /*003c*/ 	.word	0x00000090


	//   ....[1]....
        /*0040*/ 	.word	0x0000a3d0


	//----- nvinfo : EIATTR_CTAIDZ_USED
	.align		4
.L_418:
        /*0044*/ 	.byte	0x01, 0x04
	.zero		2


	//----- nvinfo : EIATTR_CRS_STACK_SIZE
	.align		4
        /*0048*/ 	.byte	0x04, 0x1e
        /*004a*/ 	.short	(.L_420 - .L_419)
.L_419:
        /*004c*/ 	.word	0x00000000
.L_420:


//--------------------- .nv.info._ZN5flash44flash_bwd_dq_dk_dv_loop_seqk_parallel_kernelI23Flash_bwd_kernel_traitsILi256ELi64ELi64ELi8ELi4ELi2ELi2ELb0ELb1EN7cutlass6half_tE19Flash_kernel_traitsILi256ELi64ELi64ELi8ES3_EELb1ELb1ELb0ELb0ELb0ELb1ELb0EEEvNS_16Flash_bwd_paramsE --------------------------
	.section	.nv.info._ZN5flash44flash_bwd_dq_dk_dv_loop_seqk_parallel_kernelI23Flash_bwd_kernel_traitsILi256ELi64ELi64ELi8ELi4ELi2ELi2ELb0ELb1EN7cutlass6half_tE19Flash_kernel_traitsILi256ELi64ELi64ELi8ES3_EELb1ELb1ELb0ELb0ELb0ELb1ELb0EEEvNS_16Flash_bwd_paramsE,"",@"SHT_CUDA_INFO"
	.sectionflags	@""
	.align	4


	//----- nvinfo : EIATTR_CUDA_API_VERSION
	.align		4
        /*0000*/ 	.byte	0x04, 0x37
        /*0002*/ 	.short	(.L_422 - .L_421)
.L_421:
        /*0004*/ 	.word	0x00000082


	//----- nvinfo : EIATTR_SW2861232_WAR
	.align		4
.L_422:
        /*0008*/ 	.byte	0x01, 0x35
	.zero		2


	//----- nvinfo : EIATTR_PARAM_CBANK
	.align		4
        /*000c*/ 	.byte	0x04, 0x0a
        /*000e*/ 	.short	(.L_424 - .L_423)
	.align		4
.L_423:
        /*0010*/ 	.word	index@(.nv.constant0._ZN5flash44flash_bwd_dq_dk_dv_loop_seqk_parallel_kernelI23Flash_bwd_kernel_traitsILi256ELi64ELi64ELi8ELi4ELi2ELi2ELb0ELb1EN7cutlass6half_tE19Flash_kernel_traitsILi256ELi64ELi64ELi8ES3_EELb1ELb1ELb0ELb0ELb0ELb1ELb0EEEvNS_16Flash_bwd_paramsE)
        /*0014*/ 	.short	0x0160
        /*0016*/ 	.short	0x0280


	//----- nvinfo : EIATTR_CBANK_PARAM_SIZE
	.align		4
.L_424:
        /*0018*/ 	.byte	0x03, 0x19
        /*001a*/ 	.short	0x0280


	//----- nvinfo : EIATTR_KPARAM_INFO
	.align		4
        /*001c*/ 	.byte	0x04, 0x17
        /*001e*/ 	.short	(.L_426 - .L_425)
.L_425:
        /*0020*/ 	.word	0x00000000
        /*0024*/ 	.short	0x0000
        /*0026*/ 	.short	0x0000
        /*0028*/ 	.byte	0x00, 0xf0, 0x01, 0x0a


	//----- nvinfo : EIATTR_MAXREG_COUNT
	.align		4
.L_426:
        /*002c*/ 	.byte	0x03, 0x1b
        /*002e*/ 	.short	0x00ff


	//----- nvinfo : EIATTR_NUM_BARRIERS
	.align		4
        /*0030*/ 	.byte	0x02, 0x4c
        /*0032*/ 	.byte	0x01
	.zero		1


	//----- nvinfo : EIATTR_MERCURY_ISA_VERSION
	.align		4
        /*0034*/ 	.byte	0x03, 0x5f
        /*0036*/ 	.short	0x0000


	//----- nvinfo : EIATTR_EXIT_INSTR_OFFSETS
	.align		4
        /*0038*/ 	.byte	0x04, 0x1c
        /*003a*/ 	.short	(.L_428 - .L_427)


	//   ....[0]....
.L_427:
        /*003c*/ 	.word	0x00000090


	//   ....[1]....
        /*0040*/ 	.word	0x000091a0


	//----- nvinfo : EIATTR_CTAIDZ_USED
	.align		4
.L_428:
        /*0044*/ 	.byte	0x01, 0x04
	.zero		2


	//----- nvinfo : EIATTR_CRS_STACK_SIZE
	.align		4
        /*0048*/ 	.byte	0x04, 0x1e
        /*004a*/ 	.short	(.L_430 - .L_429)
.L_429:
        /*004c*/ 	.word	0x00000000
.L_430:


//--------------------- .nv.info._ZN5flash44flash_bwd_dq_dk_dv_loop_seqk_parallel_kernelI23Flash_bwd_kernel_traitsILi256ELi64ELi64ELi8ELi4ELi2ELi2ELb0ELb1EN7cutlass6half_tE19Flash_kernel_traitsILi256ELi64ELi64ELi8ES3_EELb0ELb1ELb0ELb0ELb0ELb1ELb1EEEvNS_16Flash_bwd_paramsE --------------------------
	.section	.nv.info._ZN5flash44flash_bwd_dq_dk_dv_loop_seqk_parallel_kernelI23Flash_bwd_kernel_traitsILi256ELi64ELi64ELi8ELi4ELi2ELi2ELb0ELb1EN7cutlass6half_tE19Flash_kernel_traitsILi256ELi64ELi64ELi8ES3_EELb0ELb1ELb0ELb0ELb0ELb1ELb1EEEvNS_16Flash_bwd_paramsE,"",@"SHT_CUDA_INFO"
	.sectionflags	@""
	.align	4


	//----- nvinfo : EIATTR_CUDA_API_VERSION
	.align		4
        /*0000*/ 	.byte	0x04, 0x37
        /*0002*/ 	.short	(.L_432 - .L_431)
.L_431:
        /*0004*/ 	.word	0x00000082


	//----- nvinfo : EIATTR_SW2861232_WAR
	.align		4
.L_432:
        /*0008*/ 	.byte	0x01, 0x35
	.zero		2


	//----- nvinfo : EIATTR_PARAM_CBANK
	.align		4
        /*000c*/ 	.byte	0x04, 0x0a
        /*000e*/ 	.short	(.L_434 - .L_433)
	.align		4
.L_433:
        /*0010*/ 	.word	index@(.nv.constant0._ZN5flash44flash_bwd_dq_dk_dv_loop_seqk_parallel_kernelI23Flash_bwd_kernel_traitsILi256ELi64ELi64ELi8ELi4ELi2ELi2ELb0ELb1EN7cutlass6half_tE19Flash_kernel_traitsILi256ELi64ELi64ELi8ES3_EELb0ELb1ELb0ELb0ELb0ELb1ELb1EEEvNS_16Flash_bwd_paramsE)
        /*0014*/ 	.short	0x0160
        /*0016*/ 	.short	0x0280


	//----- nvinfo : EIATTR_CBANK_PARAM_SIZE
	.align		4
.L_434:
        /*0018*/ 	.byte	0x03, 0x19
        /*001a*/ 	.short	0x0280


	//----- nvinfo : EIATTR_KPARAM_INFO
	.align		4
        /*001c*/ 	.byte	0x04, 0x17
        /*001e*/ 	.short	(.L_436 - .L_435)
.L_435:
        /*0020*/ 	.word	0x00000000
        /*0024*/ 	.short	0x0000
        /*0026*/ 	.short	0x0000
        /*0028*/ 	.byte	0x00, 0xf0, 0x01, 0x0a


	//----- nvinfo : EIATTR_MAXREG_COUNT
	.align		4
.L_436:
        /*002c*/ 	.byte	0x03, 0x1b
        /*002e*/ 	.short	0x00ff


	//----- nvinfo : EIATTR_NUM_BARRIERS
	.align		4
        /*0030*/ 	.byte	0x02, 0x4c
        /*0032*/ 	.byte	0x01
	.zero		1


	//----- nvinfo : EIATTR_MERCURY_ISA_VERSION
	.align		4
        /*0034*/ 	.byte	0x03, 0x5f
        /*0036*/ 	.short	0x0000


	//----- nvinfo : EIATTR_EXIT_INSTR_OFFSETS
	.align		4
        /*0038*/ 	.byte	0x04, 0x1c
        /*003a*/ 	.short	(.L_438 - .L_437)


	//   ....[0]....
.L_437:
        /*003c*/ 	.word	0x00000090


	//   ....[1]....
        /*0040*/ 	.word	0x00008a80


	//----- nvinfo : EIATTR_CTAIDZ_USED
	.align		4
.L_438:
        /*0044*/ 	.byte	0x01, 0x04
	.zero		2


	//----- nvinfo : EIATTR_CRS_STACK_SIZE
	.align		4
        /*0048*/ 	.byte	0x04, 0x1e
        /*004a*/ 	.short	(.L_440 - .L_439)
.L_439:
        /*004c*/ 	.word	0x00000000
.L_440:


//--------------------- .nv.info._ZN5flash44flash_bwd_dq_dk_dv_loop_seqk_parallel_kernelI23Flash_bwd_kernel_traitsILi256ELi64ELi64ELi8ELi4ELi2ELi2ELb0ELb1EN7cutlass6half_tE19Flash_kernel_traitsILi256ELi64ELi64ELi8ES3_EELb1ELb1ELb0ELb1ELb0ELb0ELb0EEEvNS_16Flash_bwd_paramsE --------------------------
	.section	.nv.info._ZN5flash44flash_bwd_dq_dk_dv_loop_seqk_parallel_kernelI23Flash_bwd_kernel_traitsILi256ELi64ELi64ELi8ELi4ELi2ELi2ELb0ELb1EN7cutlass6half_tE19Flash_kernel_traitsILi256ELi64ELi64ELi8ES3_EELb1ELb1ELb0ELb1ELb0ELb0ELb0EEEvNS_16Flash_bwd_paramsE,"",@"SHT_CUDA_INFO"
	.sectionflags	@""
	.align	4


	//----- nvinfo : EIATTR_CUDA_API_VERSION
	.align		4
        /*0000*/ 	.byte	0x04, 0x37
        /*0002*/ 	.short	(.L_442 - .L_441)
.L_441:
        /*0004*/ 	.word	0x00000082


	//----- nvinfo : EIATTR_SW2861232_WAR
	.align		4
.L_442:
        /*0008*/ 	.byte	0x01, 0x35
	.zero		2


	//----- nvinfo : EIATTR_PARAM_CBANK
	.align		4
        /*000c*/ 	.byte	0x04, 0x0a
        /*000e*/ 	.short	(.L_444 - .L_443)
	.align		4
.L_443:
        /*0010*/ 	.word	index@(.nv.constant0._ZN5flash44flash_bwd_dq_dk_dv_loop_seqk_parallel_kernelI23Flash_bwd_kernel_traitsILi256ELi64ELi64ELi8ELi4ELi2ELi2ELb0ELb1EN7cutlass6half_tE19Flash_kernel_traitsILi256ELi64ELi64ELi8ES3_EELb1ELb1ELb0ELb1ELb0ELb0ELb0EEEvNS_16Flash_bwd_paramsE)
        /*0014*/ 	.short	0x0160
        /*0016*/ 	.short	0x0280


	//----- nvinfo : EIATTR_CBANK_PARAM_SIZE
	.align		4
.L_444:
        /*0018*/ 	.byte	0x03, 0x19
        /*001a*/ 	.short	0x0280


	//----- nvinfo : EIATTR_KPARAM_INFO
	.align		4
        /*001c*/ 	.byte	0x04, 0x17
        /*001e*/ 	.short	(.L_446 - .L_445)
.L_445:
        /*0020*/ 	.word	0x00000000
        /*0024*/ 	.short	0x0000
        /*0026*/ 	.short	0x0000
        /*0028*/ 	.byte	0x00, 0xf0, 0x01, 0x0a


	//----- nvinfo : EIATTR_MAXREG_COUNT
	.align		4
.L_446:
        /*002c*/ 	.byte	0x03, 0x1b
        /*002e*/ 	.short	0x00ff


	//----- nvinfo : EIATTR_NUM_BARRIERS
	.align		4
        /*0030*/ 	.byte	0x02, 0x4c
        /*0032*/ 	.byte	0x01
	.zero		1


	//----- nvinfo : EIATTR_ANNOTATIONS
	.align		4
        /*0034*/ 	.byte	0x04, 0x55
        /*0036*/ 	.short	(.L_448 - .L_447)


	//   ....[0]....
.L_447:
        /* <DEDUP_REMOVED lines=17> */


	//----- nvinfo : EIATTR_MERCURY_ISA_VERSION
	.align		4
.L_448:
        /*0138*/ 	.byte	0x03, 0x5f
        /*013a*/ 	.short	0x0000


	//----- nvinfo : EIATTR_EXIT_INSTR_OFFSETS
	.align		4
        /*013c*/ 	.byte	0x04, 0x1c
        /*013e*/ 	.short	(.L_450 - .L_449)


	//   ....[0]....
.L_449:
        /*0140*/ 	.word	0x000000a0


	//   ....[1]....
        /*0144*/ 	.word	0x0000b0d0


	//----- nvinfo : EIATTR_CTAIDZ_USED
	.align		4
.L_450:
        /*0148*/ 	.byte	0x01, 0x04
	.zero		2


	//----- nvinfo : EIATTR_CRS_STACK_SIZE
	.align		4
        /*014c*/ 	.byte	0x04, 0x1e
        /*014e*/ 	.short	(.L_452 - .L_451)
.L_451:
        /*0150*/ 	.word	0x00000000
.L_452:


//--------------------- .nv.info._ZN5flash44flash_bwd_dq_dk_dv_loop_seqk_parallel_kernelI23Flash_bwd_kernel_traitsILi256ELi64ELi64ELi8ELi4ELi2ELi2ELb0ELb1EN7cutlass6half_tE19Flash_kernel_traitsILi256ELi64ELi64ELi8ES3_EELb0ELb1ELb0ELb1ELb0ELb0ELb1EEEvNS_16Flash_bwd_paramsE --------------------------
	.section	.nv.info._ZN5flash44flash_bwd_dq_dk_dv_loop_seqk_parallel_kernelI23Flash_bwd_kernel_traitsILi256ELi64ELi64ELi8ELi4ELi2ELi2ELb0ELb1EN7cutlass6half_tE19Flash_kernel_traitsILi256ELi64ELi64ELi8ES3_EELb0ELb1ELb0ELb1ELb0ELb0ELb1EEEvNS_16Flash_bwd_paramsE,"",@"SHT_CUDA_INFO"
	.sectionflags	@""
	.align	4


	//----- nvinfo : EIATTR_CUDA_API_VERSION
	.align		4
        /*0000*/ 	.byte	0x04, 0x37
        /*0002*/ 	.short	(.L_454 - .L_453)
.L_453:
        /*0004*/ 	.word	0x00000082


	//----- nvinfo : EIATTR_SW2861232_WAR
	.align		4
.L_454:
        /*0008*/ 	.byte	0x01, 0x35
	.zero		2


	//----- nvinfo : EIATTR_PARAM_CBANK
	.align		4
        /*000c*/ 	.byte	0x04, 0x0a
        /*000e*/ 	.short	(.L_456 - .L_455)
	.align		4
.L_455:
        /*0010*/ 	.word	index@(.nv.constant0._ZN5flash44flash_bwd_dq_dk_dv_loop_seqk_parallel_kernelI23Flash_bwd_kernel_traitsILi256ELi64ELi64ELi8ELi4ELi2ELi2ELb0ELb1EN7cutlass6half_tE19Flash_kernel_traitsILi256ELi64ELi64ELi8ES3_EELb0ELb1ELb0ELb1ELb0ELb0ELb1EEEvNS_16Flash_bwd_paramsE)
        /*0014*/ 	.short	0x0160
        /*0016*/ 	.short	0x0280


	//----- nvinfo : EIATTR_CBANK_PARAM_SIZE
	.align		4
.L_456:
        /*0018*/ 	.byte	0x03, 0x19
        /*001a*/ 	.short	0x0280


	//----- nvinfo : EIATTR_KPARAM_INFO
	.align		4
        /*001c*/ 	.byte	0x04, 0x17
        /*001e*/ 	.short	(.L_458 - .L_457)
.L_457:
        /*0020*/ 	.word	0x00000000
        /*0024*/ 	.short	0x0000
        /*0026*/ 	.short	0x0000
        /*0028*/ 	.byte	0x00, 0xf0, 0x01, 0x0a


	//----- nvinfo : EIATTR_MAXREG_COUNT
	.align		4
.L_458:
        /*002c*/ 	.byte	0x03, 0x1b
        /*002e*/ 	.short	0x00ff


	//----- nvinfo : EIATTR_NUM_BARRIERS
	.align		4
        /*0030*/ 	.byte	0x02, 0x4c
        /*0032*/ 	.byte	0x01
	.zero		1


	//----- nvinfo : EIATTR_ANNOTATIONS
	.align		4
        /*0034*/ 	.byte	0x04, 0x55
        /*0036*/ 	.short	(.L_460 - .L_459)


	//   ....[0]....
.L_459:
        /* <DEDUP_REMOVED lines=17> */


	//----- nvinfo : EIATTR_MERCURY_ISA_VERSION
	.align		4
.L_460:
        /*0138*/ 	.byte	0x03, 0x5f
        /*013a*/ 	.short	0x0000


	//----- nvinfo : EIATTR_EXIT_INSTR_OFFSETS
	.align		4
        /*013c*/ 	.byte	0x04, 0x1c
        /*013e*/ 	.short	(.L_462 - .L_461)


	//   ....[0]....
.L_461:
        /*0140*/ 	.word	0x000000a0


	//   ....[1]....
        /*0144*/ 	.word	0x0000a900


	//----- nvinfo : EIATTR_CTAIDZ_USED
	.align		4
.L_462:
        /*0148*/ 	.byte	0x01, 0x04
	.zero		2


	//----- nvinfo : EIATTR_CRS_STACK_SIZE
	.align		4
        /*014c*/ 	.byte	0x04, 0x1e
        /*014e*/ 	.short	(.L_464 - .L_463)
.L_463:
        /*0150*/ 	.word	0x00000000
.L_464:


//--------------------- .nv.info._ZN5flash25flash_bwd_dot_do_o_kernelILb0E23Flash_bwd_kernel_traitsILi256ELi64ELi64ELi8ELi4ELi2ELi2ELb0ELb1EN7cutlass6half_tE19Flash_kernel_traitsILi256ELi64ELi64ELi8ES3_EEEEvNS_16Flash_bwd_paramsE --------------------------
	.section	.nv.info._ZN5flash25flash_bwd_dot_do_o_kernelILb0E23Flash_bwd_kernel_traitsILi256ELi64ELi64ELi8ELi4ELi2ELi2ELb0ELb1EN7cutlass6half_tE19Flash_kernel_traitsILi256ELi64ELi64ELi8ES3_EEEEvNS_16Flash_bwd_paramsE,"",@"SHT_CUDA_INFO"
	.sectionflags	@""
	.align	4


	//----- nvinfo : EIATTR_CUDA_API_VERSION
	.align		4
        /*0000*/ 	.byte	0x04, 0x37
        /*0002*/ 	.short	(.L_466 - .L_465)
.L_465:
        /*0004*/ 	.word	0x00000082


	//----- nvinfo : EIATTR_SW2861232_WAR
	.align		4
.L_466:
        /*0008*/ 	.byte	0x01, 0x35
	.zero		2


	//----- nvinfo : EIATTR_PARAM_CBANK
	.align		4
        /*000c*/ 	.byte	0x04, 0x0a
        /*000e*/ 	.short	(.L_468 - .L_467)
	.align		4
.L_467:
        /*0010*/ 	.word	index@(.nv.constant0._ZN5flash25flash_bwd_dot_do_o_kernelILb0E23Flash_bwd_kernel_traitsILi256ELi64ELi64ELi8ELi4ELi2ELi2ELb0ELb1EN7cutlass6half_tE19Flash_kernel_traitsILi256ELi64ELi64ELi8ES3_EEEEvNS_16Flash_bwd_paramsE)
        /*0014*/ 	.short	0x0160
        /*0016*/ 	.short	0x0280


	//----- nvinfo : EIATTR_CBANK_PARAM_SIZE
	.align		4
.L_468:
        /*0018*/ 	.byte	0x03, 0x19
        /*001a*/ 	.short	0x0280


	//----- nvinfo : EIATTR_KPARAM_INFO
	.align		4
        /*001c*/ 	.byte	0x04, 0x17
        /*001e*/ 	.short	(.L_470 - .L_469)
.L_469:
        /*0020*/ 	.word	0x00000000
        /*0024*/ 	.short	0x0000
        /*0026*/ 	.short	0x0000
        /*0028*/ 	.byte	0x00, 0xf0, 0x01, 0x0a


	//----- nvinfo : EIATTR_MAXREG_COUNT
	.align		4
.L_470:
        /*002c*/ 	.byte	0x03, 0x1b
        /*002e*/ 	.short	0x00ff


	//----- nvinfo : EIATTR_MERCURY_ISA_VERSION
	.align		4
        /*0030*/ 	.byte	0x03, 0x5f
        /*0032*/ 	.short	0x0000


	//----- nvinfo : EIATTR_COOP_GROUP_MASK_REGIDS
	.align		4
        /*0034*/ 	.byte	0x04, 0x29
        /*0036*/ 	.short	(.L_472 - .L_471)


	//   ....[0]....
.L_471:
        /*0038*/ 	.word	0xffffffff


	//   ....[1]....
        /*003c*/ 	.word	0xffffffff


	//   ....[2]....
        /*0040*/ 	.word	0xffffffff


	//   ....[3]....
        /*0044*/ 	.word	0xffffffff


	//   ....[4]....
        /*0048*/ 	.word	0xffffffff


	//   ....[5]....
        /*004c*/ 	.word	0xffffffff


	//----- nvinfo : EIATTR_COOP_GROUP_INSTR_OFFSETS
	.align		4
.L_472:
        /*0050*/ 	.byte	0x04, 0x28
        /*0052*/ 	.short	(.L_474 - .L_473)


	//   ....[0]....
.L_473:
        /*0054*/ 	.word	0x00001a80


	//   ....[1]....
        /*0058*/ 	.word	0x00001af0


	//   ....[2]....
        /*005c*/ 	.word	0x00001b10


	//   ....[3]....
        /*0060*/ 	.word	0x00001b30


	//   ....[4]....
        /*0064*/ 	.word	0x00001b60


	//   ....[5]....
        /*0068*/ 	.word	0x00001b90


	//----- nvinfo : EIATTR_EXIT_INSTR_OFFSETS
	.align		4
.L_474:
        /*006c*/ 	.byte	0x04, 0x1c
        /*006e*/ 	.short	(.L_476 - .L_475)


	//   ....[0]....
.L_475:
        /*0070*/ 	.word	0x000000f0


	//   ....[1]....
        /*0074*/ 	.word	0x00001be0


	//   ....[2]....
        /*0078*/ 	.word	0x00001c10


	//----- nvinfo : EIATTR_CTAIDZ_USED
	.align		4
.L_476:
        /*007c*/ 	.byte	0x01, 0x04
	.zero		2


	//----- nvinfo : EIATTR_CRS_STACK_SIZE
	.align		4
        /*0080*/ 	.byte	0x04, 0x1e
        /*0082*/ 	.short	(.L_478 - .L_477)
.L_477:
        /*0084*/ 	.word	0x00000000
.L_478:


//--------------------- .nv.info._ZN5flash25flash_bwd_dot_do_o_kernelILb1E23Flash_bwd_kernel_traitsILi256ELi64ELi64ELi8ELi4ELi2ELi2ELb0ELb1EN7cutlass6half_tE19Flash_kernel_traitsILi256ELi64ELi64ELi8ES3_EEEEvNS_16Flash_bwd_paramsE --------------------------
	.section	.nv.info._ZN5flash25flash_bwd_dot_do_o_kernelILb1E23Flash_bwd_kernel_traitsILi256ELi64ELi64ELi8ELi4ELi2ELi2ELb0ELb1EN7cutlass6half_tE19Flash_kernel_traitsILi256ELi64ELi64ELi8ES3_EEEEvNS_16Flash_bwd_paramsE,"",@"SHT_CUDA_INFO"
	.sectionflags	@""
	.align	4


	//----- nvinfo : EIATTR_CUDA_API_VERSION
	.align		4
        /*0000*/ 	.byte	0x04, 0x37
        /*0002*/ 	.short	(.L_480 - .L_479)
.L_479:
        /*0004*/ 	.word	0x00000082


	//----- nvinfo : EIATTR_SW2861232_WAR
	.align		4
.L_480:
        /*0008*/ 	.byte	0x01, 0x35
	.zero		2


	//----- nvinfo : EIATTR_PARAM_CBANK
	.align		4
        /*000c*/ 	.byte	0x04, 0x0a
        /*000e*/ 	.short	(.L_482 - .L_481)
	.align		4
.L_481:
        /*0010*/ 	.word	index@(.nv.constant0._ZN5flash25flash_bwd_dot_do_o_kernelILb1E23Flash_bwd_kernel_traitsILi256ELi64ELi64ELi8ELi4ELi2ELi2ELb0ELb1EN7cutlass6half_tE19Flash_kernel_traitsILi256ELi64ELi64ELi8ES3_EEEEvNS_16Flash_bwd_paramsE)
        /*0014*/ 	.short	0x0160
        /*0016*/ 	.short	0x0280


	//----- nvinfo : EIATTR_CBANK_PARAM_SIZE
	.align		4
.L_482:
        /*0018*/ 	.byte	0x03, 0x19
        /*001a*/ 	.short	0x0280


	//----- nvinfo : EIATTR_KPARAM_INFO
	.align		4
        /*001c*/ 	.byte	0x04, 0x17
        /*001e*/ 	.short	(.L_484 - .L_483)
.L_483:
        /*0020*/ 	.word	0x00000000
        /*0024*/ 	.short	0x0000
        /*0026*/ 	.short	0x0000
        /*0028*/ 	.byte	0x00, 0xf0, 0x01, 0x0a


	//----- nvinfo : EIATTR_MAXREG_COUNT
	.align		4
.L_484:
        /*002c*/ 	.byte	0x03, 0x1b
        /*002e*/ 	.short	0x00ff


	//----- nvinfo : EIATTR_MERCURY_ISA_VERSION
	.align		4
        /*0030*/ 	.byte	0x03, 0x5f
        /*0032*/ 	.short	0x0000


	//----- nvinfo : EIATTR_COOP_GROUP_MASK_REGIDS
	.align		4
        /*0034*/ 	.byte	0x04, 0x29
        /*0036*/ 	.short	(.L_486 - .L_485)


	//   ....[0]....
.L_485:
        /*0038*/ 	.word	0xffffffff


	//   ....[1]....
        /*003c*/ 	.word	0xffffffff


	//   ....[2]....
        /*0040*/ 	.word	0xffffffff


	//   ....[3]....
        /*0044*/ 	.word	0xffffffff


	//   ....[4]....
        /*0048*/ 	.word	0xffffffff


	//   ....[5]....
        /*004c*/ 	.word	0xffffffff


	//----- nvinfo : EIATTR_COOP_GROUP_INSTR_OFFSETS
	.align		4
.L_486:
        /*0050*/ 	.byte	0x04, 0x28
        /*0052*/ 	.short	(.L_488 - .L_487)


	//   ....[0]....
.L_487:
        /*0054*/ 	.word	0x00001d30


	//   ....[1]....
        /*0058*/ 	.word	0x00001d50


	//   ....[2]....
        /*005c*/ 	.word	0x00001db0


	//   ....[3]....
        /*0060*/ 	.word	0x00001dc0


	//   ....[4]....
        /*0064*/ 	.word	0x00001e10


	//   ....[5]....
        /*0068*/ 	.word	0x00001e30


	//----- nvinfo : EIATTR_EXIT_INSTR_OFFSETS
	.align		4
.L_488:
        /*006c*/ 	.byte	0x04, 0x1c
        /*006e*/ 	.short	(.L_490 - .L_489)


	//   ....[0]....
.L_489:
        /*0070*/ 	.word	0x000000f0


	//   ....[1]....
        /*0074*/ 	.word	0x00001fe0


	//----- nvinfo : EIATTR_CTAIDZ_USED
	.align		4
.L_490:
        /*0078*/ 	.byte	0x01, 0x04
	.zero		2


	//----- nvinfo : EIATTR_CRS_STACK_SIZE
	.align		4
        /*007c*/ 	.byte	0x04, 0x1e
        /*007e*/ 	.short	(.L_492 - .L_491)
.L_491:
        /*0080*/ 	.word	0x00000000
.L_492:


//--------------------- .nv.info._ZN5flash27flash_bwd_convert_dq_kernelI23Flash_bwd_kernel_traitsILi256ELi64ELi64ELi8ELi4ELi2ELi2ELb0ELb0EN7cutlass6half_tE19Flash_kernel_traitsILi256ELi64ELi64ELi8ES3_EEEEvNS_16Flash_bwd_paramsEi --------------------------
	.section	.nv.info._ZN5flash27flash_bwd_convert_dq_kernelI23Flash_bwd_kernel_traitsILi256ELi64ELi64ELi8ELi4ELi2ELi2ELb0ELb0EN7cutlass6half_tE19Flash_kernel_traitsILi256ELi64ELi64ELi8ES3_EEEEvNS_16Flash_bwd_paramsEi,"",@"SHT_CUDA_INFO"
	.sectionflags	@""
	.align	4


	//----- nvinfo : EIATTR_CUDA_API_VERSION
	.align		4
        /*0000*/ 	.byte	0x04, 0x37
        /*0002*/ 	.short	(.L_494 - .L_493)
.L_493:
        /*0004*/ 	.word	0x00000082


	//----- nvinfo : EIATTR_SW2861232_WAR
	.align		4
.L_494:
        /*0008*/ 	.byte	0x01, 0x35
	.zero		2


	//----- nvinfo : EIATTR_PARAM_CBANK
	.align		4
        /*000c*/ 	.byte	0x04, 0x0a
        /*000e*/ 	.short	(.L_496 - .L_495)
	.align		4
.L_495:
        /*0010*/ 	.word	index@(.nv.constant0._ZN5flash27flash_bwd_convert_dq_kernelI23Flash_bwd_kernel_traitsILi256ELi64ELi64ELi8ELi4ELi2ELi2ELb0ELb0EN7cutlass6half_tE19Flash_kernel_traitsILi256ELi64ELi64ELi8ES3_EEEEvNS_16Flash_bwd_paramsEi)
        /*0014*/ 	.short	0x0160
        /*0016*/ 	.short	0x0284


	//----- nvinfo : EIATTR_CBANK_PARAM_SIZE
	.align		4
.L_496:
        /*0018*/ 	.byte	0x03, 0x19
        /*001a*/ 	.short	0x0284


	//----- nvinfo : EIATTR_KPARAM_INFO
	.align		4
        /*001c*/ 	.byte	0x04, 0x17
        /*001e*/ 	.short	(.L_498 - .L_497)
.L_497:
        /*0020*/ 	.word	0x00000000
        /*0024*/ 	.short	0x0001
        /*0026*/ 	.short	0x0280
        /*0028*/ 	.byte	0x00, 0xf0, 0x11, 0x00


	//----- nvinfo : EIATTR_KPARAM_INFO
	.align		4
.L_498:
        /*002c*/ 	.byte	0x04, 0x17
        /*002e*/ 	.short	(.L_500 - .L_499)
.L_499:
        /*0030*/ 	.word	0x00000000
        /*0034*/ 	.short	0x0000
        /*0036*/ 	.short	0x0000
        /*0038*/ 	.byte	0x00, 0xf0, 0x01, 0x0a


	//----- nvinfo : EIATTR_MAXREG_COUNT
	.align		4
.L_500:
        /*003c*/ 	.byte	0x03, 0x1b
        /*003e*/ 	.short	0x00ff


	//----- nvinfo : EIATTR_NUM_BARRIERS
	.align		4
        /*0040*/ 	.byte	0x02, 0x4c
        /*0042*/ 	.byte	0x01
	.zero		1


	//----- nvinfo : EIATTR_MERCURY_ISA_VERSION
	.align		4
        /*0044*/ 	.byte	0x03, 0x5f
        /*0046*/ 	.short	0x0000


	//----- nvinfo : EIATTR_EXIT_INSTR_OFFSETS
	.align		4
        /*0048*/ 	.byte	0x04, 0x1c
        /*004a*/ 	.short	(.L_502 - .L_501)


	//   ....[0]....
.L_501:
        /*004c*/ 	.word	0x00000170


	//   ....[1]....
        /*0050*/ 	.word	0x000021b0


	//   ....[2]....
        /*0054*/ 	.word	0x000022d0


	//   ....[3]....
        /*0058*/ 	.word	0x000022f0


	//----- nvinfo : EIATTR_CTAIDZ_USED
	.align		4
.L_502:
        /*005c*/ 	.byte	0x01, 0x04
	.zero		2


	//----- nvinfo : EIATTR_CRS_STACK_SIZE
	.align		4
        /*0060*/ 	.byte	0x04, 0x1e
        /*0062*/ 	.short	(.L_504 - .L_503)
.L_503:
        /*0064*/ 	.word	0x00000000
.L_504:


//--------------------- .nv.info._ZN5flash44flash_bwd_dq_dk_dv_loop_seqk_parallel_kernelI23Flash_bwd_kernel_traitsILi256ELi64ELi64ELi8ELi4ELi2ELi2ELb0ELb0EN7cutlass6half_tE19Flash_kernel_traitsILi256ELi64ELi64ELi8ES3_EELb1ELb1ELb0ELb0ELb0ELb0ELb0EEEvNS_16Flash_bwd_paramsE --------------------------
	.section	.nv.info._ZN5flash44flash_bwd_dq_dk_dv_loop_seqk_parallel_kernelI23Flash_bwd_kernel_traitsILi256ELi64ELi64ELi8ELi4ELi2ELi2ELb0ELb0EN7cutlass6half_tE19Flash_kernel_traitsILi256ELi64ELi64ELi8ES3_EELb1ELb1ELb0ELb0ELb0ELb0ELb0EEEvNS_16Flash_bwd_paramsE,"",@"SHT_CUDA_INFO"
	.sectionflags	@""
	.align	4


	//----- nvinfo : EIATTR_CUDA_API_VERSION
	.align		4
        /*0000*/ 	.byte	0x04, 0x37
        /*0002*/ 	.short	(.L_506 - .L_505)
.L_505:
        /*0004*/ 	.word	0x00000082


	//----- nvinfo : EIATTR_SW2861232_WAR
	.align		4
.L_506:
        /*0008*/ 	.byte	0x01, 0x35
	.zero		2


	//----- nvinfo : EIATTR_PARAM_CBANK
	.align		4
        /*000c*/ 	.byte	0x04, 0x0a
        /*000e*/ 	.short	(.L_508 - .L_507)
	.align		4
.L_507:
        /*0010*/ 	.word	index@(.nv.constant0._ZN5flash44flash_bwd_dq_dk_dv_loop_seqk_parallel_kernelI23Flash_bwd_kernel_traitsILi256ELi64ELi64ELi8ELi4ELi2ELi2ELb0ELb0EN7cutlass6half_tE19Flash_kernel_traitsILi256ELi64ELi64ELi8ES3_EELb1ELb1ELb0ELb0ELb0ELb0ELb0EEEvNS_16Flash_bwd_paramsE)
        /*0014*/ 	.short	0x0160
        /*0016*/ 	.short	0x0280


	//----- nvinfo : EIATTR_CBANK_PARAM_SIZE
	.align		4
.L_508:
        /*0018*/ 	.byte	0x03, 0x19
        /*001a*/ 	.short	0x0280


	//----- nvinfo : EIATTR_KPARAM_INFO
	.align		4
        /*001c*/ 	.byte	0x04, 0x17
        /*001e*/ 	.short	(.L_510 - .L_509)
.L_509:
        /*0020*/ 	.word	0x00000000
        /*0024*/ 	.short	0x0000
        /*0026*/ 	.short	0x0000
        /*0028*/ 	.byte	0x00, 0xf0, 0x01, 0x0a


	//----- nvinfo : EIATTR_MAXREG_COUNT
	.align		4
.L_510:
        /*002c*/ 	.byte	0x03, 0x1b
        /*002e*/ 	.short	0x00ff


	//----- nvinfo : EIATTR_NUM_BARRIERS
	.align		4
        /*0030*/ 	.byte	0x02, 0x4c
        /*0032*/ 	.byte	0x01
	.zero		1


	//----- nvinfo : EIATTR_ANNOTATIONS
	.align		4
        /*0034*/ 	.byte	0x04, 0x55
        /*0036*/ 	.short	(.L_512 - .L_511)


	//   ....[0]....
.L_511:
        /* <DEDUP_REMOVED lines=28> */


	//----- nvinfo : EIATTR_MERCURY_ISA_VERSION
	.align		4
.L_512:
        /*01e0*/ 	.byte	0x03, 0x5f
        /*01e2*/ 	.short	0x0000


	//----- nvinfo : EIATTR_EXIT_INSTR_OFFSETS
	.align		4
        /*01e4*/ 	.byte	0x04, 0x1c
        /*01e6*/ 	.short	(.L_514 - .L_513)


	//   ....[0]....
.L_513:
        /*01e8*/ 	.word	0x000000a0


	//   ....[1]....
        /*01ec*/ 	.word	0x0000be70


	//----- nvinfo : EIATTR_CTAIDZ_USED
	.align		4
.L_514:
        /*01f0*/ 	.byte	0x01, 0x04
	.zero		2


	//----- nvinfo : EIATTR_CRS_STACK_SIZE
	.align		4
        /*01f4*/ 	.byte	0x04, 0x1e
        /*01f6*/ 	.short	(.L_516 - .L_515)
.L_515:
        /*01f8*/ 	.word	0x00000000
.L_516:


//--------------------- .nv.info._ZN5flash44flash_bwd_dq_dk_dv_loop_seqk_parallel_kernelI23Flash_bwd_kernel_traitsILi256ELi64ELi64ELi8ELi4ELi2ELi2ELb0ELb0EN7cutlass6half_tE19Flash_kernel_traitsILi256ELi64ELi64ELi8ES3_EELb0ELb1ELb0ELb0ELb0ELb0ELb1EEEvNS_16Flash_bwd_paramsE --------------------------
	.section	.nv.info._ZN5flash44flash_bwd_dq_dk_dv_loop_seqk_parallel_kernelI23Flash_bwd_kernel_traitsILi256ELi64ELi64ELi8ELi4ELi2ELi2ELb0ELb0EN7cutlass6half_tE19Flash_kernel_traitsILi256ELi64ELi64ELi8ES3_EELb0ELb1ELb0ELb0ELb0ELb0ELb1EEEvNS_16Flash_bwd_paramsE,"",@"SHT_CUDA_INFO"
	.sectionflags	@""
	.align	4


	//----- nvinfo : EIATTR_CUDA_API_VERSION
	.align		4
        /*0000*/ 	.byte	0x04, 0x37
        /*0002*/ 	.short	(.L_518 - .L_517)
.L_517:
        /*0004*/ 	.word	0x00000082


	//----- nvinfo : EIATTR_SW2861232_WAR
	.align		4
.L_518:
        /*0008*/ 	.byte	0x01, 0x35
	.zero		2


	//----- nvinfo : EIATTR_PARAM_CBANK
	.align		4
        /*000c*/ 	.byte	0x04, 0x0a
        /*000e*/ 	.short	(.L_520 - .L_519)
	.align		4
.L_519:
        /*0010*/ 	.word	index@(.nv.constant0._ZN5flash44flash_bwd_dq_dk_dv_loop_seqk_parallel_kernelI23Flash_bwd_kernel_traitsILi256ELi64ELi64ELi8ELi4ELi2ELi2ELb0ELb0EN7cutlass6half_tE19Flash_kernel_traitsILi256ELi64ELi64ELi8ES3_EELb0ELb1ELb0ELb0ELb0ELb0ELb1EEEvNS_16Flash_bwd_paramsE)
        /*0014*/ 	.short	0x0160
        /*0016*/ 	.short	0x0280


	//----- nvinfo : EIATTR_CBANK_PARAM_SIZE
	.align		4
.L_520:
        /*0018*/ 	.byte	0x03, 0x19
        /*001a*/ 	.short	0x0280


	//----- nvinfo : EIATTR_KPARAM_INFO
	.align		4
        /*001c*/ 	.byte	0x04, 0x17
        /*001e*/ 	.short	(.L_522 - .L_521)
.L_521:
        /*0020*/ 	.word	0x00000000
        /*0024*/ 	.short	0x0000
        /*0026*/ 	.short	0x0000
        /*0028*/ 	.byte	0x00, 0xf0, 0x01, 0x0a


	//----- nvinfo : EIATTR_MAXREG_COUNT
	.align		4
.L_522:
        /*002c*/ 	.byte	0x03, 0x1b
        /*002e*/ 	.short	0x00ff


	//----- nvinfo : EIATTR_NUM_BARRIERS
	.align		4
        /*0030*/ 	.byte	0x02, 0x4c
        /*0032*/ 	.byte	0x01
	.zero		1


	//----- nvinfo : EIATTR_ANNOTATIONS
	.align		4
        /*0034*/ 	.byte	0x04, 0x55
        /*0036*/ 	.short	(.L_524 - .L_523)


	//   ....[0]....
.L_523:
        /* <DEDUP_REMOVED lines=28> */


	//----- nvinfo : EIATTR_MERCURY_ISA_VERSION
	.align		4
.L_524:
        /*01e0*/ 	.byte	0x03, 0x5f
        /*01e2*/ 	.short	0x0000


	//----- nvinfo : EIATTR_EXIT_INSTR_OFFSETS
	.align		4
        /*01e4*/ 	.byte	0x04, 0x1c
        /*01e6*/ 	.short	(.L_526 - .L_525)


	//   ....[0]....
.L_525:
        /*01e8*/ 	.word	0x000000a0


	//   ....[1]....
        /*01ec*/ 	.word	0x0000b6f0


	//----- nvinfo : EIATTR_CTAIDZ_USED
	.align		4
.L_526:
        /*01f0*/ 	.byte	0x01, 0x04
	.zero		2


	//----- nvinfo : EIATTR_CRS_STACK_SIZE
	.align		4
        /*01f4*/ 	.byte	0x04, 0x1e
        /*01f6*/ 	.short	(.L_528 - .L_527)
.L_527:
        /*01f8*/ 	.word	0x00000000
.L_528:


//--------------------- .nv.info._ZN5flash44flash_bwd_dq_dk_dv_loop_seqk_parallel_kernelI23Flash_bwd_kernel_traitsILi256ELi64ELi64ELi8ELi4ELi2ELi2ELb0ELb0EN7cutlass6half_tE19Flash_kernel_traitsILi256ELi64ELi64ELi8ES3_EELb1ELb1ELb0ELb0ELb0ELb1ELb0EEEvNS_16Flash_bwd_paramsE --------------------------
	.section	.nv.info._ZN5flash44flash_bwd_dq_dk_dv_loop_seqk_parallel_kernelI23Flash_bwd_kernel_traitsILi256ELi64ELi64ELi8ELi4ELi2ELi2ELb0ELb0EN7cutlass6half_tE19Flash_kernel_traitsILi256ELi64ELi64ELi8ES3_EELb1ELb1ELb0ELb0ELb0ELb1ELb0EEEvNS_16Flash_bwd_paramsE,"",@"SHT_CUDA_INFO"
	.sectionflags	@""
	.align	4


	//----- nvinfo : EIATTR_CUDA_API_VERSION
	.align		4
        /*0000*/ 	.byte	0x04, 0x37
        /*0002*/ 	.short	(.L_530 - .L_529)
.L_529:
        /*0004*/ 	.word	0x00000082


	//----- nvinfo : EIATTR_SW2861232_WAR
	.align		4
.L_530:
        /*0008*/ 	.byte	0x01, 0x35
	.zero		2


	//----- nvinfo : EIATTR_PARAM_CBANK
	.align		4
        /*000c*/ 	.byte	0x04, 0x0a
        /*000e*/ 	.short	(.L_532 - .L_531)
	.align		4
.L_531:
        /*0010*/ 	.word	index@(.nv.constant0._ZN5flash44flash_bwd_dq_dk_dv_loop_seqk_parallel_kernelI23Flash_bwd_kernel_traitsILi256ELi64ELi64ELi8ELi4ELi2ELi2ELb0ELb0EN7cutlass6half_tE19Flash_kernel_traitsILi256ELi64ELi64ELi8ES3_EELb1ELb1ELb0ELb0ELb0ELb1ELb0EEEvNS_16Flash_bwd_paramsE)
        /*0014*/ 	.short	0x0160
        /*0016*/ 	.short	0x0280


	//----- nvinfo : EIATTR_CBANK_PARAM_SIZE
	.align		4
.L_532:
        /*0018*/ 	.byte	0x03, 0x19
        /*001a*/ 	.short	0x0280


	//----- nvinfo : EIATTR_KPARAM_INFO
	.align		4
        /*001c*/ 	.byte	0x04, 0x17
        /*001e*/ 	.short	(.L_534 - .L_533)
.L_533:
        /*0020*/ 	.word	0x00000000
        /*0024*/ 	.short	0x0000
        /*0026*/ 	.short	0x0000
        /*0028*/ 	.byte	0x00, 0xf0, 0x01, 0x0a


	//----- nvinfo : EIATTR_MAXREG_COUNT
	.align		4
.L_534:
        /*002c*/ 	.byte	0x03, 0x1b
        /*002e*/ 	.short	0x00ff


	//----- nvinfo : EIATTR_NUM_BARRIERS
	.align		4
        /*0030*/ 	.byte	0x02, 0x4c
        /*0032*/ 	.byte	0x01
	.zero		1


	//----- nvinfo : EIATTR_ANNOTATIONS
	.align		4
        /*0034*/ 	.byte	0x04, 0x55
        /*0036*/ 	.short	(.L_536 - .L_535)


	//   ....[0]....
.L_535:
        /* <DEDUP_REMOVED lines=23> */


	//----- nvinfo : EIATTR_MERCURY_ISA_VERSION
	.align		4
.L_536:
        /*0190*/ 	.byte	0x03, 0x5f
        /*0192*/ 	.short	0x0000


	//----- nvinfo : EIATTR_EXIT_INSTR_OFFSETS
	.align		4
        /*0194*/ 	.byte	0x04, 0x1c
        /*0196*/ 	.short	(.L_538 - .L_537)


	//   ....[0]....
.L_537:
        /*0198*/ 	.word	0x000000a0


	//   ....[1]....
        /*019c*/ 	.word	0x0000a0e0


	//----- nvinfo : EIATTR_CTAIDZ_USED
	.align		4
.L_538:
        /*01a0*/ 	.byte	0x01, 0x04
	.zero		2


	//----- nvinfo : EIATTR_CRS_STACK_SIZE
	.align		4
        /*01a4*/ 	.byte	0x04, 0x1e
        /*01a6*/ 	.short	(.L_540 - .L_539)
.L_539:
        /*01a8*/ 	.word	0x00000000
.L_540:


//--------------------- .nv.info._ZN5flash44flash_bwd_dq_dk_dv_loop_seqk_parallel_kernelI23Flash_bwd_kernel_traitsILi256ELi64ELi64ELi8ELi4ELi2ELi2ELb0ELb0EN7cutlass6half_tE19Flash_kernel_traitsILi256ELi64ELi64ELi8ES3_EELb0ELb1ELb0ELb0ELb0ELb1ELb1EEEvNS_16Flash_bwd_paramsE --------------------------
	.section	.nv.info._ZN5flash44flash_bwd_dq_dk_dv_loop_seqk_parallel_kernelI23Flash_bwd_kernel_traitsILi256ELi64ELi64ELi8ELi4ELi2ELi2ELb0ELb0EN7cutlass6half_tE19Flash_kernel_traitsILi256ELi64ELi64ELi8ES3_EELb0ELb1ELb0ELb0ELb0ELb1ELb1EEEvNS_16Flash_bwd_paramsE,"",@"SHT_CUDA_INFO"
	.sectionflags	@""
	.align	4


	//----- nvinfo : EIATTR_CUDA_API_VERSION
	.align		4
        /*0000*/ 	.byte	0x04, 0x37
        /*0002*/ 	.short	(.L_542 - .L_541)
.L_541:
        /*0004*/ 	.word	0x00000082


	//----- nvinfo : EIATTR_SW2861232_WAR
	.align		4
.L_542:
        /*0008*/ 	.byte	0x01, 0x35
	.zero		2


	//----- nvinfo : EIATTR_PARAM_CBANK
	.align		4
        /*000c*/ 	.byte	0x04, 0x0a
        /*000e*/ 	.short	(.L_544 - .L_543)
	.align		4
.L_543:
        /*0010*/ 	.word	index@(.nv.constant0._ZN5flash44flash_bwd_dq_dk_dv_loop_seqk_parallel_kernelI23Flash_bwd_kernel_traitsILi256ELi64ELi64ELi8ELi4ELi2ELi2ELb0ELb0EN7cutlass6half_tE19Flash_kernel_traitsILi256ELi64ELi64ELi8ES3_EELb0ELb1ELb0ELb0ELb0ELb1ELb1EEEvNS_16Flash_bwd_paramsE)
        /*0014*/ 	.short	0x0160
        /*0016*/ 	.short	0x0280


	//----- nvinfo : EIATTR_CBANK_PARAM_SIZE
	.align		4
.L_544:
        /*0018*/ 	.byte	0x03, 0x19
        /*001a*/ 	.short	0x0280


	//----- nvinfo : EIATTR_KPARAM_INFO
	.align		4
        /*001c*/ 	.byte	0x04, 0x17
        /*001e*/ 	.short	(.L_546 - .L_545)
.L_545:
        /*0020*/ 	.word	0x00000000
        /*0024*/ 	.short	0x0000
        /*0026*/ 	.short	0x0000
        /*0028*/ 	.byte	0x00, 0xf0, 0x01, 0x0a


	//----- nvinfo : EIATTR_MAXREG_COUNT
	.align		4
.L_546:
        /*002c*/ 	.byte	0x03, 0x1b
        /*002e*/ 	.short	0x00ff


	//----- nvinfo : EIATTR_NUM_BARRIERS
	.align		4
        /*0030*/ 	.byte	0x02, 0x4c
        /*0032*/ 	.byte	0x01
	.zero		1


	//----- nvinfo : EIATTR_ANNOTATIONS
	.align		4
        /*0034*/ 	.byte	0x04, 0x55
        /*0036*/ 	.short	(.L_548 - .L_547)


	//   ....[0]....
.L_547:
        /* <DEDUP_REMOVED lines=24> */


	//----- nvinfo : EIATTR_MERCURY_ISA_VERSION
	.align		4
.L_548:
        /*01a0*/ 	.byte	0x03, 0x5f
        /*01a2*/ 	.short	0x0000


	//----- nvinfo : EIATTR_EXIT_INSTR_OFFSETS
	.align		4
        /*01a4*/ 	.byte	0x04, 0x1c
        /*01a6*/ 	.short	(.L_550 - .L_549)


	//   ....[0]....
.L_549:
        /*01a8*/ 	.word	0x000000a0


	//   ....[1]....
        /*01ac*/ 	.word	0x00009900


	//----- nvinfo : EIATTR_CTAIDZ_USED
	.align		4
.L_550:
        /*01b0*/ 	.byte	0x01, 0x04
	.zero		2


	//----- nvinfo : EIATTR_CRS_STACK_SIZE
	.align		4
        /*01b4*/ 	.byte	0x04, 0x1e
        /*01b6*/ 	.short	(.L_552 - .L_551)
.L_551:
        /*01b8*/ 	.word	0x00000000
.L_552:


//--------------------- .nv.info._ZN5flash44flash_bwd_dq_dk_dv_loop_seqk_parallel_kernelI23Flash_bwd_kernel_traitsILi256ELi64ELi64ELi8ELi4ELi2ELi2ELb0ELb0EN7cutlass6half_tE19Flash_kernel_traitsILi256ELi64ELi64ELi8ES3_EELb1ELb1ELb0ELb1ELb0ELb0ELb0EEEvNS_16Flash_bwd_paramsE --------------------------
	.section	.nv.info._ZN5flash44flash_bwd_dq_dk_dv_loop_seqk_parallel_kernelI23Flash_bwd_kernel_traitsILi256ELi64ELi64ELi8ELi4ELi2ELi2ELb0ELb0EN7cutlass6half_tE19Flash_kernel_traitsILi256ELi64ELi64ELi8ES3_EELb1ELb1ELb0ELb1ELb0ELb0ELb0EEEvNS_16Flash_bwd_paramsE,"",@"SHT_CUDA_INFO"
	.sectionflags	@""
	.align	4


	//----- nvinfo : EIATTR_CUDA_API_VERSION
	.align		4
        /*0000*/ 	.byte	0x04, 0x37
        /*0002*/ 	.short	(.L_554 - .L_553)
.L_553:
        /*0004*/ 	.word	0x00000082


	//----- nvinfo : EIATTR_SW2861232_WAR
	.align		4
.L_554:
        /*0008*/ 	.byte	0x01, 0x35
	.zero		2


	//----- nvinfo : EIATTR_PARAM_CBANK
	.align		4
        /*000c*/ 	.byte	0x04, 0x0a
        /*000e*/ 	.short	(.L_556 - .L_555)
	.align		4
.L_555:
        /*0010*/ 	.word	index@(.nv.constant0._ZN5flash44flash_bwd_dq_dk_dv_loop_seqk_parallel_kernelI23Flash_bwd_kernel_traitsILi256ELi64ELi64ELi8ELi4ELi2ELi2ELb0ELb0EN7cutlass6half_tE19Flash_kernel_traitsILi256ELi64ELi64ELi8ES3_EELb1ELb1ELb0ELb1ELb0ELb0ELb0EEEvNS_16Flash_bwd_paramsE)
        /*0014*/ 	.short	0x0160
        /*0016*/ 	.short	0x0280


	//----- nvinfo : EIATTR_CBANK_PARAM_SIZE
	.align		4
.L_556:
        /*0018*/ 	.byte	0x03, 0x19
        /*001a*/ 	.short	0x0280


	//----- nvinfo : EIATTR_KPARAM_INFO
	.align		4
        /*001c*/ 	.byte	0x04, 0x17
        /*001e*/ 	.short	(.L_558 - .L_557)
.L_557:
        /*0020*/ 	.word	0x00000000
        /*0024*/ 	.short	0x0000
        /*0026*/ 	.short	0x0000
        /*0028*/ 	.byte	0x00, 0xf0, 0x01, 0x0a


	//----- nvinfo : EIATTR_MAXREG_COUNT
	.align		4
.L_558:
        /*002c*/ 	.byte	0x03, 0x1b
        /*002e*/ 	.short	0x00ff


	//----- nvinfo : EIATTR_NUM_BARRIERS
	.align		4
        /*0030*/ 	.byte	0x02, 0x4c
        /*0032*/ 	.byte	0x01
	.zero		1


	//----- nvinfo : EIATTR_ANNOTATIONS
	.align		4
        /*0034*/ 	.byte	0x04, 0x55
        /*0036*/ 	.short	(.L_560 - .L_559)


	//   ....[0]....
.L_559:
        /* <DEDUP_REMOVED lines=58> */


	//----- nvinfo : EIATTR_MERCURY_ISA_VERSION
	.align		4
.L_560:
        /*03c0*/ 	.byte	0x03, 0x5f
        /*03c2*/ 	.short	0x0000


	//----- nvinfo : EIATTR_EXIT_INSTR_OFFSETS
	.align		4
        /*03c4*/ 	.byte	0x04, 0x1c
        /*03c6*/ 	.short	(.L_562 - .L_561)


	//   ....[0]....
.L_561:
        /*03c8*/ 	.word	0x000000a0


	//   ....[1]....
        /*03cc*/ 	.word	0x0000c410


	//----- nvinfo : EIATTR_CTAIDZ_USED
	.align		4
.L_562:
        /*03d0*/ 	.byte	0x01, 0x04
	.zero		2


	//----- nvinfo : EIATTR_CRS_STACK_SIZE
	.align		4
        /*03d4*/ 	.byte	0x04, 0x1e
        /*03d6*/ 	.short	(.L_564 - .L_563)
.L_563:
        /*03d8*/ 	.word	0x00000000
.L_564:


//--------------------- .nv.info._ZN5flash44flash_bwd_dq_dk_dv_loop_seqk_parallel_kernelI23Flash_bwd_kernel_traitsILi256ELi64ELi64ELi8ELi4ELi2ELi2ELb0ELb0EN7cutlass6half_tE19Flash_kernel_traitsILi256ELi64ELi64ELi8ES3_EELb0ELb1ELb0ELb1ELb0ELb0ELb1EEEvNS_16Flash_bwd_paramsE --------------------------
	.section	.nv.info._ZN5flash44flash_bwd_dq_dk_dv_loop_seqk_parallel_kernelI23Flash_bwd_kernel_traitsILi256ELi64ELi64ELi8ELi4ELi2ELi2ELb0ELb0EN7cutlass6half_tE19Flash_kernel_traitsILi256ELi64ELi64ELi8ES3_EELb0ELb1ELb0ELb1ELb0ELb0ELb1EEEvNS_16Flash_bwd_paramsE,"",@"SHT_CUDA_INFO"
	.sectionflags	@""
	.align	4


	//----- nvinfo : EIATTR_CUDA_API_VERSION
	.align		4
        /*0000*/ 	.byte	0x04, 0x37
        /*0002*/ 	.short	(.L_566 - .L_565)
.L_565:
        /*0004*/ 	.word	0x00000082


	//----- nvinfo : EIATTR_SW2861232_WAR
	.align		4
.L_566:
        /*0008*/ 	.byte	0x01, 0x35
	.zero		2


	//----- nvinfo : EIATTR_PARAM_CBANK
	.align		4
        /*000c*/ 	.byte	0x04, 0x0a
        /*000e*/ 	.short	(.L_568 - .L_567)
	.align		4
.L_567:
        /*0010*/ 	.word	index@(.nv.constant0._ZN5flash44flash_bwd_dq_dk_dv_loop_seqk_parallel_kernelI23Flash_bwd_kernel_traitsILi256ELi64ELi64ELi8ELi4ELi2ELi2ELb0ELb0EN7cutlass6half_tE19Flash_kernel_traitsILi256ELi64ELi64ELi8ES3_EELb0ELb1ELb0ELb1ELb0ELb0ELb1EEEvNS_16Flash_bwd_paramsE)
        /*0014*/ 	.short	0x0160
        /*0016*/ 	.short	0x0280


	//----- nvinfo : EIATTR_CBANK_PARAM_SIZE
	.align		4
.L_568:
        /*0018*/ 	.byte	0x03, 0x19
        /*001a*/ 	.short	0x0280


	//----- nvinfo : EIATTR_KPARAM_INFO
	.align		4
        /*001c*/ 	.byte	0x04, 0x17
        /*001e*/ 	.short	(.L_570 - .L_569)
.L_569:
        /*0020*/ 	.word	0x00000000
        /*0024*/ 	.short	0x0000
        /*0026*/ 	.short	0x0000
        /*0028*/ 	.byte	0x00, 0xf0, 0x01, 0x0a


	//----- nvinfo : EIATTR_MAXREG_COUNT
	.align		4
.L_570:
        /*002c*/ 	.byte	0x03, 0x1b
        /*002e*/ 	.short	0x00ff


	//----- nvinfo : EIATTR_NUM_BARRIERS
	.align		4
        /*0030*/ 	.byte	0x02, 0x4c
        /*0032*/ 	.byte	0x01
	.zero		1


	//----- nvinfo : EIATTR_ANNOTATIONS
	.align		4
        /*0034*/ 	.byte	0x04, 0x55
        /*0036*/ 	.short	(.L_572 - .L_571)


	//   ....[0]....
.L_571:
        /* <DEDUP_REMOVED lines=43> */


	//----- nvinfo : EIATTR_MERCURY_ISA_VERSION
	.align		4
.L_572:
        /*02d8*/ 	.byte	0x03, 0x5f
        /*02da*/ 	.short	0x0000


	//----- nvinfo : EIATTR_EXIT_INSTR_OFFSETS
	.align		4
        /*02dc*/ 	.byte	0x04, 0x1c
        /*02de*/ 	.short	(.L_574 - .L_573)


	//   ....[0]....
.L_573:
        /*02e0*/ 	.word	0x000000a0


	//   ....[1]....
        /*02e4*/ 	.word	0x0000ba90


	//----- nvinfo : EIATTR_CTAIDZ_USED
	.align		4
.L_574:
        /*02e8*/ 	.byte	0x01, 0x04
	.zero		2


	//----- nvinfo : EIATTR_CRS_STACK_SIZE
	.align		4
        /*02ec*/ 	.byte	0x04, 0x1e
        /*02ee*/ 	.short	(.L_576 - .L_575)
.L_575:
        /*02f0*/ 	.word	0x00000000
.L_576:


//--------------------- .nv.info._ZN5flash25flash_bwd_dot_do_o_kernelILb0E23Flash_bwd_kernel_traitsILi256ELi64ELi64ELi8ELi4ELi2ELi2ELb0ELb0EN7cutlass6half_tE19Flash_kernel_traitsILi256ELi64ELi64ELi8ES3_EEEEvNS_16Flash_bwd_paramsE --------------------------
	.section	.nv.info._ZN5flash25flash_bwd_dot_do_o_kernelILb0E23Flash_bwd_kernel_traitsILi256ELi64ELi64ELi8ELi4ELi2ELi2ELb0ELb0EN7cutlass6half_tE19Flash_kernel_traitsILi256ELi64ELi64ELi8ES3_EEEEvNS_16Flash_bwd_paramsE,"",@"SHT_CUDA_INFO"
	.sectionflags	@""
	.align	4


	//----- nvinfo : EIATTR_CUDA_API_VERSION
	.align		4
        /*0000*/ 	.byte	0x04, 0x37
        /*0002*/ 	.short	(.L_578 - .L_577)
.L_577:
        /*0004*/ 	.word	0x00000082


	//----- nvinfo : EIATTR_SW2861232_WAR
	.align		4
.L_578:
        /*0008*/ 	.byte	0x01, 0x35
	.zero		2


	//----- nvinfo : EIATTR_PARAM_CBANK
	.align		4
        /*000c*/ 	.byte	0x04, 0x0a
        /*000e*/ 	.short	(.L_580 - .L_579)
	.align		4
.L_579:
        /*0010*/ 	.word	index@(.nv.constant0._ZN5flash25flash_bwd_dot_do_o_kernelILb0E23Flash_bwd_kernel_traitsILi256ELi64ELi64ELi8ELi4ELi2ELi2ELb0ELb0EN7cutlass6half_tE19Flash_kernel_traitsILi256ELi64ELi64ELi8ES3_EEEEvNS_16Flash_bwd_paramsE)
        /*0014*/ 	.short	0x0160
        /*0016*/ 	.short	0x0280


	//----- nvinfo : EIATTR_CBANK_PARAM_SIZE
	.align		4
.L_580:
        /*0018*/ 	.byte	0x03, 0x19
        /*001a*/ 	.short	0x0280


	//----- nvinfo : EIATTR_KPARAM_INFO
	.align		4
        /*001c*/ 	.byte	0x04, 0x17
        /*001e*/ 	.short	(.L_582 - .L_581)
.L_581:
        /*0020*/ 	.word	0x00000000
        /*0024*/ 	.short	0x0000
        /*0026*/ 	.short	0x0000
        /*0028*/ 	.byte	0x00, 0xf0, 0x01, 0x0a


	//----- nvinfo : EIATTR_MAXREG_COUNT
	.align		4
.L_582:
        /*002c*/ 	.byte	0x03, 0x1b
        /*002e*/ 	.short	0x00ff


	//----- nvinfo : EIATTR_MERCURY_ISA_VERSION
	.align		4
        /*0030*/ 	.byte	0x03, 0x5f
        /*0032*/ 	.short	0x0000


	//----- nvinfo : EIATTR_COOP_GROUP_MASK_REGIDS
	.align		4
        /*0034*/ 	.byte	0x04, 0x29
        /*0036*/ 	.short	(.L_584 - .L_583)


	//   ....[0]....
.L_583:
        /*0038*/ 	.word	0xffffffff


	//   ....[1]....
        /*003c*/ 	.word	0xffffffff


	//   ....[2]....
        /*0040*/ 	.word	0xffffffff


	//   ....[3]....
        /*0044*/ 	.word	0xffffffff


	//   ....[4]....
        /*0048*/ 	.word	0xffffffff


	//   ....[5]....
        /*004c*/ 	.word	0xffffffff


	//----- nvinfo : EIATTR_COOP_GROUP_INSTR_OFFSETS
	.align		4
.L_584:
        /*0050*/ 	.byte	0x04, 0x28
        /*0052*/ 	.short	(.L_586 - .L_585)


	//   ....[0]....
.L_585:
        /*0054*/ 	.word	0x00001a80


	//   ....[1]....
        /*0058*/ 	.word	0x00001af0


	//   ....[2]....
        /*005c*/ 	.word	0x00001b10


	//   ....[3]....
        /*0060*/ 	.word	0x00001b30


	//   ....[4]....
        /*0064*/ 	.word	0x00001b60


	//   ....[5]....
        /*0068*/ 	.word	0x00001b90


	//----- nvinfo : EIATTR_EXIT_INSTR_OFFSETS
	.align		4
.L_586:
        /*006c*/ 	.byte	0x04, 0x1c
        /*006e*/ 	.short	(.L_588 - .L_587)


	//   ....[0]....
.L_587:
        /*0070*/ 	.word	0x000000f0


	//   ....[1]....
        /*0074*/ 	.word	0x00001be0


	//   ....[2]....
        /*0078*/ 	.word	0x00001c10


	//----- nvinfo : EIATTR_CTAIDZ_USED
	.align		4
.L_588:
        /*007c*/ 	.byte	0x01, 0x04
	.zero		2


	//----- nvinfo : EIATTR_CRS_STACK_SIZE
	.align		4
        /*0080*/ 	.byte	0x04, 0x1e
        /*0082*/ 	.short	(.L_590 - .L_589)
.L_589:
        /*0084*/ 	.word	0x00000000
.L_590:


//--------------------- .nv.info._ZN5flash25flash_bwd_dot_do_o_kernelILb1E23Flash_bwd_kernel_traitsILi256ELi64ELi64ELi8ELi4ELi2ELi2ELb0ELb0EN7cutlass6half_tE19Flash_kernel_traitsILi256ELi64ELi64ELi8ES3_EEEEvNS_16Flash_bwd_paramsE --------------------------
	.section	.nv.info._ZN5flash25flash_bwd_dot_do_o_kernelILb1E23Flash_bwd_kernel_traitsILi256ELi64ELi64ELi8ELi4ELi2ELi2ELb0ELb0EN7cutlass6half_tE19Flash_kernel_traitsILi256ELi64ELi64ELi8ES3_EEEEvNS_16Flash_bwd_paramsE,"",@"SHT_CUDA_INFO"
	.sectionflags	@""
	.align	4


	//----- nvinfo : EIATTR_CUDA_API_VERSION
	.align		4
        /*0000*/ 	.byte	0x04, 0x37
        /*0002*/ 	.short	(.L_592 - .L_591)
.L_591:
        /*0004*/ 	.word	0x00000082


	//----- nvinfo : EIATTR_SW2861232_WAR
	.align		4
.L_592:
        /*0008*/ 	.byte	0x01, 0x35
	.zero		2


	//----- nvinfo : EIATTR_PARAM_CBANK
	.align		4
        /*000c*/ 	.byte	0x04, 0x0a
        /*000e*/ 	.short	(.L_594 - .L_593)
	.align		4
.L_593:
        /*0010*/ 	.word	index@(.nv.constant0._ZN5flash25flash_bwd_dot_do_o_kernelILb1E23Flash_bwd_kernel_traitsILi256ELi64ELi64ELi8ELi4ELi2ELi2ELb0ELb0EN7cutlass6half_tE19Flash_kernel_traitsILi256ELi64ELi64ELi8ES3_EEEEvNS_16Flash_bwd_paramsE)
        /*0014*/ 	.short	0x0160
        /*0016*/ 	.short	0x0280


	//----- nvinfo : EIATTR_CBANK_PARAM_SIZE
	.align		4
.L_594:
        /*0018*/ 	.byte	0x03, 0x19
        /*001a*/ 	.short	0x0280


	//----- nvinfo : EIATTR_KPARAM_INFO
	.align		4
        /*001c*/ 	.byte	0x04, 0x17
        /*001e*/ 	.short	(.L_596 - .L_595)
.L_595:
        /*0020*/ 	.word	0x00000000
        /*0024*/ 	.short	0x0000
        /*0026*/ 	.short	0x0000
        /*0028*/ 	.byte	0x00, 0xf0, 0x01, 0x0a


	//----- nvinfo : EIATTR_MAXREG_COUNT
	.align		4
.L_596:
        /*002c*/ 	.byte	0x03, 0x1b
        /*002e*/ 	.short	0x00ff


	//----- nvinfo : EIATTR_MERCURY_ISA_VERSION
	.align		4
        /*0030*/ 	.byte	0x03, 0x5f
        /*0032*/ 	.short	0x0000


	//----- nvinfo : EIATTR_COOP_GROUP_MASK_REGIDS
	.align		4
        /*0034*/ 	.byte	0x04, 0x29
        /*0036*/ 	.short	(.L_598 - .L_597)


	//   ....[0]....
.L_597:
        /*0038*/ 	.word	0xffffffff


	//   ....[1]....
        /*003c*/ 	.word	0xffffffff


	//   ....[2]....
        /*0040*/ 	.word	0xffffffff


	//   ....[3]....
        /*0044*/ 	.word	0xffffffff


	//   ....[4]....
        /*0048*/ 	.word	0xffffffff


	//   ....[5]....
        /*004c*/ 	.word	0xffffffff


	//----- nvinfo : EIATTR_COOP_GROUP_INSTR_OFFSETS
	.align		4
.L_598:
        /*0050*/ 	.byte	0x04, 0x28
        /*0052*/ 	.short	(.L_600 - .L_599)


	//   ....[0]....
.L_599:
        /*0054*/ 	.word	0x00001d30


	//   ....[1]....
        /*0058*/ 	.word	0x00001d50


	//   ....[2]....
        /*005c*/ 	.word	0x00001db0


	//   ....[3]....
        /*0060*/ 	.word	0x00001dc0


	//   ....[4]....
        /*0064*/ 	.word	0x00001e10


	//   ....[5]....
        /*0068*/ 	.word	0x00001e30


	//----- nvinfo : EIATTR_EXIT_INSTR_OFFSETS
	.align		4
.L_600:
        /*006c*/ 	.byte	0x04, 0x1c
        /*006e*/ 	.short	(.L_602 - .L_601)


	//   ....[0]....
.L_601:
        /*0070*/ 	.word	0x000000f0


	//   ....[1]....
        /*0074*/ 	.word	0x00001fe0


	//----- nvinfo : EIATTR_CTAIDZ_USED
	.align		4
.L_602:
        /*0078*/ 	.byte	0x01, 0x04
	.zero		2


	//----- nvinfo : EIATTR_CRS_STACK_SIZE
	.align		4
        /*007c*/ 	.byte	0x04, 0x1e
        /*007e*/ 	.short	(.L_604 - .L_603)
.L_603:
        /*0080*/ 	.word	0x00000000
.L_604:


//--------------------- .nv.callgraph             --------------------------
	.section	.nv.callgraph,"",@"SHT_CUDA_CALLGRAPH"
	.align	4
	.sectionentsize	8
	.align		4
        /*0000*/ 	.word	0x00000000
	.align		4
        /*0004*/ 	.word	0xffffffff
	.align		4
        /*0008*/ 	.word	0x00000000
	.align		4
        /*000c*/ 	.word	0xfffffffe
	.align		4
        /*0010*/ 	.word	0x00000000
	.align		4
        /*0014*/ 	.word	0xfffffffd
	.align		4
        /*0018*/ 	.word	0x00000000
	.align		4
        /*001c*/ 	.word	0xfffffffc


//--------------------- .nv.rel.action            --------------------------
	.section	.nv.rel.action,"",@"SHT_CUDA_RELOCINFO"
	.align	8
	.sectionentsize	8
        /*0000*/ 	.byte	0x73, 0x00, 0x00, 0x00, 0x00, 0x00, 0x00, 0x00, 0x00, 0x00, 0x00, 0x11, 0x25, 0x00, 0x05, 0x36


//--------------------- .nv.constant4             --------------------------
	.section	.nv.constant4,"a",@progbits
	.align	8
	.align		8
.nv.constant4:
        /*0000*/ 	.dword	_ZN73_INTERNAL_b0345897_37_flash_bwd_hdim256_fp16_causal_sm80_cu_ea41c527_32754cuda3std3__45__cpo5beginE
	.align		8
        /*0008*/ 	.dword	_ZN73_INTERNAL_b0345897_37_flash_bwd_hdim256_fp16_causal_sm80_cu_ea41c527_32754cuda3std3__45__cpo3endE
	.align		8
        /*0010*/ 	.dword	_ZN73_INTERNAL_b0345897_37_flash_bwd_hdim256_fp16_causal_sm80_cu_ea41c527_32754cuda3std3__45__cpo6cbeginE
	.align		8
        /*0018*/ 	.dword	_ZN73_INTERNAL_b0345897_37_flash_bwd_hdim256_fp16_causal_sm80_cu_ea41c527_32754cuda3std3__45__cpo4cendE
	.align		8
        /*0020*/ 	.dword	_ZN73_INTERNAL_b0345897_37_flash_bwd_hdim256_fp16_causal_sm80_cu_ea41c527_32754cuda3std3__475_GLOBAL__N__b0345897_37_flash_bwd_hdim256_fp16_causal_sm80_cu_ea41c527_32756ignoreE
	.align		8
        /*0028*/ 	.dword	_ZN73_INTERNAL_b0345897_37_flash_bwd_hdim256_fp16_causal_sm80_cu_ea41c527_32754cuda3std3__419piecewise_constructE
	.align		8
        /*0030*/ 	.dword	_ZN73_INTERNAL_b0345897_37_flash_bwd_hdim256_fp16_causal_sm80_cu_ea41c527_32754cuda3std3__48in_placeE
	.align		8
        /*0038*/ 	.dword	_ZN73_INTERNAL_b0345897_37_flash_bwd_hdim256_fp16_causal_sm80_cu_ea41c527_32754cuda3std6ranges3__45__cpo4swapE
	.align		8
        /*0040*/ 	.dword	_ZN73_INTERNAL_b0345897_37_flash_bwd_hdim256_fp16_causal_sm80_cu_ea41c527_32754cuda3std6ranges3__45__cpo9iter_moveE
	.align		8
        /*0048*/ 	.dword	_ZN73_INTERNAL_b0345897_37_flash_bwd_hdim256_fp16_causal_sm80_cu_ea41c527_32754cute7productE
	.align		8
        /*0050*/ 	.dword	_ZN73_INTERNAL_b0345897_37_flash_bwd_hdim256_fp16_causal_sm80_cu_ea41c527_32754cute1_E


//--------------------- .nv.constant0._ZN5flash27flash_bwd_convert_dq_kernelI23Flash_bwd_kernel_traitsILi256ELi64ELi32ELi8ELi4ELi1ELi2ELb1ELb1EN7cutlass6half_tE19Flash_kernel_traitsILi256ELi64ELi32ELi8ES3_EEEEvNS_16Flash_bwd_paramsEi --------------------------
	.section	.nv.constant0._ZN5flash27flash_bwd_convert_dq_kernelI23Flash_bwd_kernel_traitsILi256ELi64ELi32ELi8ELi4ELi1ELi2ELb1ELb1EN7cutlass6half_tE19Flash_kernel_traitsILi256ELi64ELi32ELi8ES3_EEEEvNS_16Flash_bwd_paramsEi,"a",@progbits
	.sectionflags	@""
	.align	4
.nv.constant0._ZN5flash27flash_bwd_convert_dq_kernelI23Flash_bwd_kernel_traitsILi256ELi64ELi32ELi8ELi4ELi1ELi2ELb1ELb1EN7cutlass6half_tE19Flash_kernel_traitsILi256ELi64ELi32ELi8ES3_EEEEvNS_16Flash_bwd_paramsEi:
	.zero		996


//--------------------- .nv.constant0._ZN5flash44flash_bwd_dq_dk_dv_loop_seqk_parallel_kernelI23Flash_bwd_kernel_traitsILi256ELi64ELi32ELi8ELi4ELi1ELi2ELb1ELb1EN7cutlass6half_tE19Flash_kernel_traitsILi256ELi64ELi32ELi8ES3_EELb0ELb1ELb0ELb0ELb0ELb0ELb0EEEvNS_16Flash_bwd_paramsE --------------------------
	.section	.nv.constant0._ZN5flash44flash_bwd_dq_dk_dv_loop_seqk_parallel_kernelI23Flash_bwd_kernel_traitsILi256ELi64ELi32ELi8ELi4ELi1ELi2ELb1ELb1EN7cutlass6half_tE19Flash_kernel_traitsILi256ELi64ELi32ELi8ES3_EELb0ELb1ELb0ELb0ELb0ELb0ELb0EEEvNS_16Flash_bwd_paramsE,"a",@progbits
	.sectionflags	@""
	.align	4
.nv.constant0._ZN5flash44flash_bwd_dq_dk_dv_loop_seqk_parallel_kernelI23Flash_bwd_kernel_traitsILi256ELi64ELi32ELi8ELi4ELi1ELi2ELb1ELb1EN7cutlass6half_tE19Flash_kernel_traitsILi256ELi64ELi32ELi8ES3_EELb0ELb1ELb0ELb0ELb0ELb0ELb0EEEvNS_16Flash_bwd_paramsE:
	.zero		992


//--------------------- .nv.constant0._ZN5flash44flash_bwd_dq_dk_dv_loop_seqk_parallel_kernelI23Flash_bwd_kernel_traitsILi256ELi64ELi32ELi8ELi4ELi1ELi2ELb1ELb1EN7cutlass6half_tE19Flash_kernel_traitsILi256ELi64ELi32ELi8ES3_EELb0ELb1ELb0ELb0ELb0ELb0ELb1EEEvNS_16Flash_bwd_paramsE --------------------------
	.section	.nv.constant0._ZN5flash44flash_bwd_dq_dk_dv_loop_seqk_parallel_kernelI23Flash_bwd_kernel_traitsILi256ELi64ELi32ELi8ELi4ELi1ELi2ELb1ELb1EN7cutlass6half_tE19Flash_kernel_traitsILi256ELi64ELi32ELi8ES3_EELb0ELb1ELb0ELb0ELb0ELb0ELb1EEEvNS_16Flash_bwd_paramsE,"a",@progbits
	.sectionflags	@""
	.align	4
.nv.constant0._ZN5flash44flash_bwd_dq_dk_dv_loop_seqk_parallel_kernelI23Flash_bwd_kernel_traitsILi256ELi64ELi32ELi8ELi4ELi1ELi2ELb1ELb1EN7cutlass6half_tE19Flash_kernel_traitsILi256ELi64ELi32ELi8ES3_EELb0ELb1ELb0ELb0ELb0ELb0ELb1EEEvNS_16Flash_bwd_paramsE:
	.zero		992


//--------------------- .nv.constant0._ZN5flash44flash_bwd_dq_dk_dv_loop_seqk_parallel_kernelI23Flash_bwd_kernel_traitsILi256ELi64ELi32ELi8ELi4ELi1ELi2ELb1ELb1EN7cutlass6half_tE19Flash_kernel_traitsILi256ELi64ELi32ELi8ES3_EELb0ELb1ELb0ELb0ELb0ELb1ELb0EEEvNS_16Flash_bwd_paramsE --------------------------
	.section	.nv.constant0._ZN5flash44flash_bwd_dq_dk_dv_loop_seqk_parallel_kernelI23Flash_bwd_kernel_traitsILi256ELi64ELi32ELi8ELi4ELi1ELi2ELb1ELb1EN7cutlass6half_tE19Flash_kernel_traitsILi256ELi64ELi32ELi8ES3_EELb0ELb1ELb0ELb0ELb0ELb1ELb0EEEvNS_16Flash_bwd_paramsE,"a",@progbits
	.sectionflags	@""
	.align	4
.nv.constant0._ZN5flash44flash_bwd_dq_dk_dv_loop_seqk_parallel_kernelI23Flash_bwd_kernel_traitsILi256ELi64ELi32ELi8ELi4ELi1ELi2ELb1ELb1EN7cutlass6half_tE19Flash_kernel_traitsILi256ELi64ELi32ELi8ES3_EELb0ELb1ELb0ELb0ELb0ELb1ELb0EEEvNS_16Flash_bwd_paramsE:
	.zero		992


//--------------------- .nv.constant0._ZN5flash44flash_bwd_dq_dk_dv_loop_seqk_parallel_kernelI23Flash_bwd_kernel_traitsILi256ELi64ELi32ELi8ELi4ELi1ELi2ELb1ELb1EN7cutlass6half_tE19Flash_kernel_traitsILi256ELi64ELi32ELi8ES3_EELb0ELb1ELb0ELb0ELb0ELb1ELb1EEEvNS_16Flash_bwd_paramsE --------------------------
	.section	.nv.constant0._ZN5flash44flash_bwd_dq_dk_dv_loop_seqk_parallel_kernelI23Flash_bwd_kernel_traitsILi256ELi64ELi32ELi8ELi4ELi1ELi2ELb1ELb1EN7cutlass6half_tE19Flash_kernel_traitsILi256ELi64ELi32ELi8ES3_EELb0ELb1ELb0ELb0ELb0ELb1ELb1EEEvNS_16Flash_bwd_paramsE,"a",@progbits
	.sectionflags	@""
	.align	4
.nv.constant0._ZN5flash44flash_bwd_dq_dk_dv_loop_seqk_parallel_kernelI23Flash_bwd_kernel_traitsILi256ELi64ELi32ELi8ELi4ELi1ELi2ELb1ELb1EN7cutlass6half_tE19Flash_kernel_traitsILi256ELi64ELi32ELi8ES3_EELb0ELb1ELb0ELb0ELb0ELb1ELb1EEEvNS_16Flash_bwd_paramsE:
	.zero		992


//--------------------- .nv.constant0._ZN5flash44flash_bwd_dq_dk_dv_loop_seqk_parallel_kernelI23Flash_bwd_kernel_traitsILi256ELi64ELi32ELi8ELi4ELi1ELi2ELb1ELb1EN7cutlass6half_tE19Flash_kernel_traitsILi256ELi64ELi32ELi8ES3_EELb0ELb1ELb0ELb1ELb0ELb0ELb0EEEvNS_16Flash_bwd_paramsE --------------------------
	.section	.nv.constant0._ZN5flash44flash_bwd_dq_dk_dv_loop_seqk_parallel_kernelI23Flash_bwd_kernel_traitsILi256ELi64ELi32ELi8ELi4ELi1ELi2ELb1ELb1EN7cutlass6half_tE19Flash_kernel_traitsILi256ELi64ELi32ELi8ES3_EELb0ELb1ELb0ELb1ELb0ELb0ELb0EEEvNS_16Flash_bwd_paramsE,"a",@progbits
	.sectionflags	@""
	.align	4
.nv.constant0._ZN5flash44flash_bwd_dq_dk_dv_loop_seqk_parallel_kernelI23Flash_bwd_kernel_traitsILi256ELi64ELi32ELi8ELi4ELi1ELi2ELb1ELb1EN7cutlass6half_tE19Flash_kernel_traitsILi256ELi64ELi32ELi8ES3_EELb0ELb1ELb0ELb1ELb0ELb0ELb0EEEvNS_16Flash_bwd_paramsE:
	.zero		992


//--------------------- .nv.constant0._ZN5flash44flash_bwd_dq_dk_dv_loop_seqk_parallel_kernelI23Flash_bwd_kernel_traitsILi256ELi64ELi32ELi8ELi4ELi1ELi2ELb1ELb1EN7cutlass6half_tE19Flash_kernel_traitsILi256ELi64ELi32ELi8ES3_EELb0ELb1ELb0ELb1ELb0ELb0ELb1EEEvNS_16Flash_bwd_paramsE --------------------------
	.section	.nv.constant0._ZN5flash44flash_bwd_dq_dk_dv_loop_seqk_parallel_kernelI23Flash_bwd_kernel_traitsILi256ELi64ELi32ELi8ELi4ELi1ELi2ELb1ELb1EN7cutlass6half_tE19Flash_kernel_traitsILi256ELi64ELi32ELi8ES3_EELb0ELb1ELb0ELb1ELb0ELb0ELb1EEEvNS_16Flash_bwd_paramsE,"a",@progbits
	.sectionflags	@""
	.align	4
.nv.constant0._ZN5flash44flash_bwd_dq_dk_dv_loop_seqk_parallel_kernelI23Flash_bwd_kernel_traitsILi256ELi64ELi32ELi8ELi4ELi1ELi2ELb1ELb1EN7cutlass6half_tE19Flash_kernel_traitsILi256ELi64ELi32ELi8ES3_EELb0ELb1ELb0ELb1ELb0ELb0ELb1EEEvNS_16Flash_bwd_paramsE:
	.zero		992


//--------------------- .nv.constant0._ZN5flash25flash_bwd_dot_do_o_kernelILb0E23Flash_bwd_kernel_traitsILi256ELi64ELi32ELi8ELi4ELi1ELi2ELb1ELb1EN7cutlass6half_tE19Flash_kernel_traitsILi256ELi64ELi32ELi8ES3_EEEEvNS_16Flash_bwd_paramsE --------------------------
	.section	.nv.constant0._ZN5flash25flash_bwd_dot_do_o_kernelILb0E23Flash_bwd_kernel_traitsILi256ELi64ELi32ELi8ELi4ELi1ELi2ELb1ELb1EN7cutlass6half_tE19Flash_kernel_traitsILi256ELi64ELi32ELi8ES3_EEEEvNS_16Flash_bwd_paramsE,"a",@progbits
	.sectionflags	@""
	.align	4
.nv.constant0._ZN5flash25flash_bwd_dot_do_o_kernelILb0E23Flash_bwd_kernel_traitsILi256ELi64ELi32ELi8ELi4ELi1ELi2ELb1ELb1EN7cutlass6half_tE19Flash_kernel_traitsILi256ELi64ELi32ELi8ES3_EEEEvNS_16Flash_bwd_paramsE:
	.zero		992


//--------------------- .nv.constant0._ZN5flash25flash_bwd_dot_do_o_kernelILb1E23Flash_bwd_kernel_traitsILi256ELi64ELi32ELi8ELi4ELi1ELi2ELb1ELb1EN7cutlass6half_tE19Flash_kernel_traitsILi256ELi64ELi32ELi8ES3_EEEEvNS_16Flash_bwd_paramsE --------------------------
	.section	.nv.constant0._ZN5flash25flash_bwd_dot_do_o_kernelILb1E23Flash_bwd_kernel_traitsILi256ELi64ELi32ELi8ELi4ELi1ELi2ELb1ELb1EN7cutlass6half_tE19Flash_kernel_traitsILi256ELi64ELi32ELi8ES3_EEEEvNS_16Flash_bwd_paramsE,"a",@progbits
	.sectionflags	@""
	.align	4
.nv.constant0._ZN5flash25flash_bwd_dot_do_o_kernelILb1E23Flash_bwd_kernel_traitsILi256ELi64ELi32ELi8ELi4ELi1ELi2ELb1ELb1EN7cutlass6half_tE19Flash_kernel_traitsILi256ELi64ELi32ELi8ES3_EEEEvNS_16Flash_bwd_paramsE:
	.zero		992


//--------------------- .nv.constant0._ZN5flash44flash_bwd_dq_dk_dv_loop_seqk_parallel_kernelI23Flash_bwd_kernel_traitsILi256ELi64ELi64ELi8ELi4ELi2ELi2ELb0ELb1EN7cutlass6half_tE19Flash_kernel_traitsILi256ELi64ELi64ELi8ES3_EELb0ELb1ELb0ELb0ELb0ELb0ELb0EEEvNS_16Flash_bwd_paramsE --------------------------
	.section	.nv.constant0._ZN5flash44flash_bwd_dq_dk_dv_loop_seqk_parallel_kernelI23Flash_bwd_kernel_traitsILi256ELi64ELi64ELi8ELi4ELi2ELi2ELb0ELb1EN7cutlass6half_tE19Flash_kernel_traitsILi256ELi64ELi64ELi8ES3_EELb0ELb1ELb0ELb0ELb0ELb0ELb0EEEvNS_16Flash_bwd_paramsE,"a",@progbits
	.sectionflags	@""
	.align	4
.nv.constant0._ZN5flash44flash_bwd_dq_dk_dv_loop_seqk_parallel_kernelI23Flash_bwd_kernel_traitsILi256ELi64ELi64ELi8ELi4ELi2ELi2ELb0ELb1EN7cutlass6half_tE19Flash_kernel_traitsILi256ELi64ELi64ELi8ES3_EELb0ELb1ELb0ELb0ELb0ELb0ELb0EEEvNS_16Flash_bwd_paramsE:
	.zero		992


//--------------------- .nv.constant0._ZN5flash44flash_bwd_dq_dk_dv_loop_seqk_parallel_kernelI23Flash_bwd_kernel_traitsILi256ELi64ELi64ELi8ELi4ELi2ELi2ELb0ELb1EN7cutlass6half_tE19Flash_kernel_traitsILi256ELi64ELi64ELi8ES3_EELb0ELb1ELb0ELb0ELb0ELb1ELb0EEEvNS_16Flash_bwd_paramsE --------------------------
	.section	.nv.constant0._ZN5flash44flash_bwd_dq_dk_dv_loop_seqk_parallel_kernelI23Flash_bwd_kernel_traitsILi256ELi64ELi64ELi8ELi4ELi2ELi2ELb0ELb1EN7cutlass6half_tE19Flash_kernel_traitsILi256ELi64ELi64ELi8ES3_EELb0ELb1ELb0ELb0ELb0ELb1ELb0EEEvNS_16Flash_bwd_paramsE,"a",@progbits
	.sectionflags	@""
	.align	4
.nv.constant0._ZN5flash44flash_bwd_dq_dk_dv_loop_seqk_parallel_kernelI23Flash_bwd_kernel_traitsILi256ELi64ELi64ELi8ELi4ELi2ELi2ELb0ELb1EN7cutlass6half_tE19Flash_kernel_traitsILi256ELi64ELi64ELi8ES3_EELb0ELb1ELb0ELb0ELb0ELb1ELb0EEEvNS_16Flash_bwd_paramsE:
	.zero		992


//--------------------- .nv.constant0._ZN5flash44flash_bwd_dq_dk_dv_loop_seqk_parallel_kernelI23Flash_bwd_kernel_traitsILi256ELi64ELi64ELi8ELi4ELi2ELi2ELb0ELb1EN7cutlass6half_tE19Flash_kernel_traitsILi256ELi64ELi64ELi8ES3_EELb0ELb1ELb0ELb1ELb0ELb0ELb0EEEvNS_16Flash_bwd_paramsE --------------------------
	.section	.nv.constant0._ZN5flash44flash_bwd_dq_dk_dv_loop_seqk_parallel_kernelI23Flash_bwd_kernel_traitsILi256ELi64ELi64ELi8ELi4ELi2ELi2ELb0ELb1EN7cutlass6half_tE19Flash_kernel_traitsILi256ELi64ELi64ELi8ES3_EELb0ELb1ELb0ELb1ELb0ELb0ELb0EEEvNS_16Flash_bwd_paramsE,"a",@progbits
	.sectionflags	@""
	.align	4
.nv.constant0._ZN5flash44flash_bwd_dq_dk_dv_loop_seqk_parallel_kernelI23Flash_bwd_kernel_traitsILi256ELi64ELi64ELi8ELi4ELi2ELi2ELb0ELb1EN7cutlass6half_tE19Flash_kernel_traitsILi256ELi64ELi64ELi8ES3_EELb0ELb1ELb0ELb1ELb0ELb0ELb0EEEvNS_16Flash_bwd_paramsE:
	.zero		992


//--------------------- .nv.constant0._ZN5flash44flash_bwd_dq_dk_dv_loop_seqk_parallel_kernelI23Flash_bwd_kernel_traitsILi256ELi64ELi64ELi8ELi4ELi2ELi2ELb0ELb0EN7cutlass6half_tE19Flash_kernel_traitsILi256ELi64ELi64ELi8ES3_EELb0ELb1ELb0ELb0ELb0ELb0ELb0EEEvNS_16Flash_bwd_paramsE --------------------------
	.section	.nv.constant0._ZN5flash44flash_bwd_dq_dk_dv_loop_seqk_parallel_kernelI23Flash_bwd_kernel_traitsILi256ELi64ELi64ELi8ELi4ELi2ELi2ELb0ELb0EN7cutlass6half_tE19Flash_kernel_traitsILi256ELi64ELi64ELi8ES3_EELb0ELb1ELb0ELb0ELb0ELb0ELb0EEEvNS_16Flash_bwd_paramsE,"a",@progbits
	.sectionflags	@""
	.align	4
.nv.constant0._ZN5flash44flash_bwd_dq_dk_dv_loop_seqk_parallel_kernelI23Flash_bwd_kernel_traitsILi256ELi64ELi64ELi8ELi4ELi2ELi2ELb0ELb0EN7cutlass6half_tE19Flash_kernel_traitsILi256ELi64ELi64ELi8ES3_EELb0ELb1ELb0ELb0ELb0ELb0ELb0EEEvNS_16Flash_bwd_paramsE:
	.zero		992


//--------------------- .nv.constant0._ZN5flash44flash_bwd_dq_dk_dv_loop_seqk_parallel_kernelI23Flash_bwd_kernel_traitsILi256ELi64ELi64ELi8ELi4ELi2ELi2ELb0ELb0EN7cutlass6half_tE19Flash_kernel_traitsILi256ELi64ELi64ELi8ES3_EELb0ELb1ELb0ELb0ELb0ELb1ELb0EEEvNS_16Flash_bwd_paramsE --------------------------
	.section	.nv.constant0._ZN5flash44flash_bwd_dq_dk_dv_loop_seqk_parallel_kernelI23Flash_bwd_kernel_traitsILi256ELi64ELi64ELi8ELi4ELi2ELi2ELb0ELb0EN7cutlass6half_tE19Flash_kernel_traitsILi256ELi64ELi64ELi8ES3_EELb0ELb1ELb0ELb0ELb0ELb1ELb0EEEvNS_16Flash_bwd_paramsE,"a",@progbits
	.sectionflags	@""
	.align	4
.nv.constant0._ZN5flash44flash_bwd_dq_dk_dv_loop_seqk_parallel_kernelI23Flash_bwd_kernel_traitsILi256ELi64ELi64ELi8ELi4ELi2ELi2ELb0ELb0EN7cutlass6half_tE19Flash_kernel_traitsILi256ELi64ELi64ELi8ES3_EELb0ELb1ELb0ELb0ELb0ELb1ELb0EEEvNS_16Flash_bwd_paramsE:
	.zero		992


//--------------------- .nv.constant0._ZN5flash44flash_bwd_dq_dk_dv_loop_seqk_parallel_kernelI23Flash_bwd_kernel_traitsILi256ELi64ELi64ELi8ELi4ELi2ELi2ELb0ELb0EN7cutlass6half_tE19Flash_kernel_traitsILi256ELi64ELi64ELi8ES3_EELb0ELb1ELb0ELb1ELb0ELb0ELb0EEEvNS_16Flash_bwd_paramsE --------------------------
	.section	.nv.constant0._ZN5flash44flash_bwd_dq_dk_dv_loop_seqk_parallel_kernelI23Flash_bwd_kernel_traitsILi256ELi64ELi64ELi8ELi4ELi2ELi2ELb0ELb0EN7cutlass6half_tE19Flash_kernel_traitsILi256ELi64ELi64ELi8ES3_EELb0ELb1ELb0ELb1ELb0ELb0ELb0EEEvNS_16Flash_bwd_paramsE,"a",@progbits
	.sectionflags	@""
	.align	4
.nv.constant0._ZN5flash44flash_bwd_dq_dk_dv_loop_seqk_parallel_kernelI23Flash_bwd_kernel_traitsILi256ELi64ELi64ELi8ELi4ELi2ELi2ELb0ELb0EN7cutlass6half_tE19Flash_kernel_traitsILi256ELi64ELi64ELi8ES3_EELb0ELb1ELb0ELb1ELb0ELb0ELb0EEEvNS_16Flash_bwd_paramsE:
	.zero		992


//--------------------- .nv.constant0._ZN5flash27flash_bwd_convert_dq_kernelI23Flash_bwd_kernel_traitsILi256ELi64ELi64ELi8ELi4ELi2ELi2ELb0ELb1EN7cutlass6half_tE19Flash_kernel_traitsILi256ELi64ELi64ELi8ES3_EEEEvNS_16Flash_bwd_paramsEi --------------------------
	.section	.nv.constant0._ZN5flash27flash_bwd_convert_dq_kernelI23Flash_bwd_kernel_traitsILi256ELi64ELi64ELi8ELi4ELi2ELi2ELb0ELb1EN7cutlass6half_tE19Flash_kernel_traitsILi256ELi64ELi64ELi8ES3_EEEEvNS_16Flash_bwd_paramsEi,"a",@progbits
	.sectionflags	@""
	.align	4
.nv.constant0._ZN5flash27flash_bwd_convert_dq_kernelI23Flash_bwd_kernel_traitsILi256ELi64ELi64ELi8ELi4ELi2ELi2ELb0ELb1EN7cutlass6half_tE19Flash_kernel_traitsILi256ELi64ELi64ELi8ES3_EEEEvNS_16Flash_bwd_paramsEi:
	.zero		996


//--------------------- .nv.constant0._ZN5flash44flash_bwd_dq_dk_dv_loop_seqk_parallel_kernelI23Flash_bwd_kernel_traitsILi256ELi64ELi64ELi8ELi4ELi2ELi2ELb0ELb1EN7cutlass6half_tE19Flash_kernel_traitsILi256ELi64ELi64ELi8ES3_EELb1ELb1ELb0ELb0ELb0ELb0ELb0EEEvNS_16Flash_bwd_paramsE --------------------------
	.section	.nv.constant0._ZN5flash44flash_bwd_dq_dk_dv_loop_seqk_parallel_kernelI23Flash_bwd_kernel_traitsILi256ELi64ELi64ELi8ELi4ELi2ELi2ELb0ELb1EN7cutlass6half_tE19Flash_kernel_traitsILi256ELi64ELi64ELi8ES3_EELb1ELb1ELb0ELb0ELb0ELb0ELb0EEEvNS_16Flash_bwd_paramsE,"a",@progbits
	.sectionflags	@""
	.align	4
.nv.constant0._ZN5flash44flash_bwd_dq_dk_dv_loop_seqk_parallel_kernelI23Flash_bwd_kernel_traitsILi256ELi64ELi64ELi8ELi4ELi2ELi2ELb0ELb1EN7cutlass6half_tE19Flash_kernel_traitsILi256ELi64ELi64ELi8ES3_EELb1ELb1ELb0ELb0ELb0ELb0ELb0EEEvNS_16Flash_bwd_paramsE:
	.zero		992


//--------------------- .nv.constant0._ZN5flash44flash_bwd_dq_dk_dv_loop_seqk_parallel_kernelI23Flash_bwd_kernel_traitsILi256ELi64ELi64ELi8ELi4ELi2ELi2ELb0ELb1EN7cutlass6half_tE19Flash_kernel_traitsILi256ELi64ELi64ELi8ES3_EELb0ELb1ELb0ELb0ELb0ELb0ELb1EEEvNS_16Flash_bwd_paramsE --------------------------
	.section	.nv.constant0._ZN5flash44flash_bwd_dq_dk_dv_loop_seqk_parallel_kernelI23Flash_bwd_kernel_traitsILi256ELi64ELi64ELi8ELi4ELi2ELi2ELb0ELb1EN7cutlass6half_tE19Flash_kernel_traitsILi256ELi64ELi64ELi8ES3_EELb0ELb1ELb0ELb0ELb0ELb0ELb1EEEvNS_16Flash_bwd_paramsE,"a",@progbits
	.sectionflags	@""
	.align	4
.nv.constant0._ZN5flash44flash_bwd_dq_dk_dv_loop_seqk_parallel_kernelI23Flash_bwd_kernel_traitsILi256ELi64ELi64ELi8ELi4ELi2ELi2ELb0ELb1EN7cutlass6half_tE19Flash_kernel_traitsILi256ELi64ELi64ELi8ES3_EELb0ELb1ELb0ELb0ELb0ELb0ELb1EEEvNS_16Flash_bwd_paramsE:
	.zero		992


//--------------------- .nv.constant0._ZN5flash44flash_bwd_dq_dk_dv_loop_seqk_parallel_kernelI23Flash_bwd_kernel_traitsILi256ELi64ELi64ELi8ELi4ELi2ELi2ELb0ELb1EN7cutlass6half_tE19Flash_kernel_traitsILi256ELi64ELi64ELi8ES3_EELb1ELb1ELb0ELb0ELb0ELb1ELb0EEEvNS_16Flash_bwd_paramsE --------------------------
	.section	.nv.constant0._ZN5flash44flash_bwd_dq_dk_dv_loop_seqk_parallel_kernelI23Flash_bwd_kernel_traitsILi256ELi64ELi64ELi8ELi4ELi2ELi2ELb0ELb1EN7cutlass6half_tE19Flash_kernel_traitsILi256ELi64ELi64ELi8ES3_EELb1ELb1ELb0ELb0ELb0ELb1ELb0EEEvNS_16Flash_bwd_paramsE,"a",@progbits
	.sectionflags	@""
	.align	4
.nv.constant0._ZN5flash44flash_bwd_dq_dk_dv_loop_seqk_parallel_kernelI23Flash_bwd_kernel_traitsILi256ELi64ELi64ELi8ELi4ELi2ELi2ELb0ELb1EN7cutlass6half_tE19Flash_kernel_traitsILi256ELi64ELi64ELi8ES3_EELb1ELb1ELb0ELb0ELb0ELb1ELb0EEEvNS_16Flash_bwd_paramsE:
	.zero		992


//--------------------- .nv.constant0._ZN5flash44flash_bwd_dq_dk_dv_loop_seqk_parallel_kernelI23Flash_bwd_kernel_traitsILi256ELi64ELi64ELi8ELi4ELi2ELi2ELb0ELb1EN7cutlass6half_tE19Flash_kernel_traitsILi256ELi64ELi64ELi8ES3_EELb0ELb1ELb0ELb0ELb0ELb1ELb1EEEvNS_16Flash_bwd_paramsE --------------------------
	.section	.nv.constant0._ZN5flash44flash_bwd_dq_dk_dv_loop_seqk_parallel_kernelI23Flash_bwd_kernel_traitsILi256ELi64ELi64ELi8ELi4ELi2ELi2ELb0ELb1EN7cutlass6half_tE19Flash_kernel_traitsILi256ELi64ELi64ELi8ES3_EELb0ELb1ELb0ELb0ELb0ELb1ELb1EEEvNS_16Flash_bwd_paramsE,"a",@progbits
	.sectionflags	@""
	.align	4
.nv.constant0._ZN5flash44flash_bwd_dq_dk_dv_loop_seqk_parallel_kernelI23Flash_bwd_kernel_traitsILi256ELi64ELi64ELi8ELi4ELi2ELi2ELb0ELb1EN7cutlass6half_tE19Flash_kernel_traitsILi256ELi64ELi64ELi8ES3_EELb0ELb1ELb0ELb0ELb0ELb1ELb1EEEvNS_16Flash_bwd_paramsE:
	.zero		992


//--------------------- .nv.constant0._ZN5flash44flash_bwd_dq_dk_dv_loop_seqk_parallel_kernelI23Flash_bwd_kernel_traitsILi256ELi64ELi64ELi8ELi4ELi2ELi2ELb0ELb1EN7cutlass6half_tE19Flash_kernel_traitsILi256ELi64ELi64ELi8ES3_EELb1ELb1ELb0ELb1ELb0ELb0ELb0EEEvNS_16Flash_bwd_paramsE --------------------------
	.section	.nv.constant0._ZN5flash44flash_bwd_dq_dk_dv_loop_seqk_parallel_kernelI23Flash_bwd_kernel_traitsILi256ELi64ELi64ELi8ELi4ELi2ELi2ELb0ELb1EN7cutlass6half_tE19Flash_kernel_traitsILi256ELi64ELi64ELi8ES3_EELb1ELb1ELb0ELb1ELb0ELb0ELb0EEEvNS_16Flash_bwd_paramsE,"a",@progbits
	.sectionflags	@""
	.align	4
.nv.constant0._ZN5flash44flash_bwd_dq_dk_dv_loop_seqk_parallel_kernelI23Flash_bwd_kernel_traitsILi256ELi64ELi64ELi8ELi4ELi2ELi2ELb0ELb1EN7cutlass6half_tE19Flash_kernel_traitsILi256ELi64ELi64ELi8ES3_EELb1ELb1ELb0ELb1ELb0ELb0ELb0EEEvNS_16Flash_bwd_paramsE:
	.zero		992


//--------------------- .nv.constant0._ZN5flash44flash_bwd_dq_dk_dv_loop_seqk_parallel_kernelI23Flash_bwd_kernel_traitsILi256ELi64ELi64ELi8ELi4ELi2ELi2ELb0ELb1EN7cutlass6half_tE19Flash_kernel_traitsILi256ELi64ELi64ELi8ES3_EELb0ELb1ELb0ELb1ELb0ELb0ELb1EEEvNS_16Flash_bwd_paramsE --------------------------
	.section	.nv.constant0._ZN5flash44flash_bwd_dq_dk_dv_loop_seqk_parallel_kernelI23Flash_bwd_kernel_traitsILi256ELi64ELi64ELi8ELi4ELi2ELi2ELb0ELb1EN7cutlass6half_tE19Flash_kernel_traitsILi256ELi64ELi64ELi8ES3_EELb0ELb1ELb0ELb1ELb0ELb0ELb1EEEvNS_16Flash_bwd_paramsE,"a",@progbits
	.sectionflags	@""
	.align	4
.nv.constant0._ZN5flash44flash_bwd_dq_dk_dv_loop_seqk_parallel_kernelI23Flash_bwd_kernel_traitsILi256ELi64ELi64ELi8ELi4ELi2ELi2ELb0ELb1EN7cutlass6half_tE19Flash_kernel_traitsILi256ELi64ELi64ELi8ES3_EELb0ELb1ELb0ELb1ELb0ELb0ELb1EEEvNS_16Flash_bwd_paramsE:
	.zero		992


//--------------------- .nv.constant0._ZN5flash25flash_bwd_dot_do_o_kernelILb0E23Flash_bwd_kernel_traitsILi256ELi64ELi64ELi8ELi4ELi2ELi2ELb0ELb1EN7cutlass6half_tE19Flash_kernel_traitsILi256ELi64ELi64ELi8ES3_EEEEvNS_16Flash_bwd_paramsE --------------------------
	.section	.nv.constant0._ZN5flash25flash_bwd_dot_do_o_kernelILb0E23Flash_bwd_kernel_traitsILi256ELi64ELi64ELi8ELi4ELi2ELi2ELb0ELb1EN7cutlass6half_tE19Flash_kernel_traitsILi256ELi64ELi64ELi8ES3_EEEEvNS_16Flash_bwd_paramsE,"a",@progbits
	.sectionflags	@""
	.align	4
.nv.constant0._ZN5flash25flash_bwd_dot_do_o_kernelILb0E23Flash_bwd_kernel_traitsILi256ELi64ELi64ELi8ELi4ELi2ELi2ELb0ELb1EN7cutlass6half_tE19Flash_kernel_traitsILi256ELi64ELi64ELi8ES3_EEEEvNS_16Flash_bwd_paramsE:
	.zero		992


//--------------------- .nv.constant0._ZN5flash25flash_bwd_dot_do_o_kernelILb1E23Flash_bwd_kernel_traitsILi256ELi64ELi64ELi8ELi4ELi2ELi2ELb0ELb1EN7cutlass6half_tE19Flash_kernel_traitsILi256ELi64ELi64ELi8ES3_EEEEvNS_16Flash_bwd_paramsE --------------------------
	.section	.nv.constant0._ZN5flash25flash_bwd_dot_do_o_kernelILb1E23Flash_bwd_kernel_traitsILi256ELi64ELi64ELi8ELi4ELi2ELi2ELb0ELb1EN7cutlass6half_tE19Flash_kernel_traitsILi256ELi64ELi64ELi8ES3_EEEEvNS_16Flash_bwd_paramsE,"a",@progbits
	.sectionflags	@""
	.align	4
.nv.constant0._ZN5flash25flash_bwd_dot_do_o_kernelILb1E23Flash_bwd_kernel_traitsILi256ELi64ELi64ELi8ELi4ELi2ELi2ELb0ELb1EN7cutlass6half_tE19Flash_kernel_traitsILi256ELi64ELi64ELi8ES3_EEEEvNS_16Flash_bwd_paramsE:
	.zero		992


//--------------------- .nv.constant0._ZN5flash27flash_bwd_convert_dq_kernelI23Flash_bwd_kernel_traitsILi256ELi64ELi64ELi8ELi4ELi2ELi2ELb0ELb0EN7cutlass6half_tE19Flash_kernel_traitsILi256ELi64ELi64ELi8ES3_EEEEvNS_16Flash_bwd_paramsEi --------------------------
	.section	.nv.constant0._ZN5flash27flash_bwd_convert_dq_kernelI23Flash_bwd_kernel_traitsILi256ELi64ELi64ELi8ELi4ELi2ELi2ELb0ELb0EN7cutlass6half_tE19Flash_kernel_traitsILi256ELi64ELi64ELi8ES3_EEEEvNS_16Flash_bwd_paramsEi,"a",@progbits
	.sectionflags	@""
	.align	4
.nv.constant0._ZN5flash27flash_bwd_convert_dq_kernelI23Flash_bwd_kernel_traitsILi256ELi64ELi64ELi8ELi4ELi2ELi2ELb0ELb0EN7cutlass6half_tE19Flash_kernel_traitsILi256ELi64ELi64ELi8ES3_EEEEvNS_16Flash_bwd_paramsEi:
	.zero		996


//--------------------- .nv.constant0._ZN5flash44flash_bwd_dq_dk_dv_loop_seqk_parallel_kernelI23Flash_bwd_kernel_traitsILi256ELi64ELi64ELi8ELi4ELi2ELi2ELb0ELb0EN7cutlass6half_tE19Flash_kernel_traitsILi256ELi64ELi64ELi8ES3_EELb1ELb1ELb0ELb0ELb0ELb0ELb0EEEvNS_16Flash_bwd_paramsE --------------------------
	.section	.nv.constant0._ZN5flash44flash_bwd_dq_dk_dv_loop_seqk_parallel_kernelI23Flash_bwd_kernel_traitsILi256ELi64ELi64ELi8ELi4ELi2ELi2ELb0ELb0EN7cutlass6half_tE19Flash_kernel_traitsILi256ELi64ELi64ELi8ES3_EELb1ELb1ELb0ELb0ELb0ELb0ELb0EEEvNS_16Flash_bwd_paramsE,"a",@progbits
	.sectionflags	@""
	.align	4
.nv.constant0._ZN5flash44flash_bwd_dq_dk_dv_loop_seqk_parallel_kernelI23Flash_bwd_kernel_traitsILi256ELi64ELi64ELi8ELi4ELi2ELi2ELb0ELb0EN7cutlass6half_tE19Flash_kernel_traitsILi256ELi64ELi64ELi8ES3_EELb1ELb1ELb0ELb0ELb0ELb0ELb0EEEvNS_16Flash_bwd_paramsE:
	.zero		992


//--------------------- .nv.constant0._ZN5flash44flash_bwd_dq_dk_dv_loop_seqk_parallel_kernelI23Flash_bwd_kernel_traitsILi256ELi64ELi64ELi8ELi4ELi2ELi2ELb0ELb0EN7cutlass6half_tE19Flash_kernel_traitsILi256ELi64ELi64ELi8ES3_EELb0ELb1ELb0ELb0ELb0ELb0ELb1EEEvNS_16Flash_bwd_paramsE --------------------------
	.section	.nv.constant0._ZN5flash44flash_bwd_dq_dk_dv_loop_seqk_parallel_kernelI23Flash_bwd_kernel_traitsILi256ELi64ELi64ELi8ELi4ELi2ELi2ELb0ELb0EN7cutlass6half_tE19Flash_kernel_traitsILi256ELi64ELi64ELi8ES3_EELb0ELb1ELb0ELb0ELb0ELb0ELb1EEEvNS_16Flash_bwd_paramsE,"a",@progbits
	.sectionflags	@""
	.align	4
.nv.constant0._ZN5flash44flash_bwd_dq_dk_dv_loop_seqk_parallel_kernelI23Flash_bwd_kernel_traitsILi256ELi64ELi64ELi8ELi4ELi2ELi2ELb0ELb0EN7cutlass6half_tE19Flash_kernel_traitsILi256ELi64ELi64ELi8ES3_EELb0ELb1ELb0ELb0ELb0ELb0ELb1EEEvNS_16Flash_bwd_paramsE:
	.zero		992


//--------------------- .nv.constant0._ZN5flash44flash_bwd_dq_dk_dv_loop_seqk_parallel_kernelI23Flash_bwd_kernel_traitsILi256ELi64ELi64ELi8ELi4ELi2ELi2ELb0ELb0EN7cutlass6half_tE19Flash_kernel_traitsILi256ELi64ELi64ELi8ES3_EELb1ELb1ELb0ELb0ELb0ELb1ELb0EEEvNS_16Flash_bwd_paramsE --------------------------
	.section	.nv.constant0._ZN5flash44flash_bwd_dq_dk_dv_loop_seqk_parallel_kernelI23Flash_bwd_kernel_traitsILi256ELi64ELi64ELi8ELi4ELi2ELi2ELb0ELb0EN7cutlass6half_tE19Flash_kernel_traitsILi256ELi64ELi64ELi8ES3_EELb1ELb1ELb0ELb0ELb0ELb1ELb0EEEvNS_16Flash_bwd_paramsE,"a",@progbits
	.sectionflags	@""
	.align	4
.nv.constant0._ZN5flash44flash_bwd_dq_dk_dv_loop_seqk_parallel_kernelI23Flash_bwd_kernel_traitsILi256ELi64ELi64ELi8ELi4ELi2ELi2ELb0ELb0EN7cutlass6half_tE19Flash_kernel_traitsILi256ELi64ELi64ELi8ES3_EELb1ELb1ELb0ELb0ELb0ELb1ELb0EEEvNS_16Flash_bwd_paramsE:
	.zero		992


//--------------------- .nv.constant0._ZN5flash44flash_bwd_dq_dk_dv_loop_seqk_parallel_kernelI23Flash_bwd_kernel_traitsILi256ELi64ELi64ELi8ELi4ELi2ELi2ELb0ELb0EN7cutlass6half_tE19Flash_kernel_traitsILi256ELi64ELi64ELi8ES3_EELb0ELb1ELb0ELb0ELb0ELb1ELb1EEEvNS_16Flash_bwd_paramsE --------------------------
	.section	.nv.constant0._ZN5flash44flash_bwd_dq_dk_dv_loop_seqk_parallel_kernelI23Flash_bwd_kernel_traitsILi256ELi64ELi64ELi8ELi4ELi2ELi2ELb0ELb0EN7cutlass6half_tE19Flash_kernel_traitsILi256ELi64ELi64ELi8ES3_EELb0ELb1ELb0ELb0ELb0ELb1ELb1EEEvNS_16Flash_bwd_paramsE,"a",@progbits
	.sectionflags	@""
	.align	4
.nv.constant0._ZN5flash44flash_bwd_dq_dk_dv_loop_seqk_parallel_kernelI23Flash_bwd_kernel_traitsILi256ELi64ELi64ELi8ELi4ELi2ELi2ELb0ELb0EN7cutlass6half_tE19Flash_kernel_traitsILi256ELi64ELi64ELi8ES3_EELb0ELb1ELb0ELb0ELb0ELb1ELb1EEEvNS_16Flash_bwd_paramsE:
	.zero		992


//--------------------- .nv.constant0._ZN5flash44flash_bwd_dq_dk_dv_loop_seqk_parallel_kernelI23Flash_bwd_kernel_traitsILi256ELi64ELi64ELi8ELi4ELi2ELi2ELb0ELb0EN7cutlass6half_tE19Flash_kernel_traitsILi256ELi64ELi64ELi8ES3_EELb1ELb1ELb0ELb1ELb0ELb0ELb0EEEvNS_16Flash_bwd_paramsE --------------------------
	.section	.nv.constant0._ZN5flash44flash_bwd_dq_dk_dv_loop_seqk_parallel_kernelI23Flash_bwd_kernel_traitsILi256ELi64ELi64ELi8ELi4ELi2ELi2ELb0ELb0EN7cutlass6half_tE19Flash_kernel_traitsILi256ELi64ELi64ELi8ES3_EELb1ELb1ELb0ELb1ELb0ELb0ELb0EEEvNS_16Flash_bwd_paramsE,"a",@progbits
	.sectionflags	@""
	.align	4
.nv.constant0._ZN5flash44flash_bwd_dq_dk_dv_loop_seqk_parallel_kernelI23Flash_bwd_kernel_traitsILi256ELi64ELi64ELi8ELi4ELi2ELi2ELb0ELb0EN7cutlass6half_tE19Flash_kernel_traitsILi256ELi64ELi64ELi8ES3_EELb1ELb1ELb0ELb1ELb0ELb0ELb0EEEvNS_16Flash_bwd_paramsE:
	.zero		992


//--------------------- .nv.constant0._ZN5flash44flash_bwd_dq_dk_dv_loop_seqk_parallel_kernelI23Flash_bwd_kernel_traitsILi256ELi64ELi64ELi8ELi4ELi2ELi2ELb0ELb0EN7cutlass6half_tE19Flash_kernel_traitsILi256ELi64ELi64ELi8ES3_EELb0ELb1ELb0ELb1ELb0ELb0ELb1EEEvNS_16Flash_bwd_paramsE --------------------------
	.section	.nv.constant0._ZN5flash44flash_bwd_dq_dk_dv_loop_seqk_parallel_kernelI23Flash_bwd_kernel_traitsILi256ELi64ELi64ELi8ELi4ELi2ELi2ELb0ELb0EN7cutlass6half_tE19Flash_kernel_traitsILi256ELi64ELi64ELi8ES3_EELb0ELb1ELb0ELb1ELb0ELb0ELb1EEEvNS_16Flash_bwd_paramsE,"a",@progbits
	.sectionflags	@""
	.align	4
.nv.constant0._ZN5flash44flash_bwd_dq_dk_dv_loop_seqk_parallel_kernelI23Flash_bwd_kernel_traitsILi256ELi64ELi64ELi8ELi4ELi2ELi2ELb0ELb0EN7cutlass6half_tE19Flash_kernel_traitsILi256ELi64ELi64ELi8ES3_EELb0ELb1ELb0ELb1ELb0ELb0ELb1EEEvNS_16Flash_bwd_paramsE:
	.zero		992


//--------------------- .nv.constant0._ZN5flash25flash_bwd_dot_do_o_kernelILb0E23Flash_bwd_kernel_traitsILi256ELi64ELi64ELi8ELi4ELi2ELi2ELb0ELb0EN7cutlass6half_tE19Flash_kernel_traitsILi256ELi64ELi64ELi8ES3_EEEEvNS_16Flash_bwd_paramsE --------------------------
	.section	.nv.constant0._ZN5flash25flash_bwd_dot_do_o_kernelILb0E23Flash_bwd_kernel_traitsILi256ELi64ELi64ELi8ELi4ELi2ELi2ELb0ELb0EN7cutlass6half_tE19Flash_kernel_traitsILi256ELi64ELi64ELi8ES3_EEEEvNS_16Flash_bwd_paramsE,"a",@progbits
	.sectionflags	@""
	.align	4
.nv.constant0._ZN5flash25flash_bwd_dot_do_o_kernelILb0E23Flash_bwd_kernel_traitsILi256ELi64ELi64ELi8ELi4ELi2ELi2ELb0ELb0EN7cutlass6half_tE19Flash_kernel_traitsILi256ELi64ELi64ELi8ES3_EEEEvNS_16Flash_bwd_paramsE:
	.zero		992


//--------------------- .nv.constant0._ZN5flash25flash_bwd_dot_do_o_kernelILb1E23Flash_bwd_kernel_traitsILi256ELi64ELi64ELi8ELi4ELi2ELi2ELb0ELb0EN7cutlass6half_tE19Flash_kernel_traitsILi256ELi64ELi64ELi8ES3_EEEEvNS_16Flash_bwd_paramsE --------------------------
	.section	.nv.constant0._ZN5flash25flash_bwd_dot_do_o_kernelILb1E23Flash_bwd_kernel_traitsILi256ELi64ELi64ELi8ELi4ELi2ELi2ELb0ELb0EN7cutlass6half_tE19Flash_kernel_traitsILi256ELi64ELi64ELi8ES3_EEEEvNS_16Flash_bwd_paramsE,"a",@progbits
	.sectionflags	@""
	.align	4
.nv.constant0._ZN5flash25flash_bwd_dot_do_o_kernelILb1E23Flash_bwd_kernel_traitsILi256ELi64ELi64ELi8ELi4ELi2ELi2ELb0ELb0EN7cutlass6half_tE19Flash_kernel_traitsILi256ELi64ELi64ELi8ES3_EEEEvNS_16Flash_bwd_paramsE:
	.zero		992


//--------------------- .text._ZN5flash27flash_bwd_convert_dq_kernelI23Flash_bwd_kernel_traitsILi256ELi64ELi32ELi8ELi4ELi1ELi2ELb1ELb1EN7cutlass6half_tE19Flash_kernel_traitsILi256ELi64ELi32ELi8ES3_EEEEvNS_16Flash_bwd_paramsEi --------------------------
	.section	.text._ZN5flash27flash_bwd_convert_dq_kernelI23Flash_bwd_kernel_traitsILi256ELi64ELi32ELi8ELi4ELi1ELi2ELb1ELb1EN7cutlass6half_tE19Flash_kernel_traitsILi256ELi64ELi32ELi8ES3_EEEEvNS_16Flash_bwd_paramsEi,"ax",@progbits
	.sectioninfo	@"SHI_REGISTERS=96"
	.align	128
        .global         _ZN5flash27flash_bwd_convert_dq_kernelI23Flash_bwd_kernel_traitsILi256ELi64ELi32ELi8ELi4ELi1ELi2ELb1ELb1EN7cutlass6half_tE19Flash_kernel_traitsILi256ELi64ELi32ELi8ES3_EEEEvNS_16Flash_bwd_paramsEi
        .type           _ZN5flash27flash_bwd_convert_dq_kernelI23Flash_bwd_kernel_traitsILi256ELi64ELi32ELi8ELi4ELi1ELi2ELb1ELb1EN7cutlass6half_tE19Flash_kernel_traitsILi256ELi64ELi32ELi8ES3_EEEEvNS_16Flash_bwd_paramsEi,@function
        .size           _ZN5flash27flash_bwd_convert_dq_kernelI23Flash_bwd_kernel_traitsILi256ELi64ELi32ELi8ELi4ELi1ELi2ELb1ELb1EN7cutlass6half_tE19Flash_kernel_traitsILi256ELi64ELi32ELi8ES3_EEEEvNS_16Flash_bwd_paramsEi,(.L_x_1015 - _ZN5flash27flash_bwd_convert_dq_kernelI23Flash_bwd_kernel_traitsILi256ELi64ELi32ELi8ELi4ELi1ELi2ELb1ELb1EN7cutlass6half_tE19Flash_kernel_traitsILi256ELi64ELi32ELi8ES3_EEEEvNS_16Flash_bwd_paramsEi)
        .other          _ZN5flash27flash_bwd_convert_dq_kernelI23Flash_bwd_kernel_traitsILi256ELi64ELi32ELi8ELi4ELi1ELi2ELb1ELb1EN7cutlass6half_tE19Flash_kernel_traitsILi256ELi64ELi32ELi8ES3_EEEEvNS_16Flash_bwd_paramsEi,@"STO_CUDA_ENTRY STV_DEFAULT"
_ZN5flash27flash_bwd_convert_dq_kernelI23Flash_bwd_kernel_traitsILi256ELi64ELi32ELi8ELi4ELi1ELi2ELb1ELb1EN7cutlass6half_tE19Flash_kernel_traitsILi256ELi64ELi32ELi8ES3_EEEEvNS_16Flash_bwd_paramsEi:
.text._ZN5flash27flash_bwd_convert_dq_kernelI23Flash_bwd_kernel_traitsILi256ELi64ELi32ELi8ELi4ELi1ELi2ELb1ELb1EN7cutlass6half_tE19Flash_kernel_traitsILi256ELi64ELi32ELi8ES3_EEEEvNS_16Flash_bwd_paramsEi:
[----:B------:R-:W-:Y:S02]  /*0000*/  MOV R1, c[0x0][0x28] ;  /* 0x00000a0000017a02 */ /* 0x000fe40000000f00 */
[----:B------:R-:W0:Y:S01]  /*0010*/  S2UR UR9, SR_CTAID.Y ;  /* 0x00000000000979c3 */ /* 0x000e220000002600 */
[----:B------:R-:W-:Y:S02]  /*0020*/  ULDC.64 UR4, c[0x0][0x240] ;  /* 0x0000900000047ab9 */ /* 0x000fe40000000a00 */
[----:B------:R-:W-:Y:S02]  /*0030*/  UISETP.NE.U32.AND UP0, UPT, URZ, UR4, UPT ;  /* 0x000000043f00728c */ /* 0x000fe4000bf05070 */
[----:B------:R-:W-:Y:S02]  /*0040*/  UMOV UR6, 0x4 ;  /* 0x0000000400067882 */ /* 0x000fe40000000000 */
[----:B------:R-:W-:Y:S02]  /*0050*/  UISETP.NE.AND.EX UP0, UPT, URZ, UR5, UPT, UP0 ;  /* 0x000000053f00728c */ /* 0x000fe4000bf05300 */
[----:B------:R-:W-:Y:S02]  /*0060*/  ULDC.64 UR22, c[0x0][0x118] ;  /* 0x0000460000167ab9 */ /* 0x000fe40000000a00 */
[----:B------:R-:W-:-:S02]  /*0070*/  ULDC.64 UR4, c[0x0][0x240] ;  /* 0x0000900000047ab9 */ /* 0x000fc40000000a00 */
[----:B------:R-:W-:Y:S01]  /*0080*/  PLOP3.LUT P0, PT, PT, PT, UP0, 0x80, 0x0 ;  /* 0x000000000000781c */ /* 0x000fe20003f0f008 */
[----:B0-----:R-:W-:-:S06]  /*0090*/  UIMAD.WIDE UR4, UR9, UR6, UR4 ;  /* 0x00000006090472a5 */ /* 0x001fcc000f8e0204 */
[----:B------:R-:W-:Y:S02]  /*00a0*/  MOV R2, UR4 ;  /* 0x0000000400027c02 */ /* 0x000fe40008000f00 */
[----:B------:R-:W-:-:S05]  /*00b0*/  MOV R3, UR5 ;  /* 0x0000000500037c02 */ /* 0x000fca0008000f00 */
[----:B------:R-:W2:Y:S04]  /*00c0*/  @P0 LDG.E R4, [R2.64] ;  /* 0x0000001602040981 */ /* 0x000ea8000c1e1900 */
[----:B------:R-:W3:Y:S01]  /*00d0*/  @P0 LDG.E R0, [R2.64+0x4] ;  /* 0x0000041602000981 */ /* 0x000ee2000c1e1900 */
[----:B------:R-:W-:Y:S01]  /*00e0*/  UMOV UR17, 0xffffffff ;  /* 0xffffffff00117882 */ /* 0x000fe20000000000 */
[----:B------:R-:W0:Y:S02]  /*00f0*/  S2UR UR6, SR_CTAID.X ;  /* 0x00000000000679c3 */ /* 0x000e240000002500 */
[----:B0-----:R-:W-:-:S06]  /*0100*/  USHF.L.U32 UR6, UR6, 0x6, URZ ;  /* 0x0000000606067899 */ /* 0x001fcc000800063f */
[----:B--2---:R-:W0:Y:S08]  /*0110*/  @P0 R2UR UR17, R4 ;  /* 0x00000000041103c2 */ /* 0x004e3000000e0000 */
[----:B---3--:R-:W0:Y:S02]  /*0120*/  @P0 R2UR UR5, R0 ;  /* 0x00000000000503c2 */ /* 0x008e2400000e0000 */
[----:B0-----:R-:W-:-:S07]  /*0130*/  @UP0 UIADD3 UR5, UR5, -UR17, URZ ;  /* 0x8000001105050290 */ /* 0x001fce000fffe03f */
[----:B------:R-:W-:Y:S02]  /*0140*/  @!UP0 ULDC UR5, c[0x0][0x214] ;  /* 0x0000850000058ab9 */ /* 0x000fe40000000800 */
[----:B------:R-:W-:-:S06]  /*0150*/  UISETP.GT.AND UP1, UPT, UR5, UR6, UPT ;  /* 0x000000060500728c */ /* 0x000fcc000bf24270 */
[----:B------:R-:W-:-:S13]  /*0160*/  PLOP3.LUT P0, PT, PT, PT, UP1, 0x80, 0x0 ;  /* 0x000000000000781c */ /* 0x000fda0003f0f018 */
[----:B------:R-:W-:Y:S05]  /*0170*/  @!P0 EXIT ;  /* 0x000000000000894d */ /* 0x000fea0003800000 */
[----:B------:R-:W0:Y:S01]  /*0180*/  S2R R9, SR_TID.X ;  /* 0x0000000000097919 */ /* 0x000e220000002100 */
[----:B------:R-:W1:Y:S01]  /*0190*/  S2UR UR7, SR_CTAID.Z ;  /* 0x00000000000779c3 */ /* 0x000e620000002700 */
[----:B------:R-:W-:Y:S01]  /*01a0*/  MOV R2, c[0x0][0x3e0] ;  /* 0x0000f80000027a02 */ /* 0x000fe20000000f00 */
[----:B------:R-:W-:Y:S01]  /*01b0*/  ULDC UR18, c[0x0][0x224] ;  /* 0x0000890000127ab9 */ /* 0x000fe20000000800 */
[----:B------:R-:W-:Y:S01]  /*01c0*/  HFMA2.MMA R57, -RZ, RZ, 0, 0 ;  /* 0x00000000ff397435 */ /* 0x000fe200000001ff */
[----:B------:R-:W-:Y:S01]  /*01d0*/  UIMAD.WIDE UR18, UR9, UR18, URZ ;  /* 0x00000012091272a5 */ /* 0x000fe2000f8e023f */
[----:B------:R-:W-:Y:S01]  /*01e0*/  ISETP.GE.AND P1, PT, R2, 0x1, PT ;  /* 0x000000010200780c */ /* 0x000fe20003f26270 */
[----:B------:R-:W-:Y:S01]  /*01f0*/  UISETP.NE.AND UP1, UPT, UR17, -0x1, UPT ;  /* 0xffffffff1100788c */ /* 0x000fe2000bf25270 */
[----:B------:R-:W-:Y:S01]  /*0200*/  HFMA2.MMA R22, -RZ, RZ, 0, 0 ;  /* 0x00000000ff167435 */ /* 0x000fe200000001ff */
[----:B------:R-:W-:Y:S01]  /*0210*/  ULDC UR16, c[0x0][0x1c0] ;  /* 0x0000700000107ab9 */ /* 0x000fe20000000800 */
[----:B------:R-:W-:Y:S01]  /*0220*/  CS2R R26, SRZ ;  /* 0x00000000001a7805 */ /* 0x000fe2000001ff00 */
[----:B------:R-:W-:Y:S01]  /*0230*/  UIMAD.WIDE UR14, UR9, 0x80, URZ ;  /* 0x00000080090e78a5 */ /* 0x000fe2000f8e023f */
[----:B------:R-:W-:Y:S01]  /*0240*/  CS2R R28, SRZ ;  /* 0x00000000001c7805 */ /* 0x000fe2000001ff00 */
[----:B------:R-:W-:Y:S01]  /*0250*/  USHF.R.S32.HI UR20, URZ, 0x1f, UR16 ;  /* 0x0000001f3f147899 */ /* 0x000fe20008011410 */
[----:B------:R-:W-:Y:S01]  /*0260*/  CS2R R30, SRZ ;  /* 0x00000000001e7805 */ /* 0x000fe2000001ff00 */
[----:B------:R-:W-:Y:S01]  /*0270*/  UIMAD UR19, UR19, UR16, URZ ;  /* 0x00000010131372a4 */ /* 0x000fe2000f8e023f */
[----:B------:R-:W-:Y:S01]  /*0280*/  CS2R R70, SRZ ;  /* 0x0000000000467805 */ /* 0x000fe2000001ff00 */
[----:B------:R-:W-:Y:S01]  /*0290*/  USEL UR24, UR14, URZ, UP0 ;  /* 0x0000003f0e187287 */ /* 0x000fe20008000000 */
[----:B------:R-:W-:Y:S01]  /*02a0*/  CS2R R32, SRZ ;  /* 0x0000000000207805 */ /* 0x000fe2000001ff00 */
[----:B------:R-:W-:Y:S01]  /*02b0*/  USEL UR25, UR15, URZ, UP0 ;  /* 0x0000003f0f197287 */ /* 0x000fe20008000000 */
[----:B------:R-:W-:Y:S01]  /*02c0*/  CS2R R34, SRZ ;  /* 0x0000000000227805 */ /* 0x000fe2000001ff00 */
[----:B------:R-:W-:Y:S01]  /*02d0*/  UIMAD.WIDE.U32 UR14, UR18, UR16, URZ ;  /* 0x00000010120e72a5 */ /* 0x000fe2000f8e003f */
[----:B------:R-:W-:Y:S01]  /*02e0*/  CS2R R36, SRZ ;  /* 0x0000000000247805 */ /* 0x000fe2000001ff00 */
[----:B------:R-:W-:Y:S01]  /*02f0*/  UIMAD UR28, UR18, UR20, UR19 ;  /* 0x00000014121c72a4 */ /* 0x000fe2000f8e0213 */
[----:B0-----:R-:W-:Y:S01]  /*0300*/  SHF.R.S32.HI R0, RZ, 0x1f, R9 ;  /* 0x0000001fff007819 */ /* 0x001fe20000011409 */
[----:B------:R-:W-:Y:S01]  /*0310*/  ULDC UR29, c[0x0][0x22c] ;  /* 0x00008b00001d7ab9 */ /* 0x000fe20000000800 */
[----:B------:R-:W-:Y:S01]  /*0320*/  CS2R R38, SRZ ;  /* 0x0000000000267805 */ /* 0x000fe2000001ff00 */
[----:B------:R-:W-:Y:S01]  /*0330*/  UIMAD.WIDE UR12, UR16, UR29, URZ ;  /* 0x0000001d100c72a5 */ /* 0x000fe2000f8e023f */
[CC--:B------:R-:W-:Y:S01]  /*0340*/  LEA.HI R2, R0.reuse, R9.reuse, RZ, 0x2 ;  /* 0x0000000900027211 */ /* 0x0c0fe200078f10ff */
[----:B------:R-:W-:Y:S01]  /*0350*/  UIADD3 UR15, UR15, UR28, URZ ;  /* 0x0000001c0f0f7290 */ /* 0x000fe2000fffe03f */
[CC--:B------:R-:W-:Y:S01]  /*0360*/  LEA.HI R5, R0.reuse, R9.reuse, RZ, 0x6 ;  /* 0x0000000900057211 */ /* 0x0c0fe200078f30ff */
[----:B------:R-:W-:Y:S01]  /*0370*/  @UP1 UMOV UR27, UR17 ;  /* 0x00000011001b1c82 */ /* 0x000fe20008000000 */
[--C-:B------:R-:W-:Y:S01]  /*0380*/  SHF.R.S32.HI R3, RZ, 0x2, R2.reuse ;  /* 0x00000002ff037819 */ /* 0x100fe20000011402 */
[----:B------:R-:W-:Y:S01]  /*0390*/  @!UP1 UMOV UR27, 0xffffffff ;  /* 0xffffffff001b9882 */ /* 0x000fe20000000000 */
[----:B------:R-:W-:Y:S01]  /*03a0*/  SHF.R.S32.HI R4, RZ, 0x1f, R2 ;  /* 0x0000001fff047819 */ /* 0x000fe20000011402 */
[----:B------:R-:W-:Y:S01]  /*03b0*/  USHF.R.S32.HI UR21, URZ, 0x1f, UR29 ;  /* 0x0000001f3f157899 */ /* 0x000fe2000801141d */
[----:B------:R-:W-:Y:S01]  /*03c0*/  LEA.HI R6, R0, R9, RZ, 0x5 ;  /* 0x0000000900067211 */ /* 0x000fe200078f28ff */
[----:B------:R-:W-:Y:S01]  /*03d0*/  UIMAD.WIDE.U32 UR30, UR12, UR27, URZ ;  /* 0x0000001b0c1e72a5 */ /* 0x000fe2000f8e003f */
[----:B------:R-:W-:Y:S01]  /*03e0*/  LEA.HI R4, R4, R3, RZ, 0x3 ;  /* 0x0000000304047211 */ /* 0x000fe200078f18ff */
[----:B------:R-:W-:Y:S01]  /*03f0*/  UIMAD UR15, UR15, UR29, URZ ;  /* 0x0000001d0f0f72a4 */ /* 0x000fe2000f8e023f */
[----:B------:R-:W-:Y:S01]  /*0400*/  LEA.HI R0, R0, R9, RZ, 0x3 ;  /* 0x0000000900007211 */ /* 0x000fe200078f18ff */
[----:B------:R-:W-:Y:S01]  /*0410*/  UIMAD.WIDE.U32 UR18, UR14, UR29, URZ ;  /* 0x0000001d0e1272a5 */ /* 0x000fe2000f8e003f */
[----:B------:R-:W-:Y:S01]  /*0420*/  LOP3.LUT R4, R4, 0xfffffff8, RZ, 0xc0, !PT ;  /* 0xfffffff804047812 */ /* 0x000fe200078ec0ff */
[----:B------:R-:W-:Y:S01]  /*0430*/  UIMAD UR27, UR13, UR27, URZ ;  /* 0x0000001b0d1b72a4 */ /* 0x000fe2000f8e023f */
[----:B------:R-:W-:Y:S01]  /*0440*/  LOP3.LUT R7, R0, 0x1ffffff8, RZ, 0xc0, !PT ;  /* 0x1ffffff800077812 */ /* 0x000fe200078ec0ff */
[----:B------:R-:W-:Y:S01]  /*0450*/  UMOV UR4, URZ ;  /* 0x0000003f00047c82 */ /* 0x000fe20008000000 */
[----:B------:R-:W-:Y:S01]  /*0460*/  IADD3 R4, R3, -R4, RZ ;  /* 0x8000000403047210 */ /* 0x000fe20007ffe0ff */
[----:B------:R-:W-:Y:S01]  /*0470*/  USHF.R.S32.HI UR8, URZ, 0x1f, UR6 ;  /* 0x0000001f3f087899 */ /* 0x000fe20008011406 */
[----:B------:R-:W-:Y:S01]  /*0480*/  SHF.R.S32.HI R3, RZ, 0x5, R6 ;  /* 0x00000005ff037819 */ /* 0x000fe20000011406 */
[----:B------:R-:W-:Y:S01]  /*0490*/  UIADD3 UR24, UP0, UR6, UR24, URZ ;  /* 0x0000001806187290 */ /* 0x000fe2000ff1e03f */
[----:B------:R-:W-:Y:S01]  /*04a0*/  SHF.R.S32.HI R17, RZ, 0x3, R0 ;  /* 0x00000003ff117819 */ /* 0x000fe20000011400 */
[----:B------:R-:W-:Y:S01]  /*04b0*/  UIMAD UR15, UR21, UR14, UR15 ;  /* 0x0000000e150f72a4 */ /* 0x000fe2000f8e020f */
[C---:B------:R-:W-:Y:S01]  /*04c0*/  LOP3.LUT R8, R6.reuse, 0xffffffe0, RZ, 0xc0, !PT ;  /* 0xffffffe006087812 */ /* 0x040fe200078ec0ff */
[----:B-1----:R-:W-:Y:S01]  /*04d0*/  UIMAD UR32, UR7, UR29, URZ ;  /* 0x0000001d072072a4 */ /* 0x002fe2000f8e023f */
[----:B------:R-:W-:Y:S01]  /*04e0*/  IMAD.IADD R7, R9, 0x1, -R7 ;  /* 0x0000000109077824 */ /* 0x000fe200078e0a07 */
[----:B------:R-:W-:Y:S01]  /*04f0*/  UIMAD UR4, UR12, UR4, UR27 ;  /* 0x000000040c0472a4 */ /* 0x000fe2000f8e021b */
[----:B------:R-:W-:Y:S01]  /*0500*/  LEA.HI R6, R6, R3, RZ, 0x1 ;  /* 0x0000000306067211 */ /* 0x000fe200078f08ff */
[----:B------:R-:W-:Y:S01]  /*0510*/  USEL UR18, UR18, UR30, !UP1 ;  /* 0x0000001e12127287 */ /* 0x000fe2000c800000 */
[----:B------:R-:W-:Y:S01]  /*0520*/  SHF.L.U32 R0, R17, 0x6, RZ ;  /* 0x0000000611007819 */ /* 0x000fe200000006ff */
[----:B------:R-:W-:Y:S01]  /*0530*/  UIADD3.X UR20, UR8, UR25, URZ, UP0, !UPT ;  /* 0x0000001908147290 */ /* 0x000fe200087fe43f */
[-C--:B------:R-:W-:Y:S01]  /*0540*/  IADD3 R8, -R8, R9.reuse, RZ ;  /* 0x0000000908087210 */ /* 0x080fe20007ffe1ff */
[----:B------:R-:W-:Y:S01]  /*0550*/  UIADD3 UR19, UR19, UR15, URZ ;  /* 0x0000000f13137290 */ /* 0x000fe2000fffe03f */
[----:B------:R-:W-:Y:S01]  /*0560*/  LOP3.LUT R6, R6, 0x3ffffe, RZ, 0xc0, !PT ;  /* 0x003ffffe06067812 */ /* 0x000fe200078ec0ff */
[----:B------:R-:W-:Y:S01]  /*0570*/  UIMAD UR26, UR29, UR16, URZ ;  /* 0x000000101d1a72a4 */ /* 0x000fe2000f8e023f */
[----:B------:R-:W-:Y:S01]  /*0580*/  SHF.L.U32 R46, R7, 0x3, RZ ;  /* 0x00000003072e7819 */ /* 0x000fe200000006ff */
[----:B------:R-:W-:Y:S01]  /*0590*/  UIADD3 UR18, UP0, UR32, UR18, URZ ;  /* 0x0000001220127290 */ /* 0x000fe2000ff1e03f */
[----:B------:R-:W-:Y:S01]  /*05a0*/  LOP3.LUT R2, R2, 0x7ffffffc, RZ, 0xc0, !PT ;  /* 0x7ffffffc02027812 */ /* 0x000fe200078ec0ff */
[----:B------:R-:W-:Y:S01]  /*05b0*/  @UP1 UIADD3 UR19, UR31, UR4, URZ ;  /* 0x000000041f131290 */ /* 0x000fe2000fffe03f */
[----:B------:R-:W-:Y:S01]  /*05c0*/  LOP3.LUT R7, R0, 0x1c0, RZ, 0xc0, !PT ;  /* 0x000001c000077812 */ /* 0x000fe200078ec0ff */
[----:B------:R-:W-:Y:S01]  /*05d0*/  UIMAD UR20, UR20, UR12, URZ ;  /* 0x0000000c141472a4 */ /* 0x000fe2000f8e023f */
[C---:B------:R-:W-:Y:S01]  /*05e0*/  IMAD R8, R3.reuse, UR26, R8 ;  /* 0x0000001a03087c24 */ /* 0x040fe2000f8e0208 */
[----:B------:R-:W-:Y:S01]  /*05f0*/  ULEA.HI.X.SX32 UR19, UR32, UR19, 0x1, UP0 ;  /* 0x0000001320137291 */ /* 0x000fe200080f0e3f */
[----:B------:R-:W-:Y:S01]  /*0600*/  IMAD.IADD R3, R3, 0x1, -R6 ;  /* 0x0000000103037824 */ /* 0x000fe200078e0a06 */
[----:B------:R-:W-:Y:S01]  /*0610*/  UIMAD UR20, UR13, UR24, UR20 ;  /* 0x000000180d1472a4 */ /* 0x000fe2000f8e0214 */
[----:B------:R-:W-:Y:S01]  /*0620*/  IADD3 R2, -R2, R9, RZ ;  /* 0x0000000902027210 */ /* 0x000fe20007ffe1ff */
[----:B------:R-:W-:Y:S01]  /*0630*/  UIMAD.WIDE.U32 UR12, UR12, UR24, UR18 ;  /* 0x000000180c0c72a5 */ /* 0x000fe2000f8e0012 */
[----:B------:R-:W-:Y:S01]  /*0640*/  LOP3.LUT R0, R7, 0x38, R46, 0xf8, !PT ;  /* 0x0000003807007812 */ /* 0x000fe200078ef82e */
[----:B------:R-:W-:Y:S01]  /*0650*/  @!UP1 USHF.R.S32.HI UR4, URZ, 0x1f, UR9 ;  /* 0x0000001f3f049899 */ /* 0x000fe20008011409 */
[----:B------:R-:W-:Y:S01]  /*0660*/  SHF.R.U32.HI R7, RZ, 0x3, R7 ;  /* 0x00000003ff077819 */ /* 0x000fe20000011607 */
[----:B------:R-:W-:Y:S01]  /*0670*/  ULDC.64 UR10, c[0x0][0x398] ;  /* 0x0000e600000a7ab9 */ /* 0x000fe20000000a00 */
[----:B------:R-:W-:Y:S01]  /*0680*/  LEA R18, R3, R2, 0x9 ;  /* 0x0000000203127211 */ /* 0x000fe200078e48ff */
[----:B------:R-:W-:Y:S01]  /*0690*/  ULDC.64 UR18, c[0x0][0x380] ;  /* 0x0000e00000127ab9 */ /* 0x000fe20000000a00 */
[----:B------:R-:W-:Y:S01]  /*06a0*/  LOP3.LUT R0, R0, R7, RZ, 0x3c, !PT ;  /* 0x0000000700007212 */ /* 0x000fe200078e3cff */
[----:B------:R-:W-:Y:S01]  /*06b0*/  @UP1 UIMAD.WIDE.U32 UR14, UR17, UR10, URZ ;  /* 0x0000000a110e12a5 */ /* 0x000fe2000f8e003f */
[----:B------:R-:W-:Y:S01]  /*06c0*/  SHF.R.S32.HI R5, RZ, 0x6, R5 ;  /* 0x00000006ff057819 */ /* 0x000fe20000011405 */
[----:B------:R-:W-:Y:S01]  /*06d0*/  @!UP1 UIMAD UR4, UR4, UR18, URZ ;  /* 0x00000012040492a4 */ /* 0x000fe2000f8e023f */
[----:B------:R-:W-:Y:S01]  /*06e0*/  SHF.R.S32.HI R2, RZ, 0x1f, R8 ;  /* 0x0000001fff027819 */ /* 0x000fe20000011408 */
[----:B------:R-:W-:Y:S01]  /*06f0*/  @UP1 UIMAD UR11, UR17, UR11, UR15 ;  /* 0x0000000b110b12a4 */ /* 0x000fe2000f8e020f */
[----:B------:R-:W-:Y:S01]  /*0700*/  MOV R23, UR20 ;  /* 0x0000001400177c02 */ /* 0x000fe20008000f00 */
[----:B------:R-:W-:Y:S01]  /*0710*/  @!UP1 UIMAD UR4, UR9, UR19, UR4 ;  /* 0x00000013090492a4 */ /* 0x000fe2000f8e0204 */
[----:B------:R-:W-:Y:S01]  /*0720*/  LOP3.LUT P0, RZ, R4, 0x4, RZ, 0xc0, !PT ;  /* 0x0000000404ff7812 */ /* 0x000fe2000780c0ff */
[----:B------:R-:W-:Y:S01]  /*0730*/  @UP1 UMOV UR20, UR14 ;  /* 0x0000000e00141c82 */ /* 0x000fe20008000000 */
[----:B------:R-:W-:Y:S01]  /*0740*/  IADD3 R8, P2, R8, UR12, RZ ;  /* 0x0000000c08087c10 */ /* 0x000fe2000ff5e0ff */
[----:B------:R-:W-:Y:S01]  /*0750*/  CS2R R40, SRZ ;  /* 0x0000000000287805 */ /* 0x000fe2000001ff00 */
[----:B------:R-:W-:Y:S01]  /*0760*/  SHF.L.U32 R4, R4, 0x6, RZ ;  /* 0x0000000604047819 */ /* 0x000fe200000006ff */
[----:B------:R-:W-:Y:S01]  /*0770*/  CS2R R68, SRZ ;  /* 0x0000000000447805 */ /* 0x000fe2000001ff00 */
[C---:B------:R-:W-:Y:S01]  /*0780*/  LEA R19, R5.reuse, R0, 0x9 ;  /* 0x0000000005137211 */ /* 0x040fe200078e48ff */
[----:B------:R-:W-:Y:S01]  /*0790*/  IMAD.SHL.U32 R5, R5, 0x8, RZ ;  /* 0x0000000805057824 */ /* 0x000fe200078e00ff */
[----:B------:R-:W-:Y:S01]  /*07a0*/  IADD3.X R23, R2, UR13, R23, P2, !PT ;  /* 0x0000000d02177c10 */ /* 0x000fe200097fe417 */
[----:B------:R-:W-:Y:S01]  /*07b0*/  @!UP1 UIMAD.WIDE.U32 UR12, UR9, UR18, URZ ;  /* 0x00000012090c92a5 */ /* 0x000fe2000f8e003f */
[----:B------:R-:W-:Y:S01]  /*07c0*/  LOP3.LUT R4, R4, 0x1c0, RZ, 0xc0, !PT ;  /* 0x000001c004047812 */ /* 0x000fe200078ec0ff */
[----:B------:R-:W-:Y:S01]  /*07d0*/  USHF.R.S32.HI UR9, URZ, 0x1f, UR7 ;  /* 0x0000001f3f097899 */ /* 0x000fe20008011407 */
[----:B------:R-:W-:Y:S01]  /*07e0*/  LEA R56, P2, R8, c[0x0][0x350], 0x2 ;  /* 0x0000d40008387a11 */ /* 0x000fe200078410ff */
[----:B------:R-:W-:Y:S01]  /*07f0*/  @!UP1 UIADD3 UR11, UR13, UR4, URZ ;  /* 0x000000040d0b9290 */ /* 0x000fe2000fffe03f */
[----:B------:R-:W-:Y:S01]  /*0800*/  LOP3.LUT R5, R4, 0x18, R5, 0xf8, !PT ;  /* 0x0000001804057812 */ /* 0x000fe200078ef805 */
[----:B------:R-:W-:Y:S01]  /*0810*/  HFMA2.MMA R0, -RZ, RZ, 0, 0 ;  /* 0x00000000ff007435 */ /* 0x000fe200000001ff */
[----:B------:R-:W-:Y:S01]  /*0820*/  SHF.R.U32.HI R4, RZ, 0x3, R4 ;  /* 0x00000003ff047819 */ /* 0x000fe20000011604 */
[----:B------:R-:W-:Y:S01]  /*0830*/  @!UP1 UMOV UR20, UR12 ;  /* 0x0000000c00149c82 */ /* 0x000fe20008000000 */
[----:B------:R-:W-:Y:S01]  /*0840*/  LEA.HI.X R23, R8, c[0x0][0x354], R23, 0x2, P2 ;  /* 0x0000d50008177a11 */ /* 0x000fe200010f1417 */
[----:B------:R-:W-:Y:S01]  /*0850*/  CS2R R74, SRZ ;  /* 0x00000000004a7805 */ /* 0x000fe2000001ff00 */
[----:B------:R-:W-:Y:S01]  /*0860*/  LOP3.LUT R21, R5, R4, RZ, 0x3c, !PT ;  /* 0x0000000405157212 */ /* 0x000fe200078e3cff */
[----:B------:R-:W-:Y:S01]  /*0870*/  CS2R R8, SRZ ;  /* 0x0000000000087805 */ /* 0x000fe2000001ff00 */
[----:B------:R-:W-:Y:S01]  /*0880*/  CS2R R72, SRZ ;  /* 0x0000000000487805 */ /* 0x000fe2000001ff00 */
[----:B------:R-:W-:Y:S01]  /*0890*/  CS2R R10, SRZ ;  /* 0x00000000000a7805 */ /* 0x000fe2000001ff00 */
[----:B------:R-:W-:Y:S01]  /*08a0*/  CS2R R2, SRZ ;  /* 0x0000000000027805 */ /* 0x000fe2000001ff00 */
[----:B------:R-:W-:Y:S01]  /*08b0*/  CS2R R42, SRZ ;  /* 0x00000000002a7805 */ /* 0x000fe2000001ff00 */
[----:B------:R-:W-:Y:S01]  /*08c0*/  CS2R R44, SRZ ;  /* 0x00000000002c7805 */ /* 0x000fe2000001ff00 */
[----:B------:R-:W-:Y:S01]  /*08d0*/  CS2R R52, SRZ ;  /* 0x0000000000347805 */ /* 0x000fe2000001ff00 */
[----:B------:R-:W-:Y:S01]  /*08e0*/  CS2R R54, SRZ ;  /* 0x0000000000367805 */ /* 0x000fe2000001ff00 */
[----:B------:R-:W-:Y:S01]  /*08f0*/  MOV R76, RZ ;  /* 0x000000ff004c7202 */ /* 0x000fe20000000f00 */
        /* <DEDUP_REMOVED lines=9> */
[----:B------:R-:W-:Y:S01]  /*0990*/  IMAD.MOV.U32 R16, RZ, RZ, RZ ;  /* 0x000000ffff107224 */ /* 0x000fe200078e00ff */
[----:B------:R-:W-:Y:S01]  /*09a0*/  CS2R R64, SRZ ;  /* 0x0000000000407805 */ /* 0x000fe2000001ff00 */
[----:B------:R-:W-:Y:S01]  /*09b0*/  CS2R R66, SRZ ;  /* 0x0000000000427805 */ /* 0x000fe2000001ff00 */
[----:B------:R-:W-:Y:S05]  /*09c0*/  @!P1 BRA `(.L_x_0) ;  /* 0x00000c7000009947 */ /* 0x000fea0003800000 */
[----:B------:R-:W-:Y:S01]  /*09d0*/  USHF.L.U32 UR21, UR26, 0x3, URZ ;  /* 0x000000031a157899 */ /* 0x000fe2000800063f */
[----:B------:R-:W-:Y:S01]  /*09e0*/  MOV R27, RZ ;  /* 0x000000ff001b7202 */ /* 0x000fe20000000f00 */
[----:B------:R-:W-:-:S02]  /*09f0*/  UMOV UR13, 0x2 ;  /* 0x00000002000d7882 */ /* 0x000fc40000000000 */
[----:B------:R-:W-:Y:S02]  /*0a00*/  UIADD3 UR27, UR21, 0x20, UR21 ;  /* 0x00000020151b7890 */ /* 0x000fe4000fffe015 */
[----:B------:R-:W-:Y:S02]  /*0a10*/  ULDC.64 UR24, c[0x0][0x3d8] ;  /* 0x0000f60000187ab9 */ /* 0x000fe40000000a00 */
[----:B------:R-:W-:Y:S02]  /*0a20*/  UIADD3 UR28, UR21, UR27, URZ ;  /* 0x0000001b151c7290 */ /* 0x000fe4000fffe03f */
[----:B------:R-:W-:Y:S02]  /*0a30*/  USHF.L.U64.HI UR13, UR24, UR13, UR25 ;  /* 0x0000000d180d7299 */ /* 0x000fe40008010219 */
[----:B------:R-:W-:Y:S02]  /*0a40*/  UIADD3 UR25, UR21, UR28, URZ ;  /* 0x0000001c15197290 */ /* 0x000fe4000fffe03f */
[----:B------:R-:W-:-:S02]  /*0a50*/  ULDC UR10, c[0x0][0x22c] ;  /* 0x00008b00000a7ab9 */ /* 0x000fc40000000800 */
[----:B------:R-:W-:Y:S02]  /*0a60*/  USHF.R.S32.HI UR4, URZ, 0x1f, UR21 ;  /* 0x0000001f3f047899 */ /* 0x000fe40008011415 */
[----:B------:R-:W-:Y:S02]  /*0a70*/  UIADD3 UR29, UR21, UR25, URZ ;  /* 0x00000019151d7290 */ /* 0x000fe4000fffe03f */
[----:B------:R-:W-:Y:S02]  /*0a80*/  UIMAD UR16, UR16, UR10, URZ ;  /* 0x0000000a101072a4 */ /* 0x000fe4000f8e023f */
[----:B------:R-:W-:Y:S02]  /*0a90*/  USHF.R.S32.HI UR10, URZ, 0x1f, UR27 ;  /* 0x0000001f3f0a7899 */ /* 0x000fe4000801141b */
[----:B------:R-:W-:Y:S02]  /*0aa0*/  USHF.L.U64.HI UR19, UR21, 0x2, UR4 ;  /* 0x0000000215137899 */ /* 0x000fe40008010204 */
[----:B------:R-:W-:-:S02]  /*0ab0*/  USHF.R.S32.HI UR4, URZ, 0x1f, UR28 ;  /* 0x0000001f3f047899 */ /* 0x000fc4000801141c */
[----:B------:R-:W-:Y:S02]  /*0ac0*/  UIADD3 UR30, UR21, UR29, URZ ;  /* 0x0000001d151e7290 */ /* 0x000fe4000fffe03f */
[----:B------:R-:W-:Y:S02]  /*0ad0*/  USHF.L.U64.HI UR18, UR27, 0x2, UR10 ;  /* 0x000000021b127899 */ /* 0x000fe4000801020a */
[----:B------:R-:W-:Y:S02]  /*0ae0*/  USHF.R.S32.HI UR10, URZ, 0x1f, UR25 ;  /* 0x0000001f3f0a7899 */ /* 0x000fe40008011419 */
[----:B------:R-:W-:Y:S02]  /*0af0*/  USHF.L.U64.HI UR17, UR28, 0x2, UR4 ;  /* 0x000000021c117899 */ /* 0x000fe40008010204 */
[----:B------:R-:W-:Y:S02]  /*0b00*/  UIADD3 UR31, UR21, UR30, URZ ;  /* 0x0000001e151f7290 */ /* 0x000fe4000fffe03f */
[----:B------:R-:W-:-:S02]  /*0b10*/  USHF.R.S32.HI UR4, URZ, 0x1f, UR29 ;  /* 0x0000001f3f047899 */ /* 0x000fc4000801141d */
[----:B------:R-:W-:Y:S02]  /*0b20*/  USHF.L.U64.HI UR15, UR25, 0x2, UR10 ;  /* 0x00000002190f7899 */ /* 0x000fe4000801020a */
[----:B------:R-:W-:Y:S02]  /*0b30*/  USHF.R.S32.HI UR10, URZ, 0x1f, UR30 ;  /* 0x0000001f3f0a7899 */ /* 0x000fe4000801141e */
[----:B------:R-:W-:Y:S02]  /*0b40*/  USHF.R.S32.HI UR12, URZ, 0x1f, UR31 ;  /* 0x0000001f3f0c7899 */ /* 0x000fe4000801141f */
[----:B------:R-:W-:Y:S02]  /*0b50*/  USHF.L.U64.HI UR14, UR29, 0x2, UR4 ;  /* 0x000000021d0e7899 */ /* 0x000fe40008010204 */
[----:B------:R-:W-:Y:S02]  /*0b60*/  USHF.L.U64.HI UR10, UR30, 0x2, UR10 ;  /* 0x000000021e0a7899 */ /* 0x000fe4000801020a */
[----:B------:R-:W-:-:S02]  /*0b70*/  USHF.L.U64.HI UR12, UR31, 0x2, UR12 ;  /* 0x000000021f0c7899 */ /* 0x000fc4000801020c */
[----:B------:R-:W-:Y:S02]  /*0b80*/  UMOV UR4, URZ ;  /* 0x0000003f00047c82 */ /* 0x000fe40008000000 */
.L_x_1:
[----:B------:R-:W-:Y:S01]  /*0b90*/  MOV R49, UR21 ;  /* 0x0000001500317c02 */ /* 0x000fe20008000f00 */
[----:B------:R-:W-:Y:S01]  /*0ba0*/  IMAD.U32 R85, RZ, RZ, UR16 ;  /* 0x00000010ff557e24 */ /* 0x000fe2000f8e00ff */
[----:B------:R-:W-:Y:S02]  /*0bb0*/  MOV R81, UR26 ;  /* 0x0000001a00517c02 */ /* 0x000fe40008000f00 */
[----:B------:R-:W-:Y:S02]  /*0bc0*/  LEA R48, P1, R49, R56, 0x2 ;  /* 0x0000003831307211 */ /* 0x000fe400078210ff */
[----:B------:R-:W-:Y:S02]  /*0bd0*/  MOV R83, UR16 ;  /* 0x0000001000537c02 */ /* 0x000fe40008000f00 */
[----:B------:R-:W-:Y:S02]  /*0be0*/  IADD3.X R49, R23, UR19, RZ, P1, !PT ;  /* 0x0000001317317c10 */ /* 0x000fe40008ffe4ff */
[----:B------:R-:W-:-:S02]  /*0bf0*/  MOV R89, UR16 ;  /* 0x0000001000597c02 */ /* 0x000fc40008000f00 */
[----:B------:R-:W-:Y:S01]  /*0c00*/  MOV R51, UR16 ;  /* 0x0000001000337c02 */ /* 0x000fe20008000f00 */
[----:B------:R-:W-:Y:S01]  /*0c10*/  IMAD.WIDE R80, R81, 0x20, R48 ;  /* 0x0000002051507825 */ /* 0x000fe200078e0230 */
[----:B------:R-:W-:Y:S01]  /*0c20*/  MOV R77, UR16 ;  /* 0x00000010004d7c02 */ /* 0x000fe20008000f00 */
[----:B------:R0:W2:Y:S04]  /*0c30*/  LDG.E R90, [R48.64] ;  /* 0x00000016305a7981 */ /* 0x0000a8000c1e1900 */
[----:B------:R-:W-:Y:S01]  /*0c40*/  IMAD.WIDE R82, R83, 0x20, R80 ;  /* 0x0000002053527825 */ /* 0x000fe200078e0250 */
[----:B------:R1:W3:Y:S04]  /*0c50*/  LDG.E R86, [R80.64] ;  /* 0x0000001650567981 */ /* 0x0002e8000c1e1900 */
[----:B------:R0:W4:Y:S01]  /*0c60*/  LDG.E R79, [R48.64+0x80] ;  /* 0x00008016304f7981 */ /* 0x000122000c1e1900 */
[----:B------:R-:W-:-:S03]  /*0c70*/  IMAD.WIDE R88, R89, 0x20, R82 ;  /* 0x0000002059587825 */ /* 0x000fc600078e0252 */
[----:B------:R5:W2:Y:S03]  /*0c80*/  LDG.E R83, [R82.64] ;  /* 0x0000001652537981 */ /* 0x000aa6000c1e1900 */
[----:B------:R-:W-:Y:S01]  /*0c90*/  IMAD.WIDE R84, R85, 0x20, R88 ;  /* 0x0000002055547825 */ /* 0x000fe200078e0258 */
[----:B-1----:R0:W4:Y:S04]  /*0ca0*/  LDG.E R80, [R48.64+0x100] ;  /* 0x0001001630507981 */ /* 0x002128000c1e1900 */
[----:B------:R1:W4:Y:S01]  /*0cb0*/  LDG.E R88, [R88.64] ;  /* 0x0000001658587981 */ /* 0x000322000c1e1900 */
[----:B------:R-:W-:-:S03]  /*0cc0*/  IMAD.WIDE R50, R51, 0x20, R84 ;  /* 0x0000002033327825 */ /* 0x000fc600078e0254 */
[----:B------:R0:W4:Y:S04]  /*0cd0*/  LDG.E R85, [R84.64] ;  /* 0x0000001654557981 */ /* 0x000128000c1e1900 */
[----:B------:R0:W4:Y:S04]  /*0ce0*/  LDG.E R87, [R50.64] ;  /* 0x0000001632577981 */ /* 0x000128000c1e1900 */
[----:B------:R1:W4:Y:S04]  /*0cf0*/  LDG.E R78, [R48.64+0x200] ;  /* 0x00020016304e7981 */ /* 0x000328000c1e1900 */
[----:B------:R1:W4:Y:S01]  /*0d00*/  LDG.E R81, [R48.64+0x280] ;  /* 0x0002801630517981 */ /* 0x000322000c1e1900 */
[----:B0-----:R-:W-:-:S03]  /*0d10*/  IMAD.WIDE R50, R77, 0x20, R50 ;  /* 0x000000204d327825 */ /* 0x001fc600078e0232 */
[----:B------:R1:W4:Y:S04]  /*0d20*/  LDG.E R77, [R48.64+0x180] ;  /* 0x00018016304d7981 */ /* 0x000328000c1e1900 */
[----:B------:R0:W4:Y:S04]  /*0d30*/  LDG.E R93, [R50.64] ;  /* 0x00000016325d7981 */ /* 0x000128000c1e1900 */
[----:B------:R1:W4:Y:S04]  /*0d40*/  LDG.E R84, [R48.64+0x300] ;  /* 0x0003001630547981 */ /* 0x000328000c1e1900 */
[----:B------:R1:W4:Y:S01]  /*0d50*/  LDG.E R92, [R48.64+0x380] ;  /* 0x00038016305c7981 */ /* 0x000322000c1e1900 */
[----:B0-----:R-:W-:-:S02]  /*0d60*/  MOV R50, R56 ;  /* 0x0000003800327202 */ /* 0x001fc40000000f00 */
[----:B------:R-:W-:-:S05]  /*0d70*/  MOV R51, R23 ;  /* 0x0000001700337202 */ /* 0x000fca0000000f00 */
[----:B-----5:R0:W5:Y:S01]  /*0d80*/  LDG.E R82, [R50.64] ;  /* 0x0000001632527981 */ /* 0x020162000c1e1900 */
[----:B-1----:R-:W-:-:S03]  /*0d90*/  MOV R49, UR27 ;  /* 0x0000001b00317c02 */ /* 0x002fc60008000f00 */
[----:B------:R0:W5:Y:S01]  /*0da0*/  LDG.E R89, [R50.64+0x300] ;  /* 0x0003001632597981 */ /* 0x000162000c1e1900 */
[----:B------:R-:W-:-:S03]  /*0db0*/  LEA R48, P1, R49, R56, 0x2 ;  /* 0x0000003831307211 */ /* 0x000fc600078210ff */
[----:B------:R0:W5:Y:S01]  /*0dc0*/  LDG.E R91, [R50.64+0x380] ;  /* 0x00038016325b7981 */ /* 0x000162000c1e1900 */
[----:B------:R-:W-:Y:S01]  /*0dd0*/  IADD3.X R49, R23, UR18, RZ, P1, !PT ;  /* 0x0000001217317c10 */ /* 0x000fe20008ffe4ff */
[----:B---3--:R-:W-:Y:S02]  /*0de0*/  FADD.FTZ R67, R86, R67 ;  /* 0x0000004356437221 */ /* 0x008fe40000010000 */
[----:B------:R0:W3:Y:S01]  /*0df0*/  LDG.E R86, [R50.64+0x100] ;  /* 0x0001001632567981 */ /* 0x0000e2000c1e1900 */
[----:B--2---:R-:W-:-:S03]  /*0e00*/  FADD.FTZ R66, R83, R66 ;  /* 0x0000004253427221 */ /* 0x004fc60000010000 */
[----:B------:R0:W2:Y:S01]  /*0e10*/  LDG.E R83, [R50.64+0x80] ;  /* 0x0000801632537981 */ /* 0x0000a2000c1e1900 */
[----:B----4-:R-:W-:-:S03]  /*0e20*/  FADD.FTZ R65, R88, R65 ;  /* 0x0000004158417221 */ /* 0x010fc60000010000 */
[----:B------:R0:W4:Y:S01]  /*0e30*/  LDG.E R88, [R50.64+0x200] ;  /* 0x0002001632587981 */ /* 0x000122000c1e1900 */
[----:B------:R-:W-:-:S03]  /*0e40*/  FADD.FTZ R64, R85, R64 ;  /* 0x0000004055407221 */ /* 0x000fc60000010000 */
[----:B------:R0:W4:Y:S01]  /*0e50*/  LDG.E R85, [R50.64+0x180] ;  /* 0x0001801632557981 */ /* 0x000122000c1e1900 */
[----:B------:R-:W-:-:S03]  /*0e60*/  FADD.FTZ R63, R87, R63 ;  /* 0x0000003f573f7221 */ /* 0x000fc60000010000 */
[----:B------:R0:W4:Y:S02]  /*0e70*/  LDG.E R87, [R50.64+0x280] ;  /* 0x0002801632577981 */ /* 0x000124000c1e1900 */
[----:B0-----:R-:W-:Y:S02]  /*0e80*/  IMAD.U32 R51, RZ, RZ, UR28 ;  /* 0x0000001cff337e24 */ /* 0x001fe4000f8e00ff */
[----:B------:R-:W-:Y:S02]  /*0e90*/  FADD.FTZ R12, R77, R12 ;  /* 0x0000000c4d0c7221 */ /* 0x000fe40000010000 */
[----:B------:R0:W4:Y:S01]  /*0ea0*/  LDG.E R77, [R48.64+0x100] ;  /* 0x00010016304d7981 */ /* 0x000122000c1e1900 */
[----:B------:R-:W-:Y:S01]  /*0eb0*/  LEA R50, P1, R51, R56, 0x2 ;  /* 0x0000003833327211 */ /* 0x000fe200078210ff */
[----:B------:R-:W-:Y:S02]  /*0ec0*/  FADD.FTZ R16, R93, R16 ;  /* 0x000000105d107221 */ /* 0x000fe40000010000 */
[----:B------:R-:W-:Y:S01]  /*0ed0*/  FADD.FTZ R15, R90, R15 ;  /* 0x0000000f5a0f7221 */ /* 0x000fe20000010000 */
[----:B------:R-:W-:Y:S01]  /*0ee0*/  IADD3.X R51, R23, UR17, RZ, P1, !PT ;  /* 0x0000001117337c10 */ /* 0x000fe20008ffe4ff */
[----:B------:R-:W-:Y:S01]  /*0ef0*/  FADD.FTZ R14, R79, R14 ;  /* 0x0000000e4f0e7221 */ /* 0x000fe20000010000 */
[----:B------:R0:W4:Y:S01]  /*0f00*/  LDG.E R93, [R48.64] ;  /* 0x00000016305d7981 */ /* 0x000122000c1e1900 */
[----:B------:R-:W-:-:S02]  /*0f10*/  FADD.FTZ R13, R80, R13 ;  /* 0x0000000d500d7221 */ /* 0x000fc40000010000 */
[----:B------:R-:W-:Y:S01]  /*0f20*/  FADD.FTZ R11, R78, R11 ;  /* 0x0000000b4e0b7221 */ /* 0x000fe20000010000 */
[----:B------:R0:W4:Y:S01]  /*0f30*/  LDG.E R90, [R48.64+0x80] ;  /* 0x00008016305a7981 */ /* 0x000122000c1e1900 */
[----:B------:R-:W-:-:S03]  /*0f40*/  FADD.FTZ R10, R81, R10 ;  /* 0x0000000a510a7221 */ /* 0x000fc60000010000 */
[----:B------:R0:W4:Y:S01]  /*0f50*/  LDG.E R79, [R48.64+0x180] ;  /* 0x00018016304f7981 */ /* 0x000122000c1e1900 */
[----:B-----5:R-:W-:-:S03]  /*0f60*/  FADD.FTZ R7, R82, R7 ;  /* 0x0000000752077221 */ /* 0x020fc60000010000 */
[----:B------:R0:W5:Y:S04]  /*0f70*/  LDG.E R78, [R48.64+0x200] ;  /* 0x00020016304e7981 */ /* 0x000168000c1e1900 */
[----:B------:R0:W5:Y:S04]  /*0f80*/  LDG.E R81, [R48.64+0x280] ;  /* 0x0002801630517981 */ /* 0x000168000c1e1900 */
[----:B------:R0:W5:Y:S04]  /*0f90*/  LDG.E R80, [R48.64+0x300] ;  /* 0x0003001630507981 */ /* 0x000168000c1e1900 */
[----:B------:R1:W5:Y:S01]  /*0fa0*/  LDG.E R82, [R50.64] ;  /* 0x0000001632527981 */ /* 0x000362000c1e1900 */
[----:B0-----:R-:W-:-:S04]  /*0fb0*/  MOV R49, UR25 ;  /* 0x0000001900317c02 */ /* 0x001fc80008000f00 */
[----:B------:R-:W-:Y:S01]  /*0fc0*/  LEA R48, P1, R49, R56, 0x2 ;  /* 0x0000003831307211 */ /* 0x000fe200078210ff */
[----:B------:R-:W-:Y:S02]  /*0fd0*/  FADD.FTZ R9, R84, R9 ;  /* 0x0000000954097221 */ /* 0x000fe40000010000 */
[----:B------:R-:W-:Y:S01]  /*0fe0*/  FADD.FTZ R8, R92, R8 ;  /* 0x000000085c087221 */ /* 0x000fe20000010000 */
[----:B------:R-:W-:Y:S01]  /*0ff0*/  IADD3.X R49, R23, UR15, RZ, P1, !PT ;  /* 0x0000000f17317c10 */ /* 0x000fe20008ffe4ff */
[----:B------:R1:W5:Y:S04]  /*1000*/  LDG.E R84, [R50.64+0x80] ;  /* 0x0000801632547981 */ /* 0x000368000c1e1900 */
[----:B------:R1:W5:Y:S01]  /*1010*/  LDG.E R92, [R50.64+0x300] ;  /* 0x00030016325c7981 */ /* 0x000362000c1e1900 */
[----:B------:R-:W-:-:S03]  /*1020*/  FADD.FTZ R32, R91, R32 ;  /* 0x000000205b207221 */ /* 0x000fc60000010000 */
[----:B------:R0:W5:Y:S01]  /*1030*/  LDG.E R91, [R48.64+0x80] ;  /* 0x00008016305b7981 */ /* 0x000162000c1e1900 */
[----:B---3--:R-:W-:-:S03]  /*1040*/  FADD.FTZ R5, R86, R5 ;  /* 0x0000000556057221 */ /* 0x008fc60000010000 */
[----:B------:R1:W3:Y:S01]  /*1050*/  LDG.E R86, [R50.64+0x180] ;  /* 0x0001801632567981 */ /* 0x0002e2000c1e1900 */
[----:B--2---:R-:W-:-:S03]  /*1060*/  FADD.FTZ R6, R83, R6 ;  /* 0x0000000653067221 */ /* 0x004fc60000010000 */
[----:B------:R1:W2:Y:S01]  /*1070*/  LDG.E R83, [R50.64+0x100] ;  /* 0x0001001632537981 */ /* 0x0002a2000c1e1900 */
[----:B----4-:R-:W-:-:S03]  /*1080*/  FADD.FTZ R3, R88, R3 ;  /* 0x0000000358037221 */ /* 0x010fc60000010000 */
[----:B------:R1:W4:Y:S01]  /*1090*/  LDG.E R88, [R50.64+0x280] ;  /* 0x0002801632587981 */ /* 0x000322000c1e1900 */
[----:B------:R-:W-:-:S03]  /*10a0*/  FADD.FTZ R4, R85, R4 ;  /* 0x0000000455047221 */ /* 0x000fc60000010000 */
[----:B------:R1:W4:Y:S02]  /*10b0*/  LDG.E R85, [R50.64+0x200] ;  /* 0x0002001632557981 */ /* 0x000324000c1e1900 */
[----:B-1----:R-:W-:Y:S01]  /*10c0*/  MOV R51, UR29 ;  /* 0x0000001d00337c02 */ /* 0x002fe20008000f00 */
[----:B------:R-:W-:Y:S02]  /*10d0*/  FADD.FTZ R76, R77, R76 ;  /* 0x0000004c4d4c7221 */ /* 0x000fe40000010000 */
[----:B------:R0:W4:Y:S01]  /*10e0*/  LDG.E R77, [R48.64+0x180] ;  /* 0x00018016304d7981 */ /* 0x000122000c1e1900 */
[----:B------:R-:W-:-:S04]  /*10f0*/  LEA R50, P1, R51, R56, 0x2 ;  /* 0x0000003833327211 */ /* 0x000fc800078210ff */
[----:B------:R-:W-:Y:S01]  /*1100*/  IADD3.X R51, R23, UR14, RZ, P1, !PT ;  /* 0x0000000e17337c10 */ /* 0x000fe20008ffe4ff */
[----:B------:R-:W-:Y:S02]  /*1110*/  FADD.FTZ R26, R93, R26 ;  /* 0x0000001a5d1a7221 */ /* 0x000fe40000010000 */
[----:B------:R0:W4:Y:S01]  /*1120*/  LDG.E R93, [R48.64] ;  /* 0x00000016305d7981 */ /* 0x000122000c1e1900 */
[----:B------:R-:W-:-:S03]  /*1130*/  FADD.FTZ R62, R90, R62 ;  /* 0x0000003e5a3e7221 */ /* 0x000fc60000010000 */
[----:B------:R0:W4:Y:S01]  /*1140*/  LDG.E R90, [R48.64+0x100] ;  /* 0x00010016305a7981 */ /* 0x000122000c1e1900 */
[----:B------:R-:W-:-:S03]  /*1150*/  FADD.FTZ R54, R79, R54 ;  /* 0x000000364f367221 */ /* 0x000fc60000010000 */
[----:B------:R0:W4:Y:S01]  /*1160*/  LDG.E R79, [R48.64+0x200] ;  /* 0x00020016304f7981 */ /* 0x000122000c1e1900 */
[----:B-----5:R-:W-:-:S03]  /*1170*/  FADD.FTZ R41, R78, R41 ;  /* 0x000000294e297221 */ /* 0x020fc60000010000 */
[----:B------:R1:W5:Y:S01]  /*1180*/  LDG.E R78, [R50.64+0x80] ;  /* 0x00008016324e7981 */ /* 0x000362000c1e1900 */
[----:B------:R-:W-:-:S03]  /*1190*/  FADD.FTZ R38, R81, R38 ;  /* 0x0000002651267221 */ /* 0x000fc60000010000 */
[----:B------:R1:W5:Y:S01]  /*11a0*/  LDG.E R81, [R50.64] ;  /* 0x0000001632517981 */ /* 0x000362000c1e1900 */
[----:B------:R-:W-:-:S03]  /*11b0*/  FADD.FTZ R71, R80, R71 ;  /* 0x0000004750477221 */ /* 0x000fc60000010000 */
[----:B------:R1:W5:Y:S01]  /*11c0*/  LDG.E R80, [R50.64+0x180] ;  /* 0x0001801632507981 */ /* 0x000362000c1e1900 */
[----:B------:R-:W-:-:S03]  /*11d0*/  FADD.FTZ R73, R82, R73 ;  /* 0x0000004952497221 */ /* 0x000fc60000010000 */
[----:B------:R1:W5:Y:S01]  /*11e0*/  LDG.E R82, [R50.64+0x100] ;  /* 0x0001001632527981 */ /* 0x000362000c1e1900 */
[----:B------:R-:W-:Y:S02]  /*11f0*/  FADD.FTZ R2, R87, R2 ;  /* 0x0000000257027221 */ /* 0x000fe40000010000 */
[----:B------:R-:W-:Y:S01]  /*1200*/  FADD.FTZ R0, R89, R0 ;  /* 0x0000000059007221 */ /* 0x000fe20000010000 */
[----:B------:R0:W5:Y:S04]  /*1210*/  LDG.E R87, [R48.64+0x280] ;  /* 0x0002801630577981 */ /* 0x000168000c1e1900 */
[----:B------:R0:W5:Y:S02]  /*1220*/  LDG.E R89, [R48.64+0x300] ;  /* 0x0003001630597981 */ /* 0x000164000c1e1900 */
[----:B0-----:R-:W-:-:S04]  /*1230*/  MOV R49, UR30 ;  /* 0x0000001e00317c02 */ /* 0x001fc80008000f00 */
[----:B------:R-:W-:Y:S01]  /*1240*/  LEA R48, P1, R49, R56, 0x2 ;  /* 0x0000003831307211 */ /* 0x000fe200078210ff */
[----:B------:R-:W-:Y:S02]  /*1250*/  FADD.FTZ R61, R84, R61 ;  /* 0x0000003d543d7221 */ /* 0x000fe40000010000 */
[----:B------:R1:W5:Y:S01]  /*1260*/  LDG.E R84, [R50.64+0x200] ;  /* 0x0002001632547981 */ /* 0x000362000c1e1900 */
[----:B------:R-:W-:Y:S01]  /*1270*/  IADD3.X R49, R23, UR10, RZ, P1, !PT ;  /* 0x0000000a17317c10 */ /* 0x000fe20008ffe4ff */
[----:B------:R-:W-:Y:S02]  /*1280*/  FADD.FTZ R31, R92, R31 ;  /* 0x0000001f5c1f7221 */ /* 0x000fe40000010000 */
[----:B------:R-:W-:Y:S02]  /*1290*/  FADD.FTZ R60, R91, R60 ;  /* 0x0000003c5b3c7221 */ /* 0x000fe40000010000 */
[----:B------:R0:W5:Y:S04]  /*12a0*/  LDG.E R91, [R48.64+0x200] ;  /* 0x00020016305b7981 */ /* 0x000168000c1e1900 */
[----:B------:R0:W5:Y:S01]  /*12b0*/  LDG.E R92, [R48.64+0x300] ;  /* 0x00030016305c7981 */ /* 0x000162000c1e1900 */
[----:B---3--:R-:W-:-:S03]  /*12c0*/  FADD.FTZ R53, R86, R53 ;  /* 0x0000003556357221 */ /* 0x008fc60000010000 */
[----:B------:R1:W3:Y:S01]  /*12d0*/  LDG.E R86, [R50.64+0x280] ;  /* 0x0002801632567981 */ /* 0x0002e2000c1e1900 */
[----:B--2---:R-:W-:-:S03]  /*12e0*/  FADD.FTZ R42, R83, R42 ;  /* 0x0000002a532a7221 */ /* 0x004fc60000010000 */
[----:B------:R1:W2:Y:S02]  /*12f0*/  LDG.E R83, [R50.64+0x300] ;  /* 0x0003001632537981 */ /* 0x0002a4000c1e1900 */
[----:B-1----:R-:W-:-:S04]  /*1300*/  MOV R51, UR31 ;  /* 0x0000001f00337c02 */ /* 0x002fc80008000f00 */
[----:B------:R-:W-:Y:S01]  /*1310*/  LEA R50, P1, R51, R56, 0x2 ;  /* 0x0000003833327211 */ /* 0x000fe200078210ff */
[----:B----4-:R-:W-:Y:S02]  /*1320*/  FADD.FTZ R72, R85, R72 ;  /* 0x0000004855487221 */ /* 0x010fe40000010000 */
[----:B------:R-:W-:Y:S01]  /*1330*/  FADD.FTZ R37, R88, R37 ;  /* 0x0000002558257221 */ /* 0x000fe20000010000 */
[----:B------:R-:W-:Y:S01]  /*1340*/  IADD3.X R51, R23, UR12, RZ, P1, !PT ;  /* 0x0000000c17337c10 */ /* 0x000fe20008ffe4ff */
[----:B------:R0:W4:Y:S04]  /*1350*/  LDG.E R88, [R48.64+0x100] ;  /* 0x0001001630587981 */ /* 0x000128000c1e1900 */
[----:B------:R0:W4:Y:S01]  /*1360*/  LDG.E R85, [R48.64+0x280] ;  /* 0x0002801630557981 */ /* 0x000122000c1e1900 */
[----:B------:R-:W-:-:S03]  /*1370*/  FADD.FTZ R52, R77, R52 ;  /* 0x000000344d347221 */ /* 0x000fc60000010000 */
[----:B------:R0:W4:Y:S01]  /*1380*/  LDG.E R77, [R48.64] ;  /* 0x00000016304d7981 */ /* 0x000122000c1e1900 */
[----:B------:R-:W-:-:S03]  /*1390*/  FADD.FTZ R25, R93, R25 ;  /* 0x000000195d197221 */ /* 0x000fc60000010000 */
[----:B------:R0:W4:Y:S01]  /*13a0*/  LDG.E R93, [R48.64+0x180] ;  /* 0x00018016305d7981 */ /* 0x000122000c1e1900 */
[----:B------:R-:W-:-:S03]  /*13b0*/  FADD.FTZ R75, R90, R75 ;  /* 0x0000004b5a4b7221 */ /* 0x000fc60000010000 */
[----:B------:R0:W4:Y:S01]  /*13c0*/  LDG.E R90, [R48.64+0x80] ;  /* 0x00008016305a7981 */ /* 0x000122000c1e1900 */
[----:B------:R-:W-:-:S03]  /*13d0*/  FADD.FTZ R74, R79, R74 ;  /* 0x0000004a4f4a7221 */ /* 0x000fc60000010000 */
[----:B------:R-:W4:Y:S01]  /*13e0*/  LDG.E R79, [R50.64+0x280] ;  /* 0x00028016324f7981 */ /* 0x000f22000c1e1900 */
[----:B-----5:R-:W-:-:S03]  /*13f0*/  FADD.FTZ R59, R78, R59 ;  /* 0x0000003b4e3b7221 */ /* 0x020fc60000010000 */
[----:B------:R-:W5:Y:S01]  /*1400*/  LDG.E R78, [R50.64+0x100] ;  /* 0x00010016324e7981 */ /* 0x000f62000c1e1900 */
[----:B------:R-:W-:-:S03]  /*1410*/  FADD.FTZ R24, R81, R24 ;  /* 0x0000001851187221 */ /* 0x000fc60000010000 */
[----:B0-----:R-:W5:Y:S01]  /*1420*/  LDG.E R49, [R50.64] ;  /* 0x0000001632317981 */ /* 0x001f62000c1e1900 */
[----:B------:R-:W-:-:S03]  /*1430*/  FADD.FTZ R45, R80, R45 ;  /* 0x0000002d502d7221 */ /* 0x000fc60000010000 */
[----:B------:R-:W5:Y:S01]  /*1440*/  LDG.E R48, [R50.64+0x80] ;  /* 0x0000801632307981 */ /* 0x000f62000c1e1900 */
[----:B------:R-:W-:-:S03]  /*1450*/  FADD.FTZ R70, R82, R70 ;  /* 0x0000004652467221 */ /* 0x000fc60000010000 */
[----:B------:R-:W5:Y:S04]  /*1460*/  LDG.E R80, [R50.64+0x180] ;  /* 0x0001801632507981 */ /* 0x000f68000c1e1900 */
[----:B------:R-:W5:Y:S04]  /*1470*/  LDG.E R82, [R50.64+0x200] ;  /* 0x0002001632527981 */ /* 0x000f68000c1e1900 */
[----:B------:R-:W5:Y:S01]  /*1480*/  LDG.E R81, [R50.64+0x300] ;  /* 0x0003001632517981 */ /* 0x000f62000c1e1900 */
[----:B------:R-:W-:Y:S02]  /*1490*/  UIADD3 UR4, UR4, 0x1, URZ ;  /* 0x0000000104047890 */ /* 0x000fe4000fffe03f */
[----:B------:R-:W-:-:S02]  /*14a0*/  ULDC UR32, c[0x0][0x3e0] ;  /* 0x0000f80000207ab9 */ /* 0x000fc40000000800 */
[----:B------:R-:W-:-:S06]  /*14b0*/  UISETP.GE.AND UP0, UPT, UR4, UR32, UPT ;  /* 0x000000200400728c */ /* 0x000fcc000bf06270 */
[----:B------:R-:W-:Y:S01]  /*14c0*/  PLOP3.LUT P2, PT, PT, PT, UP0, 0x80, 0x0 ;  /* 0x000000000000781c */ /* 0x000fe20003f4f008 */
[----:B------:R-:W-:Y:S02]  /*14d0*/  FADD.FTZ R36, R87, R36 ;  /* 0x0000002457247221 */ /* 0x000fe40000010000 */
[----:B------:R-:W-:Y:S02]  /*14e0*/  FADD.FTZ R30, R89, R30 ;  /* 0x0000001e591e7221 */ /* 0x000fe40000010000 */
[----:B------:R-:W-:Y:S02]  /*14f0*/  FADD.FTZ R69, R84, R69 ;  /* 0x0000004554457221 */ /* 0x000fe40000010000 */
[----:B------:R-:W-:Y:S02]  /*1500*/  FADD.FTZ R40, R91, R40 ;  /* 0x000000285b287221 */ /* 0x000fe40000010000 */
[----:B------:R-:W-:Y:S02]  /*1510*/  FADD.FTZ R28, R92, R28 ;  /* 0x0000001c5c1c7221 */ /* 0x000fe40000010000 */
[----:B---3--:R-:W-:-:S02]  /*1520*/  FADD.FTZ R35, R86, R35 ;  /* 0x0000002356237221 */ /* 0x008fc40000010000 */
[----:B--2---:R-:W-:Y:S02]  /*1530*/  FADD.FTZ R29, R83, R29 ;  /* 0x0000001d531d7221 */ /* 0x004fe40000010000 */
[----:B----4-:R-:W-:Y:S01]  /*1540*/  FADD.FTZ R22, R77, R22 ;  /* 0x000000164d167221 */ /* 0x010fe20000010000 */
[----:B------:R-:W-:-:S04]  /*1550*/  MOV R77, UR24 ;  /* 0x00000018004d7c02 */ /* 0x000fc80008000f00 */
[----:B------:R-:W-:Y:S01]  /*1560*/  LEA R56, P1, R77, R56, 0x2 ;  /* 0x000000384d387211 */ /* 0x000fe200078210ff */
[----:B------:R-:W-:-:S03]  /*1570*/  FADD.FTZ R68, R88, R68 ;  /* 0x0000004458447221 */ /* 0x000fc60000010000 */
[----:B------:R-:W-:Y:S01]  /*1580*/  IADD3.X R23, R23, UR13, RZ, P1, !PT ;  /* 0x0000000d17177c10 */ /* 0x000fe20008ffe4ff */
[----:B------:R-:W-:Y:S02]  /*1590*/  FADD.FTZ R44, R93, R44 ;  /* 0x0000002c5d2c7221 */ /* 0x000fe40000010000 */
[----:B------:R-:W-:Y:S02]  /*15a0*/  FADD.FTZ R58, R90, R58 ;  /* 0x0000003a5a3a7221 */ /* 0x000fe40000010000 */
[----:B------:R-:W-:Y:S02]  /*15b0*/  FADD.FTZ R34, R85, R34 ;  /* 0x0000002255227221 */ /* 0x000fe40000010000 */
[----:B------:R-:W-:Y:S02]  /*15c0*/  FADD.FTZ R33, R79, R33 ;  /* 0x000000214f217221 */ /* 0x000fe40000010000 */
[----:B-----5:R-:W-:Y:S02]  /*15d0*/  FADD.FTZ R55, R78, R55 ;  /* 0x000000374e377221 */ /* 0x020fe40000010000 */
[----:B------:R-:W-:-:S02]  /*15e0*/  FADD.FTZ R20, R49, R20 ;  /* 0x0000001431147221 */ /* 0x000fc40000010000 */
[----:B------:R-:W-:Y:S02]  /*15f0*/  FADD.FTZ R57, R48, R57 ;  /* 0x0000003930397221 */ /* 0x000fe40000010000 */
[----:B------:R-:W-:Y:S02]  /*1600*/  FADD.FTZ R43, R80, R43 ;  /* 0x0000002b502b7221 */ /* 0x000fe40000010000 */
[----:B------:R-:W-:Y:S02]  /*1610*/  FADD.FTZ R39, R82, R39 ;  /* 0x0000002752277221 */ /* 0x000fe40000010000 */
[----:B------:R-:W-:Y:S01]  /*1620*/  FADD.FTZ R27, R81, R27 ;  /* 0x0000001b511b7221 */ /* 0x000fe20000010000 */
[----:B------:R-:W-:Y:S05]  /*1630*/  @!P2 BRA `(.L_x_1) ;  /* 0xfffff5500000a947 */ /* 0x000fea000383ffff */
.L_x_0:
[----:B------:R-:W-:Y:S01]  /*1640*/  FMUL.FTZ R6, R6, c[0x0][0x2e0] ;  /* 0x0000b80006067a20 */ /* 0x000fe20000410000 */
[----:B------:R-:W-:Y:S01]  /*1650*/  ULDC.64 UR12, c[0x0][0x398] ;  /* 0x0000e600000c7ab9 */ /* 0x000fe20000000a00 */
[----:B------:R-:W-:Y:S01]  /*1660*/  FMUL.FTZ R23, R14, c[0x0][0x2e0] ;  /* 0x0000b8000e177a20 */ /* 0x000fe20000410000 */
[----:B------:R-:W-:Y:S01]  /*1670*/  UIMAD UR8, UR8, UR12, URZ ;  /* 0x0000000c080872a4 */ /* 0x000fe2000f8e023f */
[----:B------:R-:W-:Y:S01]  /*1680*/  FMUL.FTZ R25, R25, c[0x0][0x2e0] ;  /* 0x0000b80019197a20 */ /* 0x000fe20000410000 */
[----:B------:R-:W-:Y:S01]  /*1690*/  UIADD3 UR5, -UR6, UR5, URZ ;  /* 0x0000000506057290 */ /* 0x000fe2000fffe13f */
[----:B------:R-:W-:Y:S01]  /*16a0*/  FMUL.FTZ R24, R24, c[0x0][0x2e0] ;  /* 0x0000b80018187a20 */ /* 0x000fe20000410000 */
[----:B------:R-:W-:Y:S01]  /*16b0*/  UIMAD UR8, UR6, UR13, UR8 ;  /* 0x0000000d060872a4 */ /* 0x000fe2000f8e0208 */
[----:B------:R-:W-:Y:S01]  /*16c0*/  FMUL.FTZ R47, R20, c[0x0][0x2e0] ;  /* 0x0000b800142f7a20 */ /* 0x000fe20000410000 */
[----:B------:R-:W-:Y:S01]  /*16d0*/  BSSY B0, `(.L_x_2) ;  /* 0x00000ac000007945 */ /* 0x000fe20003800000 */
[----:B------:R-:W-:Y:S01]  /*16e0*/  FMUL.FTZ R20, R5, c[0x0][0x2e0] ;  /* 0x0000b80005147a20 */ /* 0x000fe20000410000 */
[----:B------:R-:W-:Y:S01]  /*16f0*/  F2FP.PACK_AB R5, R23, R6 ;  /* 0x000000061705723e */ /* 0x000fe200000000ff */
[----:B------:R-:W-:Y:S01]  /*1700*/  FMUL.FTZ R49, R13, c[0x0][0x2e0] ;  /* 0x0000b8000d317a20 */ /* 0x000fe20000410000 */
[----:B------:R-:W-:Y:S01]  /*1710*/  F2FP.PACK_AB R13, R24, R25 ;  /* 0x00000019180d723e */ /* 0x000fe200000000ff */
[----:B------:R-:W-:Y:S01]  /*1720*/  FMUL.FTZ R23, R4, c[0x0][0x2e0] ;  /* 0x0000b80004177a20 */ /* 0x000fe20000410000 */
[----:B------:R-:W-:Y:S01]  /*1730*/  ULDC.64 UR12, c[0x0][0x3b0] ;  /* 0x0000ec00000c7ab9 */ /* 0x000fe20000000a00 */
[----:B------:R-:W-:Y:S01]  /*1740*/  FMUL.FTZ R24, R12, c[0x0][0x2e0] ;  /* 0x0000b8000c187a20 */ /* 0x000fe20000410000 */
[----:B------:R-:W-:Y:S01]  /*1750*/  F2FP.PACK_AB R20, R49, R20 ;  /* 0x000000143114723e */ /* 0x000fe200000000ff */
[----:B------:R-:W-:Y:S01]  /*1760*/  FMUL.FTZ R26, R26, c[0x0][0x2e0] ;  /* 0x0000b8001a1a7a20 */ /* 0x000fe20000410000 */
[----:B------:R-:W-:Y:S01]  /*1770*/  ISETP.GE.AND P1, PT, R17, UR5, PT ;  /* 0x0000000511007c0c */ /* 0x000fe2000bf26270 */
[----:B------:R-:W-:Y:S01]  /*1780*/  FMUL.FTZ R73, R73, c[0x0][0x2e0] ;  /* 0x0000b80049497a20 */ /* 0x000fe20000410000 */
[----:B------:R-:W-:Y:S01]  /*1790*/  F2FP.PACK_AB R23, R24, R23 ;  /* 0x000000171817723e */ /* 0x000fe200000000ff */
[----:B------:R-:W-:Y:S01]  /*17a0*/  FMUL.FTZ R76, R76, c[0x0][0x2e0] ;  /* 0x0000b8004c4c7a20 */ /* 0x000fe20000410000 */
[----:B------:R-:W-:Y:S01]  /*17b0*/  UIMAD UR9, UR9, UR12, URZ ;  /* 0x0000000c090972a4 */ /* 0x000fe2000f8e023f */
[----:B------:R-:W-:Y:S01]  /*17c0*/  FMUL.FTZ R25, R42, c[0x0][0x2e0] ;  /* 0x0000b8002a197a20 */ /* 0x000fe20000410000 */
[----:B------:R-:W-:Y:S01]  /*17d0*/  F2FP.PACK_AB R6, R73, R26 ;  /* 0x0000001a4906723e */ /* 0x000fe200000000ff */
[----:B------:R-:W-:Y:S01]  /*17e0*/  IMAD.U32 R18, R18, 0x2, R21 ;  /* 0x0000000212127824 */ /* 0x000fe200078e0015 */
[----:B------:R-:W-:Y:S01]  /*17f0*/  UIMAD UR9, UR7, UR13, UR9 ;  /* 0x0000000d070972a4 */ /* 0x000fe2000f8e0209 */
[----:B------:R-:W-:Y:S01]  /*1800*/  FMUL.FTZ R48, R15, c[0x0][0x2e0] ;  /* 0x0000b8000f307a20 */ /* 0x000fe20000410000 */
[----:B------:R-:W-:Y:S01]  /*1810*/  F2FP.PACK_AB R24, R25, R76 ;  /* 0x0000004c1918723e */ /* 0x000fe200000000ff */
[----:B------:R-:W-:Y:S01]  /*1820*/  FMUL.FTZ R25, R3, c[0x0][0x2e0] ;  /* 0x0000b80003197a20 */ /* 0x000fe20000410000 */
[----:B------:R-:W-:Y:S01]  /*1830*/  SHF.L.U32 R18, R18, 0x1, RZ ;  /* 0x0000000112127819 */ /* 0x000fe200000006ff */
[----:B------:R-:W-:Y:S01]  /*1840*/  FMUL.FTZ R26, R11, c[0x0][0x2e0] ;  /* 0x0000b8000b1a7a20 */ /* 0x000fe20000410000 */
[----:B------:R-:W-:Y:S01]  /*1850*/  IADD3 R42, R46, 0xc0, RZ ;  /* 0x000000c02e2a7810 */ /* 0x000fe20007ffe0ff */
[----:B------:R-:W-:-:S02]  /*1860*/  FMUL.FTZ R7, R7, c[0x0][0x2e0] ;  /* 0x0000b80007077a20 */ /* 0x000fc40000410000 */
[----:B------:R-:W-:Y:S01]  /*1870*/  FMUL.FTZ R15, R67, c[0x0][0x2e0] ;  /* 0x0000b800430f7a20 */ /* 0x000fe20000410000 */
[----:B------:R-:W-:Y:S01]  /*1880*/  F2FP.PACK_AB R25, R26, R25 ;  /* 0x000000191a19723e */ /* 0x000fe200000000ff */
[----:B------:R-:W-:Y:S01]  /*1890*/  FMUL.FTZ R66, R66, c[0x0][0x2e0] ;  /* 0x0000b80042427a20 */ /* 0x000fe20000410000 */
[----:B------:R-:W-:Y:S01]  /*18a0*/  F2FP.PACK_AB R7, R48, R7 ;  /* 0x000000073007723e */ /* 0x000fe200000000ff */
[----:B------:R-:W-:Y:S01]  /*18b0*/  FMUL.FTZ R65, R65, c[0x0][0x2e0] ;  /* 0x0000b80041417a20 */ /* 0x000fe20000410000 */
[----:B------:R-:W-:Y:S01]  /*18c0*/  IADD3 R26, R18, 0x40, RZ ;  /* 0x00000040121a7810 */ /* 0x000fe20007ffe0ff */
[----:B------:R-:W-:Y:S01]  /*18d0*/  FMUL.FTZ R64, R64, c[0x0][0x2e0] ;  /* 0x0000b80040407a20 */ /* 0x000fe20000410000 */
[----:B------:R-:W-:Y:S01]  /*18e0*/  F2FP.PACK_AB R15, R66, R15 ;  /* 0x0000000f420f723e */ /* 0x000fe200000000ff */
[----:B------:R-:W-:Y:S01]  /*18f0*/  FMUL.FTZ R63, R63, c[0x0][0x2e0] ;  /* 0x0000b8003f3f7a20 */ /* 0x000fe20000410000 */
[----:B------:R-:W-:Y:S01]  /*1900*/  @P0 IADD3 R26, R18, -0x40, RZ ;  /* 0xffffffc0121a0810 */ /* 0x000fe20007ffe0ff */
[----:B------:R-:W-:Y:S01]  /*1910*/  FMUL.FTZ R50, R16, c[0x0][0x2e0] ;  /* 0x0000b80010327a20 */ /* 0x000fe20000410000 */
[----:B------:R-:W-:Y:S01]  /*1920*/  F2FP.PACK_AB R16, R64, R65 ;  /* 0x000000414010723e */ /* 0x000fe200000000ff */
[----:B------:R-:W-:Y:S01]  /*1930*/  FMUL.FTZ R14, R22, c[0x0][0x2e0] ;  /* 0x0000b800160e7a20 */ /* 0x000fe20000410000 */
[----:B------:R-:W-:Y:S01]  /*1940*/  STS [R18], R7 ;  /* 0x0000000712007388 */ /* 0x000fe20000000800 */
[----:B------:R-:W-:Y:S01]  /*1950*/  FMUL.FTZ R52, R52, c[0x0][0x2e0] ;  /* 0x0000b80034347a20 */ /* 0x000fe20000410000 */
[----:B------:R-:W-:Y:S01]  /*1960*/  F2FP.PACK_AB R21, R50, R63 ;  /* 0x0000003f3215723e */ /* 0x000fe200000000ff */
[----:B------:R-:W-:Y:S01]  /*1970*/  FMUL.FTZ R45, R45, c[0x0][0x2e0] ;  /* 0x0000b8002d2d7a20 */ /* 0x000fe20000410000 */
[----:B------:R-:W-:Y:S01]  /*1980*/  F2FP.PACK_AB R14, R47, R14 ;  /* 0x0000000e2f0e723e */ /* 0x000fe200000000ff */
[----:B------:R-:W-:Y:S01]  /*1990*/  FMUL.FTZ R62, R62, c[0x0][0x2e0] ;  /* 0x0000b8003e3e7a20 */ /* 0x000fe20000410000 */
[----:B------:R-:W-:Y:S01]  /*19a0*/  STS [R18+0x400], R15 ;  /* 0x0004000f12007388 */ /* 0x000fe20000000800 */
[----:B------:R-:W-:Y:S01]  /*19b0*/  FMUL.FTZ R61, R61, c[0x0][0x2e0] ;  /* 0x0000b8003d3d7a20 */ /* 0x000fe20000410000 */
[----:B------:R-:W-:Y:S01]  /*19c0*/  F2FP.PACK_AB R52, R45, R52 ;  /* 0x000000342d34723e */ /* 0x000fe200000000ff */
[----:B------:R-:W-:Y:S01]  /*19d0*/  FMUL.FTZ R60, R60, c[0x0][0x2e0] ;  /* 0x0000b8003c3c7a20 */ /* 0x000fe20000410000 */
[----:B------:R-:W-:Y:S01]  /*19e0*/  STS [R26], R5 ;  /* 0x000000051a007388 */ /* 0x000fe20000000800 */
[----:B------:R-:W-:Y:S01]  /*19f0*/  FMUL.FTZ R59, R59, c[0x0][0x2e0] ;  /* 0x0000b8003b3b7a20 */ /* 0x000fe20000410000 */
[----:B------:R-:W-:Y:S01]  /*1a00*/  F2FP.PACK_AB R4, R61, R62 ;  /* 0x0000003e3d04723e */ /* 0x000fe200000000ff */
[----:B------:R-:W-:Y:S01]  /*1a10*/  FMUL.FTZ R22, R58, c[0x0][0x2e0] ;  /* 0x0000b8003a167a20 */ /* 0x000fe20000410000 */
[----:B------:R-:W-:Y:S01]  /*1a20*/  STS [R26+0x400], R6 ;  /* 0x000400061a007388 */ /* 0x000fe20000000800 */
[----:B------:R-:W-:Y:S01]  /*1a30*/  FMUL.FTZ R57, R57, c[0x0][0x2e0] ;  /* 0x0000b80039397a20 */ /* 0x000fe20000410000 */
[----:B------:R-:W-:Y:S01]  /*1a40*/  F2FP.PACK_AB R12, R59, R60 ;  /* 0x0000003c3b0c723e */ /* 0x000fe200000000ff */
[----:B------:R-:W-:Y:S01]  /*1a50*/  FMUL.FTZ R75, R75, c[0x0][0x2e0] ;  /* 0x0000b8004b4b7a20 */ /* 0x000fe20000410000 */
[----:B------:R0:W-:Y:S01]  /*1a60*/  STS [R18+0x1000], R16 ;  /* 0x0010001012007388 */ /* 0x0001e20000000800 */
[----:B------:R-:W-:Y:S01]  /*1a70*/  FMUL.FTZ R70, R70, c[0x0][0x2e0] ;  /* 0x0000b80046467a20 */ /* 0x000fe20000410000 */
[----:B------:R-:W-:Y:S01]  /*1a80*/  F2FP.PACK_AB R22, R57, R22 ;  /* 0x000000163916723e */ /* 0x000fe200000000ff */
[----:B------:R-:W-:Y:S01]  /*1a90*/  FMUL.FTZ R68, R68, c[0x0][0x2e0] ;  /* 0x0000b80044447a20 */ /* 0x000fe20000410000 */
[----:B------:R-:W-:Y:S01]  /*1aa0*/  STS [R18+0x1400], R21 ;  /* 0x0014001512007388 */ /* 0x000fe20000000800 */
        /* <DEDUP_REMOVED lines=9> */
[----:B0-----:R-:W-:Y:S01]  /*1b40*/  SHF.L.U32 R16, R19, 0x1, RZ ;  /* 0x0000000113107819 */ /* 0x001fe200000006ff */
[----:B------:R-:W-:Y:S01]  /*1b50*/  FMUL.FTZ R2, R2, c[0x0][0x2e0] ;  /* 0x0000b80002027a20 */ /* 0x000fe20000410000 */
[----:B------:R-:W-:Y:S01]  /*1b60*/  STS [R18+0x2000], R20 ;  /* 0x0020001412007388 */ /* 0x000fe20000000800 */
[----:B------:R-:W-:Y:S01]  /*1b70*/  FMUL.FTZ R45, R10, c[0x0][0x2e0] ;  /* 0x0000b8000a2d7a20 */ /* 0x000fe20000410000 */
[----:B------:R-:W-:Y:S01]  /*1b80*/  F2FP.PACK_AB R10, R9, R0 ;  /* 0x00000000090a723e */ /* 0x000fe200000000ff */
        /* <DEDUP_REMOVED lines=43> */
[----:B------:R-:W-:-:S02]  /*1e40*/  F2FP.PACK_AB R29, R29, R30 ;  /* 0x0000001e1d1d723e */ /* 0x000fc400000000ff */
[----:B------:R2:W-:Y:S01]  /*1e50*/  STS [R26+0x4400], R41 ;  /* 0x004400291a007388 */ /* 0x0005e20000000800 */
[--C-:B------:R-:W-:Y:S02]  /*1e60*/  SHF.R.S32.HI R47, RZ, 0x1f, R46.reuse ;  /* 0x0000001fff2f7819 */ /* 0x100fe4000001142e */
[----:B------:R-:W-:Y:S01]  /*1e70*/  F2FP.PACK_AB R27, R27, R28 ;  /* 0x0000001c1b1b723e */ /* 0x000fe200000000ff */
[----:B------:R-:W-:Y:S01]  /*1e80*/  STS [R18+0x5000], R52 ;  /* 0x0050003412007388 */ /* 0x000fe20000000800 */
[----:B0-----:R-:W-:Y:S02]  /*1e90*/  MOV R3, UR6 ;  /* 0x0000000600037c02 */ /* 0x001fe40008000f00 */
[----:B------:R-:W-:Y:S01]  /*1ea0*/  MOV R19, UR8 ;  /* 0x0000000800137c02 */ /* 0x000fe20008000f00 */
[----:B------:R-:W-:Y:S01]  /*1eb0*/  STS [R18+0x5400], R43 ;  /* 0x0054002b12007388 */ /* 0x000fe20000000800 */
[C---:B------:R-:W-:Y:S01]  /*1ec0*/  IADD3 R40, R46.reuse, 0x40, RZ ;  /* 0x000000402e287810 */ /* 0x040fe20007ffe0ff */
[----:B-1----:R-:W-:Y:S01]  /*1ed0*/  IMAD.WIDE.U32 R2, R3, c[0x0][0x398], R46 ;  /* 0x0000e60003027a25 */ /* 0x002fe200078e002e */
[----:B--2---:R-:W-:Y:S01]  /*1ee0*/  IADD3 R41, R46, 0x80, RZ ;  /* 0x000000802e297810 */ /* 0x004fe20007ffe0ff */
[----:B------:R-:W-:Y:S03]  /*1ef0*/  STS [R26+0x5000], R69 ;  /* 0x005000451a007388 */ /* 0x000fe60000000800 */
[----:B------:R-:W-:Y:S01]  /*1f00*/  IADD3 R2, P0, R2, UR20, RZ ;  /* 0x0000001402027c10 */ /* 0x000fe2000ff1e0ff */
[----:B------:R-:W-:Y:S03]  /*1f10*/  STS [R26+0x5400], R39 ;  /* 0x005400271a007388 */ /* 0x000fe60000000800 */
[----:B------:R-:W-:Y:S01]  /*1f20*/  IADD3.X R3, R3, UR11, R19, P0, !PT ;  /* 0x0000000b03037c10 */ /* 0x000fe200087fe413 */
[----:B------:R-:W-:Y:S04]  /*1f30*/  STS [R18+0x6000], R10 ;  /* 0x0060000a12007388 */ /* 0x000fe80000000800 */
[----:B------:R0:W-:Y:S04]  /*1f40*/  STS [R18+0x6400], R37 ;  /* 0x0064002512007388 */ /* 0x0001e80000000800 */
[----:B------:R-:W-:Y:S04]  /*1f50*/  STS [R26+0x6000], R32 ;  /* 0x006000201a007388 */ /* 0x000fe80000000800 */
[----:B------:R1:W-:Y:S01]  /*1f60*/  STS [R26+0x6400], R0 ;  /* 0x006400001a007388 */ /* 0x0003e20000000800 */
[----:B0-----:R-:W-:-:S03]  /*1f70*/  MOV R37, UR7 ;  /* 0x0000000700257c02 */ /* 0x001fc60008000f00 */
[----:B------:R0:W-:Y:S02]  /*1f80*/  STS [R18+0x7000], R35 ;  /* 0x0070002312007388 */ /* 0x0001e40000000800 */
[----:B------:R-:W-:Y:S02]  /*1f90*/  IMAD.WIDE.U32 R36, R37, c[0x0][0x3b0], R2 ;  /* 0x0000ec0025247a25 */ /* 0x000fe400078e0002 */
[----:B------:R0:W-:Y:S01]  /*1fa0*/  STS [R18+0x7400], R33 ;  /* 0x0074002112007388 */ /* 0x0001e20000000800 */
[----:B-1----:R-:W-:-:S03]  /*1fb0*/  IADD3 R0, R17, 0x20, RZ ;  /* 0x0000002011007810 */ /* 0x002fc60007ffe0ff */
[----:B------:R0:W-:Y:S01]  /*1fc0*/  STS [R26+0x7000], R29 ;  /* 0x0070001d1a007388 */ /* 0x0001e20000000800 */
[----:B------:R-:W-:Y:S02]  /*1fd0*/  IADD3 R19, R37, UR9, RZ ;  /* 0x0000000925137c10 */ /* 0x000fe4000fffe0ff */
[----:B------:R-:W-:Y:S01]  /*1fe0*/  ISETP.GE.AND P0, PT, R0, UR5, PT ;  /* 0x0000000500007c0c */ /* 0x000fe2000bf06270 */
[----:B------:R0:W-:Y:S01]  /*1ff0*/  STS [R26+0x7400], R27 ;  /* 0x0074001b1a007388 */ /* 0x0001e20000000800 */
[----:B------:R-:W-:-:S03]  /*2000*/  SHF.R.S32.HI R0, RZ, 0x1f, R17 ;  /* 0x0000001fff007819 */ /* 0x000fc60000011411 */
[----:B------:R-:W-:Y:S06]  /*2010*/  BAR.SYNC.DEFER_BLOCKING 0x0 ;  /* 0x0000000000007b1d */ /* 0x000fec0000010000 */
[----:B------:R0:W1:Y:S04]  /*2020*/  LDS.128 R12, [R16+0x1000] ;  /* 0x00100000100c7984 */ /* 0x0000680000000c00 */
[----:B------:R0:W2:Y:S04]  /*2030*/  LDS.128 R8, [R16+0x3000] ;  /* 0x0030000010087984 */ /* 0x0000a80000000c00 */
[----:B------:R0:W3:Y:S01]  /*2040*/  LDS.128 R4, [R16+0x5000] ;  /* 0x0050000010047984 */ /* 0x0000e20000000c00 */
[----:B------:R-:W-:Y:S05]  /*2050*/  @P1 BRA `(.L_x_3) ;  /* 0x0000013000001947 */ /* 0x000fea0003800000 */
[----:B------:R-:W-:Y:S01]  /*2060*/  ISETP.GE.AND P1, PT, R46, c[0x0][0x220], PT ;  /* 0x000088002e007a0c */ /* 0x000fe20003f26270 */
[----:B------:R-:W4:Y:S01]  /*2070*/  LDS.128 R20, [R16+0x2000] ;  /* 0x0020000010147984 */ /* 0x000f220000000c00 */
[----:B------:R-:W-:Y:S01]  /*2080*/  IMAD R38, R0, c[0x0][0x398], RZ ;  /* 0x0000e60000267a24 */ /* 0x000fe200078e02ff */
[----:B------:R-:W-:Y:S01]  /*2090*/  ISETP.GE.AND P2, PT, R40, c[0x0][0x220], PT ;  /* 0x0000880028007a0c */ /* 0x000fe20003f46270 */
[----:B0-----:R-:W-:Y:S01]  /*20a0*/  IMAD.MOV.U32 R18, RZ, RZ, R36 ;  /* 0x000000ffff127224 */ /* 0x001fe200078e0024 */
[----:B------:R-:W0:Y:S01]  /*20b0*/  LDS.128 R24, [R16+0x4000] ;  /* 0x0040000010187984 */ /* 0x000e220000000c00 */
[----:B------:R-:W-:Y:S01]  /*20c0*/  IMAD R39, R17, c[0x0][0x39c], R38 ;  /* 0x0000e70011277a24 */ /* 0x000fe200078e0226 */
[----:B------:R-:W-:Y:S01]  /*20d0*/  ISETP.GE.AND P3, PT, R41, c[0x0][0x220], PT ;  /* 0x0000880029007a0c */ /* 0x000fe20003f66270 */
[----:B------:R-:W-:Y:S01]  /*20e0*/  IMAD.WIDE.U32 R2, R17, c[0x0][0x398], R18 ;  /* 0x0000e60011027a25 */ /* 0x000fe200078e0012 */
[----:B------:R-:W5:Y:S01]  /*20f0*/  LDS.128 R28, [R16+0x6000] ;  /* 0x00600000101c7984 */ /* 0x000f620000000c00 */
[----:B------:R-:W-:-:S03]  /*2100*/  ISETP.GE.AND P4, PT, R42, c[0x0][0x220], PT ;  /* 0x000088002a007a0c */ /* 0x000fc60003f86270 */
[----:B------:R-:W3:Y:S01]  /*2110*/  @!P1 LDS.128 R32, [R16] ;  /* 0x0000000010209984 */ /* 0x000ee20000000c00 */
[----:B------:R-:W-:Y:S02]  /*2120*/  IADD3 R3, R3, R39, RZ ;  /* 0x0000002703037210 */ /* 0x000fe40007ffe0ff */
[----:B------:R-:W-:-:S04]  /*2130*/  LEA R38, P5, R2, c[0x0][0x338], 0x1 ;  /* 0x0000ce0002267a11 */ /* 0x000fc800078a08ff */
[----:B------:R-:W-:-:S05]  /*2140*/  LEA.HI.X R39, R2, c[0x0][0x33c], R3, 0x1, P5 ;  /* 0x0000cf0002277a11 */ /* 0x000fca00028f0c03 */
[----:B----4-:R4:W-:Y:S04]  /*2150*/  @!P2 STG.E.128 [R38.64+0x80], R20 ;  /* 0x000080142600a986 */ /* 0x0109e8000c101d16 */
[----:B0-----:R4:W-:Y:S04]  /*2160*/  @!P3 STG.E.128 [R38.64+0x100], R24 ;  /* 0x000100182600b986 */ /* 0x0019e8000c101d16 */
[----:B-----5:R4:W-:Y:S04]  /*2170*/  @!P4 STG.E.128 [R38.64+0x180], R28 ;  /* 0x0001801c2600c986 */ /* 0x0209e8000c101d16 */
[----:B---3--:R4:W-:Y:S02]  /*2180*/  @!P1 STG.E.128 [R38.64], R32 ;  /* 0x0000002026009986 */ /* 0x0089e4000c101d16 */
.L_x_3:
[----:B------:R-:W-:Y:S05]  /*2190*/  BSYNC B0 ;  /* 0x0000000000007941 */ /* 0x000fea0003800000 */
.L_x_2:
[----:B----4-:R4:W0:Y:S01]  /*21a0*/  LDS.128 R20, [R16+0x7000] ;  /* 0x0070000010147984 */ /* 0x0108220000000c00 */
[----:B------:R-:W-:Y:S05]  /*21b0*/  @P0 EXIT ;  /* 0x000000000000094d */ /* 0x000fea0003800000 */
[----:B------:R-:W-:Y:S02]  /*21c0*/  IADD3 R17, P0, R17, 0x20, RZ ;  /* 0x0000002011117810 */ /* 0x000fe40007f1e0ff */
[----:B------:R-:W-:-:S02]  /*21d0*/  MOV R2, R36 ;  /* 0x0000002400027202 */ /* 0x000fc40000000f00 */
[----:B------:R-:W-:Y:S02]  /*21e0*/  IADD3.X R0, RZ, R0, RZ, P0, !PT ;  /* 0x00000000ff007210 */ /* 0x000fe400007fe4ff */
[----:B------:R-:W-:Y:S02]  /*21f0*/  MOV R3, R19 ;  /* 0x0000001300037202 */ /* 0x000fe40000000f00 */
[----:B------:R-:W-:Y:S01]  /*2200*/  ISETP.GE.AND P1, PT, R46, c[0x0][0x220], PT ;  /* 0x000088002e007a0c */ /* 0x000fe20003f26270 */
[----:B------:R-:W-:Y:S01]  /*2210*/  IMAD R0, R0, c[0x0][0x398], RZ ;  /* 0x0000e60000007a24 */ /* 0x000fe200078e02ff */
[----:B------:R-:W-:Y:S01]  /*2220*/  ISETP.GE.AND P2, PT, R40, c[0x0][0x220], PT ;  /* 0x0000880028007a0c */ /* 0x000fe20003f46270 */
[----:B------:R-:W-:Y:S01]  /*2230*/  IMAD.WIDE.U32 R2, R17, c[0x0][0x398], R2 ;  /* 0x0000e60011027a25 */ /* 0x000fe200078e0002 */
[----:B------:R-:W-:-:S03]  /*2240*/  ISETP.GE.AND P3, PT, R41, c[0x0][0x220], PT ;  /* 0x0000880029007a0c */ /* 0x000fc60003f66270 */
[----:B------:R-:W-:Y:S01]  /*2250*/  IMAD R17, R17, c[0x0][0x39c], R0 ;  /* 0x0000e70011117a24 */ /* 0x000fe200078e0200 */
[----:B0---4-:R-:W-:-:S04]  /*2260*/  LEA R16, P0, R2, c[0x0][0x338], 0x1 ;  /* 0x0000ce0002107a11 */ /* 0x011fc800078008ff */
[----:B------:R-:W-:-:S04]  /*2270*/  IADD3 R3, R3, R17, RZ ;  /* 0x0000001103037210 */ /* 0x000fc80007ffe0ff */
[----:B------:R-:W-:Y:S02]  /*2280*/  LEA.HI.X R17, R2, c[0x0][0x33c], R3, 0x1, P0 ;  /* 0x0000cf0002117a11 */ /* 0x000fe400000f0c03 */
[----:B------:R-:W-:-:S03]  /*2290*/  ISETP.GE.AND P0, PT, R42, c[0x0][0x220], PT ;  /* 0x000088002a007a0c */ /* 0x000fc60003f06270 */
[----:B-1----:R0:W-:Y:S04]  /*22a0*/  @!P1 STG.E.128 [R16.64], R12 ;  /* 0x0000000c10009986 */ /* 0x0021e8000c101d16 */
[----:B--2---:R0:W-:Y:S04]  /*22b0*/  @!P2 STG.E.128 [R16.64+0x80], R8 ;  /* 0x000080081000a986 */ /* 0x0041e8000c101d16 */
[----:B---3--:R0:W-:Y:S02]  /*22c0*/  @!P3 STG.E.128 [R16.64+0x100], R4 ;  /* 0x000100041000b986 */ /* 0x0081e4000c101d16 */
[----:B------:R-:W-:Y:S05]  /*22d0*/  @P0 EXIT ;  /* 0x000000000000094d */ /* 0x000fea0003800000 */
[----:B------:R-:W-:Y:S01]  /*22e0*/  STG.E.128 [R16.64+0x180], R20 ;  /* 0x0001801410007986 */ /* 0x000fe2000c101d16 */
[----:B------:R-:W-:Y:S05]  /*22f0*/  EXIT ;  /* 0x000000000000794d */ /* 0x000fea0003800000 */
.L_x_4:
[----:B------:R-:W-:-:S00]  /*2300*/  BRA `(.L_x_4) ;  /* 0xfffffff000007947 */ /* 0x000fc0000383ffff */
[----:B------:R-:W-:-:S00]  /*2310*/  NOP ;  /* 0x0000000000007918 */ /* 0x000fc00000000000 */
        /* <DEDUP_REMOVED lines=14> */
.L_x_1015:


//--------------------- .text._ZN5flash44flash_bwd_dq_dk_dv_loop_seqk_parallel_kernelI23Flash_bwd_kernel_traitsILi256ELi64ELi32ELi8ELi4ELi1ELi2ELb1ELb1EN7cutlass6half_tE19Flash_kernel_traitsILi256ELi64ELi32ELi8ES3_EELb0ELb1ELb0ELb0ELb0ELb0ELb0EEEvNS_16Flash_bwd_paramsE --------------------------
	.section	.text._ZN5flash44flash_bwd_dq_dk_dv_loop_seqk_parallel_kernelI23Flash_bwd_kernel_traitsILi256ELi64ELi32ELi8ELi4ELi1ELi2ELb1ELb1EN7cutlass6half_tE19Flash_kernel_traitsILi256ELi64ELi32ELi8ES3_EELb0ELb1ELb0ELb0ELb0ELb0ELb0EEEvNS_16Flash_bwd_paramsE,"ax",@progbits
	.sectioninfo	@"SHI_REGISTERS=255"
	.align	128
        .global         _ZN5flash44flash_bwd_dq_dk_dv_loop_seqk_parallel_kernelI23Flash_bwd_kernel_traitsILi256ELi64ELi32ELi8ELi4ELi1ELi2ELb1ELb1EN7cutlass6half_tE19Flash_kernel_traitsILi256ELi64ELi32ELi8ES3_EELb0ELb1ELb0ELb0ELb0ELb0ELb0EEEvNS_16Flash_bwd_paramsE
        .type           _ZN5flash44flash_bwd_dq_dk_dv_loop_seqk_parallel_kernelI23Flash_bwd_kernel_traitsILi256ELi64ELi32ELi8ELi4ELi1ELi2ELb1ELb1EN7cutlass6half_tE19Flash_kernel_traitsILi256ELi64ELi32ELi8ES3_EELb0ELb1ELb0ELb0ELb0ELb0ELb0EEEvNS_16Flash_bwd_paramsE,@function
        .size           _ZN5flash44flash_bwd_dq_dk_dv_loop_seqk_parallel_kernelI23Flash_bwd_kernel_traitsILi256ELi64ELi32ELi8ELi4ELi1ELi2ELb1ELb1EN7cutlass6half_tE19Flash_kernel_traitsILi256ELi64ELi32ELi8ES3_EELb0ELb1ELb0ELb0ELb0ELb0ELb0EEEvNS_16Flash_bwd_paramsE,(.L_x_1016 - _ZN5flash44flash_bwd_dq_dk_dv_loop_seqk_parallel_kernelI23Flash_bwd_kernel_traitsILi256ELi64ELi32ELi8ELi4ELi1ELi2ELb1ELb1EN7cutlass6half_tE19Flash_kernel_traitsILi256ELi64ELi32ELi8ES3_EELb0ELb1ELb0ELb0ELb0ELb0ELb0EEEvNS_16Flash_bwd_paramsE)
        .other          _ZN5flash44flash_bwd_dq_dk_dv_loop_seqk_parallel_kernelI23Flash_bwd_kernel_traitsILi256ELi64ELi32ELi8ELi4ELi1ELi2ELb1ELb1EN7cutlass6half_tE19Flash_kernel_traitsILi256ELi64ELi32ELi8ES3_EELb0ELb1ELb0ELb0ELb0ELb0ELb0EEEvNS_16Flash_bwd_paramsE,@"STO_CUDA_ENTRY STV_DEFAULT"
_ZN5flash44flash_bwd_dq_dk_dv_loop_seqk_parallel_kernelI23Flash_bwd_kernel_traitsILi256ELi64ELi32ELi8ELi4ELi1ELi2ELb1ELb1EN7cutlass6half_tE19Flash_kernel_traitsILi256ELi64ELi32ELi8ES3_EELb0ELb1ELb0ELb0ELb0ELb0ELb0EEEvNS_16Flash_bwd_paramsE:
.text._ZN5flash44flash_bwd_dq_dk_dv_loop_seqk_parallel_kernelI23Flash_bwd_kernel_traitsILi256ELi64ELi32ELi8ELi4ELi1ELi2ELb1ELb1EN7cutlass6half_tE19Flash_kernel_traitsILi256ELi64ELi32ELi8ES3_EELb0ELb1ELb0ELb0ELb0ELb0ELb0EEEvNS_16Flash_bwd_paramsE:
[----:B------:R-:W-:Y:S02]  /*0000*/  MOV R1, c[0x0][0x28] ;  /* 0x00000a0000017a02 */ /* 0x000fe40000000f00 */
[----:B------:R-:W1:Y:S01]  /*0010*/  S2UR UR37, SR_CTAID.X ;  /* 0x00000000002579c3 */ /* 0x000e620000002500 */
[----:B------:R-:W-:Y:S01]  /*0020*/  UMOV UR5, 0x1f ;  /* 0x0000001f00057882 */ /* 0x000fe20000000000 */
[----:B------:R-:W-:Y:S01]  /*0030*/  IADD3 R1, R1, -0x10, RZ ;  /* 0xfffffff001017810 */ /* 0x000fe20007ffe0ff */
[----:B------:R-:W-:Y:S02]  /*0040*/  ULDC UR4, c[0x0][0x218] ;  /* 0x0000860000047ab9 */ /* 0x000fe40000000800 */
[----:B------:R-:W-:-:S04]  /*0050*/  UIADD3 UR4, UR5, UR4, URZ ;  /* 0x0000000405047290 */ /* 0x000fc8000fffe03f */
[----:B------:R-:W-:-:S04]  /*0060*/  USHF.R.S32.HI UR5, URZ, 0x1f, UR4 ;  /* 0x0000001f3f057899 */ /* 0x000fc80008011404 */
[----:B------:R-:W-:-:S04]  /*0070*/  ULEA.HI UR4, UR5, UR4, URZ, 0x5 ;  /* 0x0000000405047291 */ /* 0x000fc8000f8f283f */
[----:B------:R-:W-:-:S04]  /*0080*/  USHF.R.S32.HI UR4, URZ, 0x5, UR4 ;  /* 0x000000053f047899 */ /* 0x000fc80008011404 */
[----:B-1----:R-:W-:-:S06]  /*0090*/  UISETP.GE.AND UP0, UPT, UR37, UR4, UPT ;  /* 0x000000042500728c */ /* 0x002fcc000bf06270 */
[----:B------:R-:W-:-:S13]  /*00a0*/  PLOP3.LUT P0, PT, PT, PT, UP0, 0x80, 0x0 ;  /* 0x000000000000781c */ /* 0x000fda0003f0f008 */
[----:B------:R-:W-:Y:S05]  /*00b0*/  @P0 EXIT ;  /* 0x000000000000094d */ /* 0x000fea0003800000 */
[----:B------:R-:W1:Y:S01]  /*00c0*/  S2R R13, SR_TID.X ;  /* 0x00000000000d7919 */ /* 0x000e620000002100 */
[----:B------:R-:W2:Y:S01]  /*00d0*/  S2UR UR33, SR_CTAID.Z ;  /* 0x00000000002179c3 */ /* 0x000ea20000002700 */
[----:B------:R-:W-:Y:S01]  /*00e0*/  IMAD.MOV.U32 R227, RZ, RZ, 0x40 ;  /* 0x00000040ffe37424 */ /* 0x000fe200078e00ff */
[----:B------:R-:W-:Y:S01]  /*00f0*/  ULDC.U8 UR9, c[0x0][0x328] ;  /* 0x0000ca0000097ab9 */ /* 0x000fe20000000000 */
[----:B------:R-:W-:Y:S01]  /*0100*/  IMAD.MOV.U32 R251, RZ, RZ, 0x1c0 ;  /* 0x000001c0fffb7424 */ /* 0x000fe200078e00ff */
[----:B------:R-:W-:Y:S02]  /*0110*/  UISETP.NE.AND UP5, UPT, UR9, URZ, UPT ;  /* 0x0000003f0900728c */ /* 0x000fe4000bfa5270 */
[----:B------:R-:W-:Y:S02]  /*0120*/  ULDC UR61, c[0x0][0x224] ;  /* 0x00008900003d7ab9 */ /* 0x000fe40000000800 */
[----:B------:R-:W3:Y:S01]  /*0130*/  S2UR UR32, SR_CTAID.Y ;  /* 0x00000000002079c3 */ /* 0x000ee20000002600 */
[----:B------:R-:W-:-:S02]  /*0140*/  ULDC UR44, c[0x0][0x22c] ;  /* 0x00008b00002c7ab9 */ /* 0x000fc40000000800 */
[----:B------:R-:W-:Y:S02]  /*0150*/  ULDC UR34, c[0x0][0x1c0] ;  /* 0x0000700000227ab9 */ /* 0x000fe40000000800 */
[----:B------:R-:W-:Y:S02]  /*0160*/  ULDC UR12, c[0x0][0x1c0] ;  /* 0x00007000000c7ab9 */ /* 0x000fe40000000800 */
[----:B------:R-:W-:Y:S01]  /*0170*/  USHF.R.S32.HI UR7, URZ, 0x1f, UR61 ;  /* 0x0000001f3f077899 */ /* 0x000fe2000801143d */
[----:B------:R-:W4:Y:S01]  /*0180*/  S2UR UR58, SR_CTAID.X ;  /* 0x00000000003a79c3 */ /* 0x000f220000002500 */
[----:B------:R-:W-:Y:S02]  /*0190*/  UIMAD.WIDE UR34, UR44, UR34, URZ ;  /* 0x000000222c2272a5 */ /* 0x000fe4000f8e023f */
[----:B------:R-:W-:Y:S02]  /*01a0*/  UMOV UR8, 0x80 ;  /* 0x0000008000087882 */ /* 0x000fe40000000000 */
[----:B------:R-:W-:Y:S01]  /*01b0*/  ULDC UR6, c[0x0][0x210] ;  /* 0x0000840000067ab9 */ /* 0x000fe20000000800 */
[----:B-1----:R-:W-:Y:S01]  /*01c0*/  SHF.R.S32.HI R12, RZ, 0x1f, R13 ;  /* 0x0000001fff0c7819 */ /* 0x002fe2000001140d */
[----:B--2---:R-:W-:-:S02]  /*01d0*/  UIMAD UR45, UR33, UR44, URZ ;  /* 0x0000002c212d72a4 */ /* 0x004fc4000f8e023f */
[----:B------:R-:W-:Y:S01]  /*01e0*/  UIMAD UR44, UR44, UR12, URZ ;  /* 0x0000000c2c2c72a4 */ /* 0x000fe2000f8e023f */
[CC--:B------:R-:W-:Y:S01]  /*01f0*/  LEA.HI R8, R12.reuse, R13.reuse, RZ, 0x4 ;  /* 0x0000000d0c087211 */ /* 0x0c0fe200078f20ff */
[----:B------:R-:W-:Y:S01]  /*0200*/  ULDC UR53, c[0x0][0x234] ;  /* 0x00008d0000357ab9 */ /* 0x000fe20000000800 */
[----:B------:R-:W-:Y:S01]  /*0210*/  LEA.HI R14, R12, R13, RZ, 0x2 ;  /* 0x0000000d0c0e7211 */ /* 0x000fe200078f10ff */
[----:B------:R-:W-:Y:S01]  /*0220*/  ULDC UR13, c[0x0][0x1c0] ;  /* 0x00007000000d7ab9 */ /* 0x000fe20000000800 */
[----:B------:R-:W-:Y:S01]  /*0230*/  SHF.R.S32.HI R4, RZ, 0x4, R8 ;  /* 0x00000004ff047819 */ /* 0x000fe20000011408 */
[----:B------:R-:W-:Y:S01]  /*0240*/  ULDC UR11, c[0x0][0x1c0] ;  /* 0x00007000000b7ab9 */ /* 0x000fe20000000800 */
[--C-:B------:R-:W-:Y:S01]  /*0250*/  SHF.R.S32.HI R5, RZ, 0x2, R14.reuse ;  /* 0x00000002ff057819 */ /* 0x100fe2000001140e */
[----:B------:R-:W-:Y:S01]  /*0260*/  UIMAD UR53, UR8, UR6, UR53 ;  /* 0x00000006083572a4 */ /* 0x000fe2000f8e0235 */
[----:B------:R-:W-:Y:S01]  /*0270*/  SHF.R.S32.HI R0, RZ, 0x1f, R14 ;  /* 0x0000001fff007819 */ /* 0x000fe2000001140e */
[----:B---3--:R-:W-:Y:S01]  /*0280*/  UIMAD UR50, UR7, UR32, URZ ;  /* 0x00000020073272a4 */ /* 0x008fe2000f8e023f */
[----:B------:R-:W-:Y:S01]  /*0290*/  LEA.HI R2, R8, R4, RZ, 0x1 ;  /* 0x0000000408027211 */ /* 0x000fe200078f08ff */
[----:B------:R-:W-:Y:S01]  /*02a0*/  UIMAD.WIDE.U32 UR42, UR32, UR61, URZ ;  /* 0x0000003d202a72a5 */ /* 0x000fe2000f8e003f */
[----:B------:R-:W-:Y:S01]  /*02b0*/  LEA.HI R0, R0, R5, RZ, 0x3 ;  /* 0x0000000500007211 */ /* 0x000fe200078f18ff */
[----:B------:R-:W-:Y:S01]  /*02c0*/  UIMAD UR6, UR32, UR11, UR33 ;  /* 0x0000000b200672a4 */ /* 0x000fe2000f8e0221 */
[-C--:B------:R-:W-:Y:S01]  /*02d0*/  LEA.HI R10, R12, R13.reuse, RZ, 0x5 ;  /* 0x0000000d0c0a7211 */ /* 0x080fe200078f28ff */
[----:B------:R-:W-:Y:S01]  /*02e0*/  @!UP5 UIMAD UR7, UR32, UR13, UR33 ;  /* 0x0000000d2007d2a4 */ /* 0x000fe2000f8e0221 */
[----:B------:R-:W-:Y:S01]  /*02f0*/  LOP3.LUT R2, R2, 0xfffffffe, RZ, 0xc0, !PT ;  /* 0xfffffffe02027812 */ /* 0x000fe200078ec0ff */
[----:B------:R-:W-:Y:S01]  /*0300*/  USHF.L.U32 UR39, UR44, 0x6, URZ ;  /* 0x000000062c277899 */ /* 0x000fe2000800063f */
[----:B------:R-:W-:Y:S01]  /*0310*/  LOP3.LUT R0, R0, 0xfffffff8, RZ, 0xc0, !PT ;  /* 0xfffffff800007812 */ /* 0x000fe200078ec0ff */
[----:B------:R-:W-:Y:S01]  /*0320*/  ULDC UR47, c[0x0][0x214] ;  /* 0x00008500002f7ab9 */ /* 0x000fe20000000800 */
[----:B------:R-:W-:Y:S01]  /*0330*/  LOP3.LUT R3, R10, 0xffffffe0, RZ, 0xc0, !PT ;  /* 0xffffffe00a037812 */ /* 0x000fe200078ec0ff */
[----:B------:R-:W-:Y:S01]  /*0340*/  IMAD.IADD R11, R4, 0x1, -R2 ;  /* 0x00000001040b7824 */ /* 0x000fe200078e0a02 */
[----:B------:R-:W-:Y:S01]  /*0350*/  LEA.HI R16, R12, R13, RZ, 0x3 ;  /* 0x0000000d0c107211 */ /* 0x000fe200078f18ff */
[----:B------:R-:W-:Y:S01]  /*0360*/  IMAD.IADD R9, R5, 0x1, -R0 ;  /* 0x0000000105097824 */ /* 0x000fe200078e0a00 */
[----:B------:R-:W-:Y:S01]  /*0370*/  ULDC UR54, c[0x0][0x1c8] ;  /* 0x0000720000367ab9 */ /* 0x000fe20000000800 */
[----:B------:R-:W-:Y:S01]  /*0380*/  IMAD.IADD R2, R13, 0x1, -R3 ;  /* 0x000000010d027824 */ /* 0x000fe200078e0a03 */
[----:B------:R-:W-:Y:S01]  /*0390*/  SHF.R.S32.HI R6, RZ, 0x3, R16 ;  /* 0x00000003ff067819 */ /* 0x000fe20000011410 */
[----:B------:R-:W-:Y:S01]  /*03a0*/  ULDC.U8 UR10, c[0x0][0x3d0] ;  /* 0x0000f400000a7ab9 */ /* 0x000fe20000000000 */
[----:B------:R-:W-:Y:S01]  /*03b0*/  LOP3.LUT R0, R16, 0xfffffff8, RZ, 0xc0, !PT ;  /* 0xfffffff810007812 */ /* 0x000fe200078ec0ff */
[----:B------:R-:W-:Y:S01]  /*03c0*/  ULDC UR48, c[0x0][0x224] ;  /* 0x0000890000307ab9 */ /* 0x000fe20000000800 */
[----:B------:R-:W-:Y:S01]  /*03d0*/  SHF.R.S32.HI R4, RZ, 0x1f, R2 ;  /* 0x0000001fff047819 */ /* 0x000fe20000011402 */
[----:B------:R-:W-:Y:S01]  /*03e0*/  IMAD.SHL.U32 R3, R6, 0x40, RZ ;  /* 0x0000004006037824 */ /* 0x000fe200078e00ff */
[----:B------:R-:W-:Y:S01]  /*03f0*/  LOP3.LUT P2, RZ, R9, 0x2, RZ, 0xc0, !PT ;  /* 0x0000000209ff7812 */ /* 0x000fe2000784c0ff */
[----:B------:R-:W-:Y:S01]  /*0400*/  IMAD.IADD R0, R13, 0x1, -R0 ;  /* 0x000000010d007824 */ /* 0x000fe200078e0a00 */
[----:B------:R-:W-:Y:S01]  /*0410*/  LEA.HI R17, R4, R2, RZ, 0x2 ;  /* 0x0000000204117211 */ /* 0x000fe200078f10ff */
[----:B------:R-:W-:Y:S01]  /*0420*/  @UP5 UIMAD UR52, UR32, UR47, URZ ;  /* 0x0000002f203452a4 */ /* 0x000fe2000f8e023f */
[----:B------:R-:W-:Y:S01]  /*0430*/  LOP3.LUT R2, R3, 0x1c0, RZ, 0xc0, !PT ;  /* 0x000001c003027812 */ /* 0x000fe200078ec0ff */
[C---:B------:R-:W-:Y:S01]  /*0440*/  IMAD.SHL.U32 R244, R0.reuse, 0x8, RZ ;  /* 0x0000000800f47824 */ /* 0x040fe200078e00ff */
[C---:B------:R-:W-:Y:S01]  /*0450*/  LOP3.LUT P0, RZ, R0.reuse, 0x4, RZ, 0xc0, !PT ;  /* 0x0000000400ff7812 */ /* 0x040fe2000780c0ff */
[----:B------:R-:W-:Y:S01]  /*0460*/  IMAD.SHL.U32 R5, R0, 0x40, RZ ;  /* 0x0000004000057824 */ /* 0x000fe200078e00ff */
[----:B------:R-:W-:Y:S01]  /*0470*/  SHF.R.U32.HI R4, RZ, 0x3, R2 ;  /* 0x00000003ff047819 */ /* 0x000fe20000011602 */
[----:B------:R-:W-:Y:S01]  /*0480*/  ULDC.64 UR4, c[0x0][0x118] ;  /* 0x0000460000047ab9 */ /* 0x000fe20000000a00 */
[----:B------:R-:W-:Y:S01]  /*0490*/  LOP3.LUT R3, R2, 0x38, R244, 0xf8, !PT ;  /* 0x0000003802037812 */ /* 0x000fe200078ef8f4 */
[----:B------:R-:W-:Y:S01]  /*04a0*/  UMOV UR59, 0x4 ;  /* 0x00000004003b7882 */ /* 0x000fe20000000000 */
[----:B------:R-:W-:Y:S01]  /*04b0*/  LOP3.LUT R2, R5, 0x1c0, RZ, 0xc0, !PT ;  /* 0x000001c005027812 */ /* 0x000fe200078ec0ff */
[----:B------:R-:W-:Y:S01]  /*04c0*/  ULOP3.LUT UR54, UR33, UR54, URZ, 0x3c, !UPT ;  /* 0x0000003621367292 */ /* 0x000fe2000f8e3c3f */
[----:B------:R-:W-:Y:S01]  /*04d0*/  LOP3.LUT R6, R3, R4, RZ, 0x3c, !PT ;  /* 0x0000000403067212 */ /* 0x000fe200078e3cff */
[----:B------:R-:W-:Y:S01]  /*04e0*/  USHF.L.U32 UR60, UR32, 0x7, URZ ;  /* 0x00000007203c7899 */ /* 0x000fe2000800063f */
[----:B------:R-:W-:Y:S01]  /*04f0*/  LOP3.LUT R4, R2, 0x8, R16, 0xf8, !PT ;  /* 0x0000000802047812 */ /* 0x000fe200078ef810 */
[----:B------:R-:W-:Y:S01]  /*0500*/  UISETP.NE.AND UP6, UPT, UR10, URZ, UPT ;  /* 0x0000003f0a00728c */ /* 0x000fe2000bfc5270 */
[----:B------:R-:W-:Y:S01]  /*0510*/  SHF.R.U32.HI R3, RZ, 0x3, R2 ;  /* 0x00000003ff037819 */ /* 0x000fe20000011602 */
[----:B------:R-:W-:Y:S01]  /*0520*/  USHF.R.S32.HI UR55, URZ, 0x1f, UR33 ;  /* 0x0000001f3f377899 */ /* 0x000fe20008011421 */
[----:B------:R-:W-:Y:S01]  /*0530*/  LOP3.LUT R2, R9, 0x1, RZ, 0xc0, !PT ;  /* 0x0000000109027812 */ /* 0x000fe200078ec0ff */
[----:B------:R-:W-:Y:S01]  /*0540*/  USHF.R.S32.HI UR57, URZ, 0x1f, UR32 ;  /* 0x0000001f3f397899 */ /* 0x000fe20008011420 */
[----:B------:R-:W-:Y:S01]  /*0550*/  LOP3.LUT R4, R4, R3, RZ, 0x3c, !PT ;  /* 0x0000000304047212 */ /* 0x000fe200078e3cff */
[----:B------:R-:W-:Y:S01]  /*0560*/  IMAD.SHL.U32 R3, R0, 0x20, RZ ;  /* 0x0000002000037824 */ /* 0x000fe200078e00ff */
[----:B------:R-:W-:Y:S01]  /*0570*/  ISETP.NE.U32.AND P1, PT, R2, 0x1, PT ;  /* 0x000000010200780c */ /* 0x000fe20003f25070 */
[----:B------:R-:W-:Y:S01]  /*0580*/  USHF.R.S32.HI UR56, URZ, 0x1f, UR33 ;  /* 0x0000001f3f387899 */ /* 0x000fe20008011421 */
[-C--:B------:R-:W-:Y:S01]  /*0590*/  LEA.HI R2, R12, R13.reuse, RZ, 0x7 ;  /* 0x0000000d0c027211 */ /* 0x080fe200078f38ff */
[----:B------:R-:W-:Y:S01]  /*05a0*/  UIMAD.WIDE.U32 UR40, UR34, UR42, URZ ;  /* 0x0000002a222872a5 */ /* 0x000fe2000f8e003f */
[----:B------:R-:W-:Y:S01]  /*05b0*/  LOP3.LUT P5, RZ, R0, 0x2, RZ, 0xc0, !PT ;  /* 0x0000000200ff7812 */ /* 0x000fe200078ac0ff */
[----:B------:R-:W-:Y:S01]  /*05c0*/  UIMAD UR49, UR35, UR42, URZ ;  /* 0x0000002a233172a4 */ /* 0x000fe2000f8e023f */
[----:B------:R-:W-:Y:S01]  /*05d0*/  SHF.R.S32.HI R7, RZ, 0x7, R2 ;  /* 0x00000007ff077819 */ /* 0x000fe20000011402 */
[----:B------:R-:W-:Y:S01]  /*05e0*/  IMAD.SHL.U32 R2, R11, 0x100, RZ ;  /* 0x000001000b027824 */ /* 0x000fe200078e00ff */
[----:B------:R-:W-:Y:S01]  /*05f0*/  LOP3.LUT R5, R14, 0x7ffffffc, RZ, 0xc0, !PT ;  /* 0x7ffffffc0e057812 */ /* 0x000fe200078ec0ff */
[----:B------:R-:W-:Y:S01]  /*0600*/  USHF.R.S32.HI UR51, URZ, 0x1f, UR45 ;  /* 0x0000001f3f337899 */ /* 0x000fe2000801142d */
[----:B------:R-:W-:Y:S01]  /*0610*/  SEL R232, R227, 0xffffffc0, !P0 ;  /* 0xffffffc0e3e87807 */ /* 0x000fe20004000000 */
[----:B------:R-:W-:Y:S01]  /*0620*/  IMAD R0, R7, 0x2, R11 ;  /* 0x0000000207007824 */ /* 0x000fe200078e020b */
[----:B------:R-:W-:Y:S01]  /*0630*/  LOP3.LUT R2, R2, 0x100, RZ, 0xc0, !PT ;  /* 0x0000010002027812 */ /* 0x000fe200078ec0ff */
[----:B------:R-:W-:Y:S01]  /*0640*/  IMAD.IADD R14, R13, 0x1, -R5 ;  /* 0x000000010d0e7824 */ /* 0x000fe200078e0a05 */
[----:B------:R-:W-:Y:S01]  /*0650*/  SEL R251, R251, 0x240, !P1 ;  /* 0x00000240fbfb7807 */ /* 0x000fe20004800000 */
[----:B------:R-:W-:Y:S01]  /*0660*/  IMAD.U32 R0, R0, 0x200, R4 ;  /* 0x0000020000007824 */ /* 0x000fe200078e0004 */
[----:B------:R-:W-:Y:S01]  /*0670*/  LOP3.LUT R226, R2, 0xe0, R3, 0xf8, !PT ;  /* 0x000000e002e27812 */ /* 0x000fe200078ef803 */
[----:B------:R-:W-:Y:S01]  /*0680*/  IMAD.SHL.U32 R4, R11, 0x20, RZ ;  /* 0x000000200b047824 */ /* 0x000fe200078e00ff */
[----:B------:R-:W-:Y:S01]  /*0690*/  LEA.HI R3, R12, R13, RZ, 0x6 ;  /* 0x0000000d0c037211 */ /* 0x000fe200078f30ff */
[----:B------:R-:W-:Y:S01]  /*06a0*/  IMAD.SHL.U32 R5, R9, 0x20, RZ ;  /* 0x0000002009057824 */ /* 0x000fe200078e00ff */
[----:B------:R-:W-:Y:S01]  /*06b0*/  LOP3.LUT R2, R8, 0xfffffff0, RZ, 0xc0, !PT ;  /* 0xfffffff008027812 */ /* 0x000fe200078ec0ff */
[----:B------:R-:W-:Y:S01]  /*06c0*/  IMAD.SHL.U32 R229, R0, 0x2, RZ ;  /* 0x0000000200e57824 */ /* 0x000fe200078e00ff */
[----:B------:R-:W-:Y:S01]  /*06d0*/  SHF.R.S32.HI R3, RZ, 0x6, R3 ;  /* 0x00000006ff037819 */ /* 0x000fe20000011403 */
[----:B------:R-:W-:Y:S01]  /*06e0*/  UIMAD UR48, UR6, UR48, URZ ;  /* 0x00000030063072a4 */ /* 0x000fe2000f8e023f */
[----:B------:R-:W-:Y:S01]  /*06f0*/  LOP3.LUT R4, R4, 0x20, RZ, 0xc0, !PT ;  /* 0x0000002004047812 */ /* 0x000fe200078ec0ff */
[----:B------:R-:W-:Y:S01]  /*0700*/  IMAD.IADD R2, R13, 0x1, -R2 ;  /* 0x000000010d027824 */ /* 0x000fe200078e0a02 */
[----:B------:R-:W-:Y:S01]  /*0710*/  LOP3.LUT R5, R5, 0xe0, RZ, 0xc0, !PT ;  /* 0x000000e005057812 */ /* 0x000fe200078ec0ff */
[C---:B------:R-:W-:Y:S01]  /*0720*/  IMAD R237, R3.reuse, 0x200, R6 ;  /* 0x0000020003ed7824 */ /* 0x040fe200078e0206 */
[----:B------:R-:W-:Y:S01]  /*0730*/  SHF.R.S32.HI R8, RZ, 0x1f, R10 ;  /* 0x0000001fff087819 */ /* 0x000fe2000001140a */
[----:B------:R-:W-:Y:S01]  /*0740*/  IMAD.SHL.U32 R6, R3, 0x8, RZ ;  /* 0x0000000803067824 */ /* 0x000fe200078e00ff */
[----:B------:R-:W-:Y:S01]  /*0750*/  LOP3.LUT P6, RZ, R2, 0x4, RZ, 0xc0, !PT ;  /* 0x0000000402ff7812 */ /* 0x000fe200078cc0ff */
[----:B------:R-:W-:Y:S01]  /*0760*/  IMAD.SHL.U32 R13, R13, 0x2, RZ ;  /* 0x000000020d0d7824 */ /* 0x000fe200078e00ff */
[----:B------:R-:W-:Y:S01]  /*0770*/  IADD3 R236, R232, 0x14000, R229 ;  /* 0x00014000e8ec7810 */ /* 0x000fe20007ffe0e5 */
[----:B------:R-:W-:Y:S01]  /*0780*/  IMAD.SHL.U32 R3, R7, 0x10, RZ ;  /* 0x0000001007037824 */ /* 0x000fe200078e00ff */
[----:B------:R-:W-:Y:S01]  /*0790*/  LOP3.LUT R15, R4, 0x18, R6, 0xf8, !PT ;  /* 0x00000018040f7812 */ /* 0x000fe200078ef806 */
[----:B------:R-:W-:Y:S01]  /*07a0*/  IMAD.SHL.U32 R6, R2, 0x20, RZ ;  /* 0x0000002002067824 */ /* 0x000fe200078e00ff */
[----:B------:R-:W-:Y:S01]  /*07b0*/  @!UP5 UIMAD UR47, UR7, UR47, URZ ;  /* 0x0000002f072fd2a4 */ /* 0x000fe2000f8e023f */
[----:B------:R-:W-:Y:S01]  /*07c0*/  IMAD.IADD R231, R229, 0x1, R232 ;  /* 0x00000001e5e77824 */ /* 0x000fe200078e02e8 */
[----:B------:R-:W-:Y:S01]  /*07d0*/  LOP3.LUT R4, R3, 0x6, R13, 0xf8, !PT ;  /* 0x0000000603047812 */ /* 0x000fe200078ef80d */
[----:B------:R-:W-:Y:S01]  /*07e0*/  IMAD.SHL.U32 R237, R237, 0x2, RZ ;  /* 0x00000002eded7824 */ /* 0x000fe200078e00ff */
[----:B------:R-:W-:Y:S01]  /*07f0*/  LOP3.LUT R13, R5, 0x10, R3, 0xf8, !PT ;  /* 0x00000010050d7812 */ /* 0x000fe200078ef803 */
[----:B------:R-:W-:Y:S01]  /*0800*/  USHF.R.S32.HI UR46, URZ, 0x1f, UR39 ;  /* 0x0000001f3f2e7899 */ /* 0x000fe20008011427 */
[----:B------:R-:W-:Y:S01]  /*0810*/  SHF.R.S32.HI R3, RZ, 0x5, R10 ;  /* 0x00000005ff037819 */ /* 0x000fe2000001140a */
[----:B------:R1:W-:Y:S03]  /*0820*/  STL [R1+0x8], R4 ;  /* 0x0000080401007387 */ /* 0x0003e60000100800 */
[----:B------:R-:W-:-:S02]  /*0830*/  LEA.HI R8, R8, R3, RZ, 0x2 ;  /* 0x0000000308087211 */ /* 0x000fc400078f10ff */
[----:B-1----:R-:W-:-:S04]  /*0840*/  SHF.R.S32.HI R4, RZ, 0x1f, R2 ;  /* 0x0000001fff047819 */ /* 0x002fc80000011402 */
[----:B------:R-:W-:Y:S01]  /*0850*/  LEA.HI R225, R4, R2, RZ, 0x3 ;  /* 0x0000000204e17211 */ /* 0x000fe200078f18ff */
[----:B------:R-:W-:-:S03]  /*0860*/  IMAD.SHL.U32 R4, R11, 0x8, RZ ;  /* 0x000000080b047824 */ /* 0x000fc600078e00ff */
[C---:B------:R-:W-:Y:S01]  /*0870*/  LOP3.LUT R5, R225.reuse, 0xfffffff8, RZ, 0xc0, !PT ;  /* 0xfffffff8e1057812 */ /* 0x040fe200078ec0ff */
[----:B------:R-:W-:Y:S01]  /*0880*/  IMAD.SHL.U32 R225, R225, 0x40, RZ ;  /* 0x00000040e1e17824 */ /* 0x000fe200078e00ff */
[----:B------:R-:W-:-:S03]  /*0890*/  LOP3.LUT R12, R4, 0x8, RZ, 0xc0, !PT ;  /* 0x00000008040c7812 */ /* 0x000fc600078ec0ff */
[----:B------:R-:W-:Y:S01]  /*08a0*/  IMAD.IADD R7, R2, 0x1, -R5 ;  /* 0x0000000102077824 */ /* 0x000fe200078e0a05 */
[----:B------:R-:W-:Y:S01]  /*08b0*/  LOP3.LUT R4, R12, 0x1e0, R6, 0xf8, !PT ;  /* 0x000001e00c047812 */ /* 0x000fe200078ef806 */
[----:B------:R-:W-:Y:S01]  /*08c0*/  IMAD.SHL.U32 R5, R2, 0x4, RZ ;  /* 0x0000000402057824 */ /* 0x000fe200078e00ff */
[----:B------:R-:W-:Y:S02]  /*08d0*/  LEA.HI R2, R10, R3, RZ, 0x1 ;  /* 0x000000030a027211 */ /* 0x000fe400078f08ff */
[----:B------:R-:W-:Y:S02]  /*08e0*/  LOP3.LUT R6, R8, 0xfffffffc, RZ, 0xc0, !PT ;  /* 0xfffffffc08067812 */ /* 0x000fe400078ec0ff */
[----:B------:R-:W-:Y:S02]  /*08f0*/  LOP3.LUT R2, R2, 0x3ffffe, RZ, 0xc0, !PT ;  /* 0x003ffffe02027812 */ /* 0x000fe400078ec0ff */
[----:B------:R-:W-:Y:S01]  /*0900*/  LOP3.LUT R10, R4, 0x38, R5, 0x78, !PT ;  /* 0x00000038040a7812 */ /* 0x000fe200078e7805 */
[----:B------:R-:W-:Y:S01]  /*0910*/  IMAD.SHL.U32 R4, R9, 0x40, RZ ;  /* 0x0000004009047824 */ /* 0x000fe200078e00ff */
[----:B------:R-:W-:Y:S01]  /*0920*/  LOP3.LUT R225, R225, 0xfffffe00, RZ, 0xc0, !PT ;  /* 0xfffffe00e1e17812 */ /* 0x000fe200078ec0ff */
[----:B------:R-:W-:Y:S01]  /*0930*/  IMAD.IADD R6, R3, 0x1, -R6 ;  /* 0x0000000103067824 */ /* 0x000fe200078e0a06 */
[----:B------:R-:W-:Y:S01]  /*0940*/  LOP3.LUT P4, RZ, R7, 0x4, RZ, 0xc0, !PT ;  /* 0x0000000407ff7812 */ /* 0x000fe2000788c0ff */
[----:B------:R-:W-:Y:S01]  /*0950*/  IMAD.SHL.U32 R5, R9, 0x4, RZ ;  /* 0x0000000409057824 */ /* 0x000fe200078e00ff */
[----:B------:R-:W-:Y:S01]  /*0960*/  LOP3.LUT P3, RZ, R7, 0x2, RZ, 0xc0, !PT ;  /* 0x0000000207ff7812 */ /* 0x000fe2000786c0ff */
[C---:B------:R-:W-:Y:S01]  /*0970*/  IMAD.IADD R233, R3.reuse, 0x1, -R2 ;  /* 0x0000000103e97824 */ /* 0x040fe200078e0a02 */
[----:B------:R-:W-:Y:S01]  /*0980*/  LOP3.LUT R2, R4, 0x1c0, RZ, 0xc0, !PT ;  /* 0x000001c004027812 */ /* 0x000fe200078ec0ff */
[----:B------:R-:W-:Y:S01]  /*0990*/  IMAD.SHL.U32 R3, R3, 0x8, RZ ;  /* 0x0000000803037824 */ /* 0x000fe200078e00ff */
[----:B------:R-:W-:Y:S01]  /*09a0*/  LOP3.LUT R9, R13, 0x18, R5, 0x78, !PT ;  /* 0x000000180d097812 */ /* 0x000fe200078e7805 */
[----:B------:R-:W-:Y:S01]  /*09b0*/  IMAD R233, R233, 0x200, R10 ;  /* 0x00000200e9e97824 */ /* 0x000fe200078e020a */
[----:B------:R-:W-:-:S02]  /*09c0*/  LOP3.LUT R4, R226, 0x8, R16, 0xf8, !PT ;  /* 0x00000008e2047812 */ /* 0x000fc400078ef810 */
[----:B------:R-:W-:Y:S02]  /*09d0*/  LOP3.LUT R5, R3, 0x38, RZ, 0xc0, !PT ;  /* 0x0000003803057812 */ /* 0x000fe400078ec0ff */
[----:B------:R-:W-:Y:S02]  /*09e0*/  SHF.R.U32.HI R3, RZ, 0x3, R2 ;  /* 0x00000003ff037819 */ /* 0x000fe40000011602 */
[----:B------:R-:W-:Y:S02]  /*09f0*/  SHF.R.U32.HI R226, RZ, 0x3, R226 ;  /* 0x00000003ffe27819 */ /* 0x000fe400000116e2 */
[----:B------:R-:W-:Y:S01]  /*0a00*/  LOP3.LUT R8, R3, R2, R5, 0x1e, !PT ;  /* 0x0000000203087212 */ /* 0x000fe200078e1e05 */
[----:B------:R-:W-:Y:S01]  /*0a10*/  IMAD.SHL.U32 R2, R7, 0x40, RZ ;  /* 0x0000004007027824 */ /* 0x000fe200078e00ff */
[----:B------:R-:W-:Y:S01]  /*0a20*/  LOP3.LUT R226, R4, 0x38, R226, 0x78, !PT ;  /* 0x0000003804e27812 */ /* 0x000fe200078e78e2 */
[----:B------:R-:W-:Y:S01]  /*0a30*/  IMAD.SHL.U32 R4, R14, 0x2, RZ ;  /* 0x000000020e047824 */ /* 0x000fe200078e00ff */
[----:B------:R-:W-:-:S02]  /*0a40*/  LEA R233, R233, 0x14000, 0x1 ;  /* 0x00014000e9e97811 */ /* 0x000fc400078e08ff */
[----:B------:R-:W-:Y:S01]  /*0a50*/  LOP3.LUT R2, R2, 0x1c0, RZ, 0xc0, !PT ;  /* 0x000001c002027812 */ /* 0x000fe200078ec0ff */
[----:B------:R-:W-:Y:S01]  /*0a60*/  IMAD R3, R6, 0x200, R4 ;  /* 0x0000020006037824 */ /* 0x000fe200078e0204 */
[----:B------:R-:W-:Y:S01]  /*0a70*/  SEL R227, R227, 0xffffffc0, !P4 ;  /* 0xffffffc0e3e37807 */ /* 0x000fe20006000000 */
[----:B------:R-:W-:Y:S01]  /*0a80*/  IMAD.IADD R8, R4, 0x1, R8 ;  /* 0x0000000104087824 */ /* 0x000fe200078e0208 */
[----:B------:R-:W-:Y:S01]  /*0a90*/  IADD3 R234, R233, 0x20, RZ ;  /* 0x00000020e9ea7810 */ /* 0x000fe20007ffe0ff */
[----:B------:R-:W-:Y:S01]  /*0aa0*/  IMAD.IADD R9, R3, 0x1, R9 ;  /* 0x0000000103097824 */ /* 0x000fe200078e0209 */
[----:B------:R-:W-:Y:S01]  /*0ab0*/  SHF.R.U32.HI R3, RZ, 0x3, R2 ;  /* 0x00000003ff037819 */ /* 0x000fe20000011602 */
[----:B------:R-:W-:Y:S01]  /*0ac0*/  IMAD R4, R11, 0x1000, R225 ;  /* 0x000010000b047824 */ /* 0x000fe200078e02e1 */
[----:B------:R-:W-:Y:S01]  /*0ad0*/  @P6 IADD3 R234, R233, -0x20, RZ ;  /* 0xffffffe0e9ea6810 */ /* 0x000fe20007ffe0ff */
[----:B------:R-:W-:Y:S01]  /*0ae0*/  IMAD.SHL.U32 R249, R9, 0x2, RZ ;  /* 0x0000000209f97824 */ /* 0x000fe200078e00ff */
[----:B------:R-:W-:-:S02]  /*0af0*/  LOP3.LUT R7, R3, R2, R12, 0x1e, !PT ;  /* 0x0000000203077212 */ /* 0x000fc400078e1e0c */
[----:B------:R-:W-:Y:S01]  /*0b00*/  LOP3.LUT R5, R3, R2, R5, 0x1e, !PT ;  /* 0x0000000203057212 */ /* 0x000fe200078e1e05 */
[----:B------:R-:W-:Y:S01]  /*0b10*/  IMAD.IADD R252, R249, 0x1, R251 ;  /* 0x00000001f9fc7824 */ /* 0x000fe200078e02fb */
[----:B------:R-:W-:Y:S02]  /*0b20*/  LOP3.LUT R3, R3, R15, R2, 0x1e, !PT ;  /* 0x0000000f03037212 */ /* 0x000fe400078e1e02 */
[----:B------:R-:W-:Y:S01]  /*0b30*/  SHF.R.S32.HI R2, RZ, 0x2, R17 ;  /* 0x00000002ff027819 */ /* 0x000fe20000011411 */
[----:B------:R-:W-:Y:S01]  /*0b40*/  IMAD.IADD R4, R4, 0x1, R5 ;  /* 0x0000000104047824 */ /* 0x000fe200078e0205 */
[C---:B------:R-:W-:Y:S02]  /*0b50*/  IADD3 R250, R249.reuse, 0x10, RZ ;  /* 0x00000010f9fa7810 */ /* 0x040fe40007ffe0ff */
[----:B------:R-:W-:Y:S01]  /*0b60*/  @P2 IADD3 R250, R249, -0x10, RZ ;  /* 0xfffffff0f9fa2810 */ /* 0x000fe20007ffe0ff */
[----:B------:R-:W-:Y:S01]  /*0b70*/  IMAD R5, R6, 0x10, R2 ;  /* 0x0000001006057824 */ /* 0x000fe200078e0202 */
[----:B------:R-:W-:Y:S01]  /*0b80*/  IADD3 R235, R234, 0x800, RZ ;  /* 0x00000800eaeb7810 */ /* 0x000fe20007ffe0ff */
[----:B------:R-:W-:Y:S01]  /*0b90*/  IMAD R2, R6, 0x400, R225 ;  /* 0x0000040006027824 */ /* 0x000fe200078e02e1 */
[----:B------:R-:W-:Y:S01]  /*0ba0*/  LOP3.LUT R225, R3, R225, RZ, 0xfc, !PT ;  /* 0x000000e103e17212 */ /* 0x000fe200078efcff */
[----:B------:R-:W-:Y:S01]  /*0bb0*/  IMAD.MOV.U32 R3, RZ, RZ, 0x20 ;  /* 0x00000020ff037424 */ /* 0x000fe200078e00ff */
[----:B------:R-:W-:Y:S01]  /*0bc0*/  STL [R1+0xc], R5 ;  /* 0x00000c0501007387 */ /* 0x000fe20000100800 */
[----:B------:R-:W-:Y:S01]  /*0bd0*/  IMAD.IADD R2, R2, 0x1, R7 ;  /* 0x0000000102027824 */ /* 0x000fe200078e0207 */
[----:B------:R-:W-:Y:S01]  /*0be0*/  LEA R225, R225, 0x10000, 0x1 ;  /* 0x00010000e1e17811 */ /* 0x000fe200078e08ff */
[----:B------:R-:W-:Y:S01]  /*0bf0*/  IMAD.IADD R251, R251, 0x1, R250 ;  /* 0x00000001fbfb7824 */ /* 0x000fe200078e02fa */
[C---:B------:R-:W-:Y:S01]  /*0c00*/  SEL R0, R3.reuse, 0xffffffe0, !P5 ;  /* 0xffffffe003007807 */ /* 0x040fe20006800000 */
[----:B------:R-:W-:Y:S01]  /*0c10*/  IMAD.SHL.U32 R2, R2, 0x2, RZ ;  /* 0x0000000202027824 */ /* 0x000fe200078e00ff */
[----:B------:R-:W-:-:S02]  /*0c20*/  SEL R224, R3, 0xffffffe0, !P0 ;  /* 0xffffffe003e07807 */ /* 0x000fc40004000000 */
[----:B------:R-:W-:Y:S01]  /*0c30*/  SEL R3, R3, 0xffffffe0, !P3 ;  /* 0xffffffe003037807 */ /* 0x000fe20005800000 */
[----:B------:R-:W-:Y:S02]  /*0c40*/  IMAD.IADD R236, R0, 0x1, R236 ;  /* 0x0000000100ec7824 */ /* 0x000fe400078e02ec */
[----:B------:R-:W-:Y:S01]  /*0c50*/  IMAD.IADD R230, R229, 0x1, R0 ;  /* 0x00000001e5e67824 */ /* 0x000fe200078e0200 */
[----:B------:R-:W-:Y:S01]  /*0c60*/  LEA R0, R8, 0x10000, 0x1 ;  /* 0x0001000008007811 */ /* 0x000fe200078e08ff */
[----:B------:R-:W-:Y:S02]  /*0c70*/  IMAD.IADD R3, R2, 0x1, R3 ;  /* 0x0000000102037824 */ /* 0x000fe400078e0203 */
[----:B------:R-:W-:Y:S02]  /*0c80*/  IMAD R224, R226, 0x2, R224 ;  /* 0x00000002e2e07824 */ /* 0x000fe400078e02e0 */
[----:B------:R1:W-:Y:S01]  /*0c90*/  STL [R1], R0 ;  /* 0x0000000001007387 */ /* 0x0003e20000100800 */
[----:B------:R-:W-:-:S02]  /*0ca0*/  IMAD.IADD R228, R2, 0x1, R227 ;  /* 0x0000000102e47824 */ /* 0x000fc400078e02e3 */
[----:B------:R-:W-:Y:S02]  /*0cb0*/  IMAD.IADD R232, R232, 0x1, R230 ;  /* 0x00000001e8e87824 */ /* 0x000fe400078e02e6 */
[----:B------:R-:W-:Y:S02]  /*0cc0*/  IMAD.SHL.U32 R226, R226, 0x2, RZ ;  /* 0x00000002e2e27824 */ /* 0x000fe400078e00ff */
[----:B------:R-:W-:Y:S02]  /*0cd0*/  IMAD.IADD R227, R3, 0x1, R227 ;  /* 0x0000000103e37824 */ /* 0x000fe400078e02e3 */
[----:B-1--4-:R-:W-:Y:S02]  /*0ce0*/  IMAD.SHL.U32 R0, R4, 0x2, RZ ;  /* 0x0000000204007824 */ /* 0x012fe400078e00ff */
.L_x_37:
[----:B------:R-:W-:Y:S02]  /*0cf0*/  ULDC.64 UR6, c[0x0][0x240] ;  /* 0x0000900000067ab9 */ /* 0x000fe40000000a00 */
[----:B------:R-:W-:Y:S02]  /*0d00*/  UISETP.NE.U32.AND UP1, UPT, URZ, UR6, UPT ;  /* 0x000000063f00728c */ /* 0x000fe4000bf25070 */
[----:B------:R-:W-:-:S02]  /*0d10*/  USHF.L.U32 UR13, UR32, 0x2, URZ ;  /* 0x00000002200d7899 */ /* 0x000fc4000800063f */
[----:B------:R-:W-:Y:S02]  /*0d20*/  USHF.R.S32.HI UR38, URZ, 0x1f, UR32 ;  /* 0x0000001f3f267899 */ /* 0x000fe40008011420 */
[----:B------:R-:W-:Y:S02]  /*0d30*/  UISETP.NE.AND.EX UP1, UPT, URZ, UR7, UPT, UP1 ;  /* 0x000000073f00728c */ /* 0x000fe4000bf25310 */
[----:B------:R-:W-:Y:S02]  /*0d40*/  USHF.L.U64.HI UR12, UR32, 0x2, UR38 ;  /* 0x00000002200c7899 */ /* 0x000fe40008010226 */
[----:B------:R-:W-:Y:S02]  /*0d50*/  UIADD3 UR6, UP0, UR13, UR6, URZ ;  /* 0x000000060d067290 */ /* 0x000fe4000ff1e03f */
[----:B------:R-:W-:Y:S01]  /*0d60*/  PLOP3.LUT P0, PT, PT, PT, UP1, 0x80, 0x0 ;  /* 0x000000000000781c */ /* 0x000fe20003f0f018 */
[----:B------:R-:W-:Y:S02]  /*0d70*/  ULDC.64 UR10, c[0x0][0x250] ;  /* 0x00009400000a7ab9 */ /* 0x000fe40000000a00 */
[----:B------:R-:W-:Y:S01]  /*0d80*/  UIADD3.X UR7, UR12, UR7, URZ, UP0, !UPT ;  /* 0x000000070c077290 */ /* 0x000fe200087fe43f */
[----:B-12---:R-:W-:Y:S01]  /*0d90*/  IMAD.U32 R4, RZ, RZ, UR6 ;  /* 0x00000006ff047e24 */ /* 0x006fe2000f8e00ff */
[----:B------:R-:W-:-:S02]  /*0da0*/  UISETP.NE.U32.AND UP3, UPT, URZ, UR10, UPT ;  /* 0x0000000a3f00728c */ /* 0x000fc4000bf65070 */
[----:B------:R-:W-:Y:S02]  /*0db0*/  ULDC.U8 UR14, c[0x0][0x312] ;  /* 0x0000c480000e7ab9 */ /* 0x000fe40000000000 */
[----:B------:R-:W-:Y:S01]  /*0dc0*/  IMAD.U32 R5, RZ, RZ, UR7 ;  /* 0x00000007ff057e24 */ /* 0x000fe2000f8e00ff */
[----:B------:R-:W-:Y:S02]  /*0dd0*/  UISETP.NE.AND.EX UP3, UPT, URZ, UR11, UPT, UP3 ;  /* 0x0000000b3f00728c */ /* 0x000fe4000bf65330 */
[----:B------:R-:W-:Y:S02]  /*0de0*/  ULDC.64 UR8, c[0x0][0x248] ;  /* 0x0000920000087ab9 */ /* 0x000fe40000000a00 */
[----:B------:R1:W2:Y:S01]  /*0df0*/  @P0 LDG.E R9, [R4.64] ;  /* 0x0000000404090981 */ /* 0x0002a2000c1e1900 */
[----:B------:R-:W-:Y:S02]  /*0e00*/  UISETP.NE.AND UP4, UPT, UR14, URZ, UPT ;  /* 0x0000003f0e00728c */ /* 0x000fe4000bf85270 */
[----:B------:R-:W-:Y:S01]  /*0e10*/  UISETP.EQ.U32.AND UP2, UPT, URZ, UR8, UPT ;  /* 0x000000083f00728c */ /* 0x000fe2000bf42070 */
[----:B---3--:R1:W3:Y:S03]  /*0e20*/  @P0 LDG.E R8, [R4.64+0x4] ;  /* 0x0000040404080981 */ /* 0x0082e6000c1e1900 */
[----:B------:R-:W-:-:S02]  /*0e30*/  @UP3 UIADD3 UR6, UP0, UR13, UR10, URZ ;  /* 0x0000000a0d063290 */ /* 0x000fc4000ff1e03f */
[----:B------:R-:W-:Y:S02]  /*0e40*/  UISETP.EQ.OR.EX UP2, UPT, URZ, UR9, !UP4, UP2 ;  /* 0x000000093f00728c */ /* 0x000fe4000e742720 */
[----:B------:R-:W-:Y:S01]  /*0e50*/  @UP3 UIADD3.X UR7, UR12, UR11, URZ, UP0, !UPT ;  /* 0x0000000b0c073290 */ /* 0x000fe200087fe43f */
[----:B------:R-:W-:Y:S01]  /*0e60*/  PLOP3.LUT P1, PT, PT, PT, UP3, 0x80, 0x0 ;  /* 0x000000000000781c */ /* 0x000fe20003f2f038 */
[----:B------:R-:W-:Y:S02]  /*0e70*/  UIADD3 UR8, UP0, UR13, UR8, URZ ;  /* 0x000000080d087290 */ /* 0x000fe4000ff1e03f */
[----:B------:R-:W-:Y:S02]  /*0e80*/  PLOP3.LUT P2, PT, PT, PT, UP2, 0x80, 0x0 ;  /* 0x000000000000781c */ /* 0x000fe40003f4f028 */
[----:B------:R-:W-:Y:S01]  /*0e90*/  UIADD3.X UR9, UR12, UR9, URZ, UP0, !UPT ;  /* 0x000000090c097290 */ /* 0x000fe200087fe43f */
[----:B------:R-:W-:Y:S01]  /*0ea0*/  MOV R6, UR6 ;  /* 0x0000000600067c02 */ /* 0x000fe20008000f00 */
[----:B------:R-:W-:-:S06]  /*0eb0*/  IMAD.U32 R7, RZ, RZ, UR7 ;  /* 0x00000007ff077e24 */ /* 0x000fcc000f8e00ff */
[----:B----45:R4:W5:Y:S01]  /*0ec0*/  @P1 LDG.E R6, [R6.64] ;  /* 0x0000000406061981 */ /* 0x030962000c1e1900 */
[----:B-1----:R-:W-:Y:S01]  /*0ed0*/  IMAD.U32 R4, RZ, RZ, UR8 ;  /* 0x00000008ff047e24 */ /* 0x002fe2000f8e00ff */
[----:B------:R-:W-:-:S05]  /*0ee0*/  MOV R5, UR9 ;  /* 0x0000000900057c02 */ /* 0x000fca0008000f00 */
[----:B----4-:R-:W4:Y:S01]  /*0ef0*/  @!P2 LDG.E R7, [R4.64] ;  /* 0x000000040407a981 */ /* 0x010f22000c1e1900 */
[----:B------:R-:W-:Y:S02]  /*0f00*/  UMOV UR14, 0xffffffff ;  /* 0xffffffff000e7882 */ /* 0x000fe40000000000 */
[----:B------:R-:W-:Y:S02]  /*0f10*/  UMOV UR18, URZ ;  /* 0x0000003f00127c82 */ /* 0x000fe40008000000 */
[----:B------:R-:W-:Y:S02]  /*0f20*/  UMOV UR23, 0xffffffff ;  /* 0xffffffff00177882 */ /* 0x000fe40000000000 */
[----:B------:R-:W-:Y:S01]  /*0f30*/  ULDC UR8, c[0x0][0x218] ;  /* 0x0000860000087ab9 */ /* 0x000fe20000000800 */
[----:B--2---:R-:W1:Y:S08]  /*0f40*/  @P0 R2UR UR14, R9 ;  /* 0x00000000090e03c2 */ /* 0x004e7000000e0000 */
[----:B---3--:R-:W1:Y:S01]  /*0f50*/  @P0 R2UR UR6, R8 ;  /* 0x00000000080603c2 */ /* 0x008e6200000e0000 */
[----:B------:R-:W-:-:S04]  /*0f60*/  ISETP.NE.U32.AND P0, PT, RZ, c[0x0][0x248], PT ;  /* 0x00009200ff007a0c */ /* 0x000fc80003f05070 */
[----:B------:R-:W-:-:S03]  /*0f70*/  ISETP.NE.AND.EX P0, PT, RZ, c[0x0][0x24c], PT, P0 ;  /* 0x00009300ff007a0c */ /* 0x000fc60003f05300 */
[----:B-----5:R2:W3:Y:S01]  /*0f80*/  @P1 R2UR UR18, R6 ;  /* 0x00000000061213c2 */ /* 0x0204e200000e0000 */
[----:B-1----:R-:W-:-:S07]  /*0f90*/  @UP1 UIADD3 UR24, UR6, -UR14, URZ ;  /* 0x8000000e06181290 */ /* 0x002fce000fffe03f */
[----:B------:R-:W-:Y:S01]  /*0fa0*/  @!UP1 ULDC UR24, c[0x0][0x214] ;  /* 0x0000850000189ab9 */ /* 0x000fe20000000800 */
[----:B----4-:R2:W1:Y:S01]  /*0fb0*/  @!P2 R2UR UR23, R7 ;  /* 0x000000000717a3c2 */ /* 0x01046200000e0000 */
[----:B------:R-:W-:Y:S05]  /*0fc0*/  @!P0 BRA `(.L_x_5) ;  /* 0x0000007000008947 */ /* 0x000fea0003800000 */
[----:B---3--:R-:W-:-:S13]  /*0fd0*/  PLOP3.LUT P0, PT, PT, PT, UP4, 0x80, 0x0 ;  /* 0x000000000000781c */ /* 0x008fda0003f0f048 */
[----:B--2---:R-:W2:Y:S04]  /*0fe0*/  @P0 LDG.E R6, [R4.64+0x4] ;  /* 0x0000040404060981 */ /* 0x004ea8000c1e1900 */
[----:B------:R-:W3:Y:S01]  /*0ff0*/  @!P0 LDG.E R4, [R4.64] ;  /* 0x0000000404048981 */ /* 0x000ee2000c1e1900 */
[----:B--2---:R-:W2:Y:S02]  /*1000*/  @P0 R2UR UR6, R6 ;  /* 0x00000000060603c2 */ /* 0x004ea400000e0000 */
[----:B-12---:R-:W-:-:S11]  /*1010*/  @UP4 UIADD3 UR8, UR6, -UR23, URZ ;  /* 0x8000001706084290 */ /* 0x006fd6000fffe03f */
[----:B---3--:R1:W2:Y:S01]  /*1020*/  @!P0 R2UR UR8, R4 ;  /* 0x00000000040883c2 */ /* 0x0082a200000e0000 */
[----:B------:R-:W-:-:S07]  /*1030*/  DEPBAR.LE SB1, 0x0, {2} ;  /* 0x000090040000791a */ /* 0x000fce0000000000 */
.L_x_5:
[----:B---3--:R-:W-:Y:S02]  /*1040*/  ULDC.64 UR6, c[0x0][0x258] ;  /* 0x0000960000067ab9 */ /* 0x008fe40000000a00 */
[----:B------:R-:W-:-:S04]  /*1050*/  UISETP.NE.U32.AND UP2, UPT, URZ, UR6, UPT ;  /* 0x000000063f00728c */ /* 0x000fc8000bf45070 */
[----:B------:R-:W-:-:S06]  /*1060*/  UISETP.NE.AND.EX UP2, UPT, URZ, UR7, UPT, UP2 ;  /* 0x000000073f00728c */ /* 0x000fcc000bf45320 */
[----:B------:R-:W-:-:S05]  /*1070*/  PLOP3.LUT P0, PT, PT, PT, UP2, 0x80, 0x0 ;  /* 0x000000000000781c */ /* 0x000fca0003f0f028 */
[----:B------:R-:W-:-:S04]  /*1080*/  @UP2 UIADD3 UR6, UP0, UR13, UR6, URZ ;  /* 0x000000060d062290 */ /* 0x000fc8000ff1e03f */
[----:B------:R-:W-:Y:S02]  /*1090*/  @UP2 UIADD3.X UR7, UR12, UR7, URZ, UP0, !UPT ;  /* 0x000000070c072290 */ /* 0x000fe400087fe43f */
[----:B------:R-:W-:-:S04]  /*10a0*/  IMAD.U32 R4, RZ, RZ, UR6 ;  /* 0x00000006ff047e24 */ /* 0x000fc8000f8e00ff */
[----:B------:R-:W-:Y:S01]  /*10b0*/  IMAD.U32 R5, RZ, RZ, UR7 ;  /* 0x00000007ff057e24 */ /* 0x000fe2000f8e00ff */
[----:B------:R-:W-:-:S04]  /*10c0*/  ULDC.64 UR6, c[0x0][0x268] ;  /* 0x00009a0000067ab9 */ /* 0x000fc80000000a00 */
[----:B------:R-:W3:Y:S01]  /*10d0*/  @P0 LDG.E R4, [R4.64] ;  /* 0x0000000404040981 */ /* 0x000ee2000c1e1900 */
[----:B------:R-:W-:Y:S02]  /*10e0*/  @!UP2 UISETP.NE.U32.AND UP0, UPT, URZ, UR6, UPT ;  /* 0x000000063f00a28c */ /* 0x000fe4000bf05070 */
[----:B------:R-:W-:Y:S02]  /*10f0*/  ULDC UR9, c[0x0][0x21c] ;  /* 0x0000870000097ab9 */ /* 0x000fe40000000800 */
[----:B------:R-:W-:Y:S02]  /*1100*/  @!UP2 UISETP.NE.AND.EX UP0, UPT, URZ, UR7, UPT, UP0 ;  /* 0x000000073f00a28c */ /* 0x000fe4000bf05300 */
[----:B------:R-:W-:Y:S02]  /*1110*/  USHF.L.U32 UR16, UR37, 0x5, URZ ;  /* 0x0000000525107899 */ /* 0x000fe4000800063f */
[----:B------:R-:W-:Y:S01]  /*1120*/  @!UP2 USEL UR6, URZ, UR9, !UP0 ;  /* 0x000000093f06a287 */ /* 0x000fe2000c000000 */
[----:B---3--:R-:W3:Y:S02]  /*1130*/  @P0 R2UR UR17, R4 ;  /* 0x00000000041103c2 */ /* 0x008ee400000e0000 */
[----:B---3--:R-:W-:-:S02]  /*1140*/  @UP2 UIADD3 UR17, UR17, -UR18, URZ ;  /* 0x8000001211112290 */ /* 0x008fc4000fffe03f */
[----:B------:R-:W-:-:S04]  /*1150*/  @!UP2 UIADD3 UR17, UR6, UR8, -UR18 ;  /* 0x000000080611a290 */ /* 0x000fc8000fffe812 */
[----:B------:R-:W-:-:S06]  /*1160*/  UISETP.GT.AND UP0, UPT, UR17, UR16, UPT ;  /* 0x000000101100728c */ /* 0x000fcc000bf04270 */
[----:B------:R-:W-:-:S13]  /*1170*/  PLOP3.LUT P0, PT, PT, PT, UP0, 0x80, 0x0 ;  /* 0x000000000000781c */ /* 0x000fda0003f0f008 */
[----:B------:R-:W-:Y:S05]  /*1180*/  @!P0 BRA `(.L_x_6) ;  /* 0x0000656000008947 */ /* 0x000fea0003800000 */
[----:B------:R-:W-:Y:S02]  /*1190*/  ULDC.64 UR12, c[0x0][0x178] ;  /* 0x00005e00000c7ab9 */ /* 0x000fe40000000a00 */
[----:B-1----:R-:W-:Y:S02]  /*11a0*/  UISETP.NE.AND UP0, UPT, UR23, -0x1, UPT ;  /* 0xffffffff1700788c */ /* 0x002fe4000bf05270 */
[----:B------:R-:W-:Y:S02]  /*11b0*/  UIMAD UR15, UR38, UR12, URZ ;  /* 0x0000000c260f72a4 */ /* 0x000fe4000f8e023f */
[----:B------:R-:W-:Y:S02]  /*11c0*/  UIMAD.WIDE.U32 UR10, UR32, UR12, URZ ;  /* 0x0000000c200a72a5 */ /* 0x000fe4000f8e003f */
[----:B------:R-:W-:Y:S01]  /*11d0*/  UIADD3 UR12, UR24, 0x3f, URZ ;  /* 0x0000003f180c7890 */ /* 0x000fe2000fffe03f */
[----:B------:R-:W-:Y:S01]  /*11e0*/  PLOP3.LUT P0, PT, PT, PT, UP0, 0x40, 0x0 ;  /* 0x000000000000781c */ /* 0x000fe20003f0e808 */
[----:B------:R-:W-:-:S02]  /*11f0*/  UIMAD UR19, UR32, UR13, UR15 ;  /* 0x0000000d201372a4 */ /* 0x000fc4000f8e020f */
[----:B------:R-:W-:Y:S02]  /*1200*/  USHF.R.S32.HI UR15, URZ, 0x1f, UR12 ;  /* 0x0000001f3f0f7899 */ /* 0x000fe4000801140c */
[----:B------:R-:W-:Y:S02]  /*1210*/  UISETP.NE.AND UP2, UPT, UR14, -0x1, UPT ;  /* 0xffffffff0e00788c */ /* 0x000fe4000bf45270 */
[----:B------:R-:W-:Y:S02]  /*1220*/  ULEA.HI UR12, UR15, UR12, URZ, 0x6 ;  /* 0x0000000c0f0c7291 */ /* 0x000fe4000f8f303f */
[----:B------:R-:W-:Y:S02]  /*1230*/  @UP0 UIADD3 UR13, UR18, UR23, URZ ;  /* 0x00000017120d0290 */ /* 0x000fe4000fffe03f */
[----:B------:R-:W-:Y:S02]  /*1240*/  ULDC.64 UR6, c[0x0][0x190] ;  /* 0x0000640000067ab9 */ /* 0x000fe40000000a00 */
[----:B------:R-:W-:-:S02]  /*1250*/  ULDC.64 UR20, c[0x0][0x198] ;  /* 0x0000660000147ab9 */ /* 0x000fc40000000a00 */
[----:B------:R-:W-:Y:S02]  /*1260*/  USHF.R.S32.HI UR36, URZ, 0x6, UR12 ;  /* 0x000000063f247899 */ /* 0x000fe4000801140c */
[----:B------:R-:W-:Y:S02]  /*1270*/  UIMAD.WIDE.U32 UR8, UR14, UR6, URZ ;  /* 0x000000060e0872a5 */ /* 0x000fe4000f8e003f */
[----:B------:R-:W-:Y:S02]  /*1280*/  UIMAD UR22, UR14, UR7, URZ ;  /* 0x000000070e1672a4 */ /* 0x000fe4000f8e023f */
[----:B------:R-:W-:Y:S02]  /*1290*/  ULOP3.LUT UR12, UR12, 0xffffffc0, URZ, 0xc0, !UPT ;  /* 0xffffffc00c0c7892 */ /* 0x000fe4000f8ec03f */
[----:B------:R-:W-:Y:S02]  /*12a0*/  @UP0 UIMAD.WIDE.U32 UR6, UR13, UR20, URZ ;  /* 0x000000140d0602a5 */ /* 0x000fe4000f8e003f */
[----:B------:R-:W-:-:S02]  /*12b0*/  UIADD3 UR20, UR12, -0x40, URZ ;  /* 0xffffffc00c147890 */ /* 0x000fc4000fffe03f */
[----:B------:R-:W-:Y:S02]  /*12c0*/  UIADD3 UR25, UR11, UR19, URZ ;  /* 0x000000130b197290 */ /* 0x000fe4000fffe03f */
[----:B------:R-:W-:Y:S02]  /*12d0*/  @UP0 UIMAD UR31, UR13, UR21, UR7 ;  /* 0x000000150d1f02a4 */ /* 0x000fe4000f8e0207 */
[----:B------:R-:W-:Y:S02]  /*12e0*/  USEL UR28, UR10, UR8, !UP2 ;  /* 0x000000080a1c7287 */ /* 0x000fe4000d000000 */
[----:B------:R-:W-:Y:S02]  /*12f0*/  @UP2 UIADD3 UR25, UR9, UR22, URZ ;  /* 0x0000001609192290 */ /* 0x000fe4000fffe03f */
[----:B------:R-:W-:Y:S02]  /*1300*/  USHF.R.S32.HI UR30, URZ, 0x1f, UR20 ;  /* 0x0000001f3f1e7899 */ /* 0x000fe40008011414 */
[----:B------:R-:W-:Y:S01]  /*1310*/  @UP0 UMOV UR29, UR6 ;  /* 0x00000006001d0c82 */ /* 0x000fe20008000000 */
[----:B------:R-:W-:Y:S05]  /*1320*/  @!P0 BRA `(.L_x_7) ;  /* 0x000000c000008947 */ /* 0x000fea0003800000 */
[----:B------:R-:W-:Y:S02]  /*1330*/  USHF.R.S32.HI UR6, URZ, 0x1f, UR18 ;  /* 0x0000001f3f067899 */ /* 0x000fe40008011412 */
[----:B------:R-:W-:-:S02]  /*1340*/  ULDC.64 UR8, c[0x0][0x198] ;  /* 0x0000660000087ab9 */ /* 0x000fc40000000a00 */
[----:B------:R-:W-:Y:S02]  /*1350*/  UIMAD UR10, UR6, UR8, URZ ;  /* 0x00000008060a72a4 */ /* 0x000fe4000f8e023f */
[----:B------:R-:W-:Y:S02]  /*1360*/  UIMAD.WIDE.U32 UR6, UR18, UR8, URZ ;  /* 0x00000008120672a5 */ /* 0x000fe4000f8e003f */
[----:B------:R-:W-:-:S03]  /*1370*/  UIMAD UR10, UR18, UR9, UR10 ;  /* 0x00000009120a72a4 */ /* 0x000fc6000f8e020a */
[----:B------:R-:W-:Y:S02]  /*1380*/  ULDC.64 UR8, c[0x0][0x180] ;  /* 0x0000600000087ab9 */ /* 0x000fe40000000a00 */
[----:B------:R-:W-:Y:S02]  /*1390*/  UIADD3 UR7, UR7, UR10, URZ ;  /* 0x0000000a07077290 */ /* 0x000fe4000fffe03f */
[----:B------:R-:W-:Y:S02]  /*13a0*/  UIMAD UR10, UR38, UR8, URZ ;  /* 0x00000008260a72a4 */ /* 0x000fe4000f8e023f */
[----:B------:R-:W-:Y:S02]  /*13b0*/  UIMAD.WIDE.U32 UR6, UR32, UR8, UR6 ;  /* 0x00000008200672a5 */ /* 0x000fe4000f8e0006 */
[----:B------:R-:W-:-:S04]  /*13c0*/  UIMAD UR9, UR32, UR9, UR10 ;  /* 0x00000009200972a4 */ /* 0x000fc8000f8e020a */
[----:B------:R-:W-:Y:S02]  /*13d0*/  UIADD3 UR31, UR7, UR9, URZ ;  /* 0x00000009071f7290 */ /* 0x000fe4000fffe03f */
[----:B------:R-:W-:Y:S02]  /*13e0*/  UMOV UR29, UR6 ;  /* 0x00000006001d7c82 */ /* 0x000fe40008000000 */
.L_x_7:
[----:B------:R-:W-:Y:S01]  /*13f0*/  PLOP3.LUT P0, PT, PT, PT, UP0, 0x40, 0x0 ;  /* 0x000000000000781c */ /* 0x000fe20003f0e808 */
[----:B------:R-:W-:Y:S02]  /*1400*/  @UP0 UIADD3 UR8, UR18, UR23, URZ ;  /* 0x0000001712080290 */ /* 0x000fe4000fffe03f */
[----:B------:R-:W-:Y:S02]  /*1410*/  ULDC.64 UR10, c[0x0][0x1a0] ;  /* 0x00006800000a7ab9 */ /* 0x000fe40000000a00 */
[----:B------:R-:W-:-:S04]  /*1420*/  @UP0 UIMAD.WIDE.U32 UR6, UR8, UR10, URZ ;  /* 0x0000000a080602a5 */ /* 0x000fc8000f8e003f */
[----:B------:R-:W-:-:S03]  /*1430*/  @UP0 UIMAD UR26, UR8, UR11, UR7 ;  /* 0x0000000b081a02a4 */ /* 0x000fc6000f8e0207 */
[----:B------:R-:W-:Y:S01]  /*1440*/  @UP0 UMOV UR22, UR6 ;  /* 0x0000000600160c82 */ /* 0x000fe20008000000 */
[----:B------:R-:W-:Y:S05]  /*1450*/  @!P0 BRA `(.L_x_8) ;  /* 0x000000c000008947 */ /* 0x000fea0003800000 */
[----:B------:R-:W-:Y:S02]  /*1460*/  USHF.R.S32.HI UR6, URZ, 0x1f, UR18 ;  /* 0x0000001f3f067899 */ /* 0x000fe40008011412 */
[----:B------:R-:W-:Y:S02]  /*1470*/  ULDC.64 UR8, c[0x0][0x1a0] ;  /* 0x0000680000087ab9 */ /* 0x000fe40000000a00 */
        /* <DEDUP_REMOVED lines=10> */
.L_x_8:
[----:B------:R-:W-:Y:S01]  /*1520*/  IABS R8, c[0x0][0x1c8] ;  /* 0x0000720000087a13 */ /* 0x000fe20000000000 */
[----:B------:R-:W-:Y:S01]  /*1530*/  ULDC.64 UR8, c[0x0][0x370] ;  /* 0x0000dc0000087ab9 */ /* 0x000fe20000000a00 */
[----:B--2---:R-:W-:Y:S01]  /*1540*/  IABS R7, UR33 ;  /* 0x0000002100077c13 */ /* 0x004fe20008000000 */
[----:B------:R-:W-:Y:S01]  /*1550*/  @UP2 UIMAD.WIDE.U32 UR6, UR14, UR8, URZ ;  /* 0x000000080e0622a5 */ /* 0x000fe2000f8e003f */
[----:B------:R-:W1:Y:S01]  /*1560*/  I2F.RP R4, R8 ;  /* 0x0000000800047306 */ /* 0x000e620000209400 */
[----:B------:R-:W-:Y:S01]  /*1570*/  ISETP.LE.AND P1, PT, RZ, UR54, PT ;  /* 0x00000036ff007c0c */ /* 0x000fe2000bf23270 */
[----:B------:R-:W-:Y:S02]  /*1580*/  ULDC UR10, c[0x0][0x234] ;  /* 0x00008d00000a7ab9 */ /* 0x000fe40000000800 */
[----:B------:R-:W-:-:S02]  /*1590*/  @UP2 UIMAD UR19, UR14, UR9, UR7 ;  /* 0x000000090e1322a4 */ /* 0x000fc4000f8e0207 */
[----:B------:R-:W-:Y:S02]  /*15a0*/  @UP2 UMOV UR15, UR6 ;  /* 0x00000006000f2c82 */ /* 0x000fe40008000000 */
[----:B------:R-:W-:Y:S02]  /*15b0*/  ULDC.64 UR6, c[0x0][0x368] ;  /* 0x0000da0000067ab9 */ /* 0x000fe40000000a00 */
[----:B------:R-:W-:-:S04]  /*15c0*/  @!UP2 UIMAD UR8, UR38, UR6, URZ ;  /* 0x000000062608a2a4 */ /* 0x000fc8000f8e023f */
[----:B------:R-:W-:Y:S01]  /*15d0*/  @!UP2 UIMAD UR8, UR32, UR7, UR8 ;  /* 0x000000072008a2a4 */ /* 0x000fe2000f8e0208 */
[----:B-1----:R-:W1:Y:S01]  /*15e0*/  MUFU.RCP R4, R4 ;  /* 0x0000000400047308 */ /* 0x002e620000001000 */
[----:B------:R-:W-:-:S04]  /*15f0*/  @!UP2 UIMAD.WIDE.U32 UR6, UR32, UR6, URZ ;  /* 0x000000062006a2a5 */ /* 0x000fc8000f8e003f */
[----:B------:R-:W-:Y:S02]  /*1600*/  @!UP2 UIADD3 UR19, UR7, UR8, URZ ;  /* 0x000000080713a290 */ /* 0x000fe4000fffe03f */
[----:B------:R-:W-:Y:S02]  /*1610*/  UIMAD UR8, UR35, UR14, URZ ;  /* 0x0000000e230872a4 */ /* 0x000fe4000f8e023f */
[----:B------:R-:W-:Y:S02]  /*1620*/  @!UP2 UMOV UR15, UR6 ;  /* 0x00000006000fac82 */ /* 0x000fe40008000000 */
[----:B------:R-:W-:-:S04]  /*1630*/  UIMAD UR6, UR38, UR61, UR50 ;  /* 0x0000003d260672a4 */ /* 0x000fc8000f8e0232 */
[----:B------:R-:W-:Y:S01]  /*1640*/  UIADD3 UR6, UR43, UR6, URZ ;  /* 0x000000062b067290 */ /* 0x000fe2000fffe03f */
[----:B-1----:R-:W-:-:S03]  /*1650*/  IADD3 R4, R4, 0xffffffe, RZ ;  /* 0x0ffffffe04047810 */ /* 0x002fc60007ffe0ff */
[----:B------:R-:W-:Y:S01]  /*1660*/  UIMAD UR6, UR34, UR6, UR49 ;  /* 0x00000006220672a4 */ /* 0x000fe2000f8e0231 */
[----:B------:R-:W1:Y:S03]  /*1670*/  F2I.FTZ.U32.TRUNC.NTZ R5, R4 ;  /* 0x0000000400057305 */ /* 0x000e66000021f000 */
[----:B------:R-:W-:Y:S02]  /*1680*/  UIADD3 UR11, UR41, UR6, URZ ;  /* 0x00000006290b7290 */ /* 0x000fe4000fffe03f */
[----:B------:R-:W-:-:S04]  /*1690*/  UIMAD.WIDE.U32 UR6, UR34, UR14, URZ ;  /* 0x0000000e220672a5 */ /* 0x000fc8000f8e003f */
[----:B------:R-:W-:Y:S02]  /*16a0*/  @UP2 UIADD3 UR11, UR7, UR8, URZ ;  /* 0x00000008070b2290 */ /* 0x000fe4000fffe03f */
[----:B------:R-:W-:Y:S02]  /*16b0*/  USEL UR21, UR40, UR6, !UP2 ;  /* 0x0000000628157287 */ /* 0x000fe4000d000000 */
[----:B------:R-:W-:Y:S02]  /*16c0*/  ULDC.64 UR8, c[0x0][0x3d8] ;  /* 0x0000f60000087ab9 */ /* 0x000fe40000000a00 */
[----:B------:R-:W-:Y:S01]  /*16d0*/  UIMAD.WIDE.U32 UR6, UR58, UR8, URZ ;  /* 0x000000083a0672a5 */ /* 0x000fe2000f8e003f */
[----:B-1----:R-:W-:-:S03]  /*16e0*/  IMAD.MOV R4, RZ, RZ, -R5 ;  /* 0x000000ffff047224 */ /* 0x002fc600078e0a05 */
[----:B------:R-:W-:Y:S01]  /*16f0*/  USEL UR13, UR6, URZ, UP6 ;  /* 0x0000003f060d7287 */ /* 0x000fe2000b000000 */
[----:B------:R-:W-:Y:S01]  /*1700*/  IMAD R6, R4, R8, RZ ;  /* 0x0000000804067224 */ /* 0x000fe200078e02ff */
[----:B------:R-:W-:Y:S01]  /*1710*/  USHF.L.U64.HI UR6, UR32, 0x7, UR38 ;  /* 0x0000000720067899 */ /* 0x000fe20008010226 */
[----:B------:R-:W-:Y:S01]  /*1720*/  IMAD.MOV.U32 R4, RZ, RZ, RZ ;  /* 0x000000ffff047224 */ /* 0x000fe200078e00ff */
[----:B------:R-:W-:Y:S02]  /*1730*/  UIMAD UR9, UR58, UR9, UR7 ;  /* 0x000000093a0972a4 */ /* 0x000fe4000f8e0207 */
[----:B------:R-:W-:Y:S01]  /*1740*/  USEL UR7, UR6, URZ, UP1 ;  /* 0x0000003f06077287 */ /* 0x000fe20008800000 */
[----:B------:R-:W-:Y:S01]  /*1750*/  IMAD.HI.U32 R4, R5, R6, R4 ;  /* 0x0000000605047227 */ /* 0x000fe200078e0004 */
[----:B------:R-:W-:-:S03]  /*1760*/  USEL UR6, UR60, URZ, UP1 ;  /* 0x0000003f3c067287 */ /* 0x000fc60008800000 */
[----:B------:R-:W-:Y:S01]  /*1770*/  IMAD.MOV.U32 R5, RZ, RZ, R7 ;  /* 0x000000ffff057224 */ /* 0x000fe200078e0007 */
[----:B------:R-:W-:-:S03]  /*1780*/  UIADD3 UR6, UP1, UR20, UR6, URZ ;  /* 0x0000000614067290 */ /* 0x000fc6000ff3e03f */
[----:B------:R-:W-:Y:S01]  /*1790*/  IMAD.HI.U32 R4, R4, R5, RZ ;  /* 0x0000000504047227 */ /* 0x000fe200078e00ff */
[----:B------:R-:W-:Y:S02]  /*17a0*/  UIADD3.X UR8, UR30, UR7, URZ, UP1, !UPT ;  /* 0x000000071e087290 */ /* 0x000fe40008ffe43f */
[----:B------:R-:W-:Y:S01]  /*17b0*/  UIMAD UR7, UR35, UR6, URZ ;  /* 0x00000006230772a4 */ /* 0x000fe2000f8e023f */
[----:B------:R-:W-:-:S03]  /*17c0*/  IMAD.MOV R6, RZ, RZ, -R4 ;  /* 0x000000ffff067224 */ /* 0x000fc600078e0a04 */
[----:B------:R-:W-:Y:S01]  /*17d0*/  UIMAD UR8, UR34, UR8, UR7 ;  /* 0x00000008220872a4 */ /* 0x000fe2000f8e0207 */
[----:B------:R-:W-:Y:S01]  /*17e0*/  IMAD R5, R8, R6, R5 ;  /* 0x0000000608057224 */ /* 0x000fe200078e0205 */
[----:B------:R-:W-:-:S04]  /*17f0*/  @UP5 USEL UR7, UR52, UR14, !UP2 ;  /* 0x0000000e34075287 */ /* 0x000fc8000d000000 */
[----:B------:R-:W-:Y:S01]  /*1800*/  ISETP.GT.U32.AND P0, PT, R8, R5, PT ;  /* 0x000000050800720c */ /* 0x000fe20003f04070 */
[----:B------:R-:W-:Y:S02]  /*1810*/  @UP5 UIMAD UR12, UR33, UR10, UR7 ;  /* 0x0000000a210c52a4 */ /* 0x000fe4000f8e0207 */
[----:B------:R-:W-:Y:S02]  /*1820*/  UIMAD.WIDE.U32 UR6, UR34, UR6, URZ ;  /* 0x00000006220672a5 */ /* 0x000fe4000f8e003f */
[----:B------:R-:W-:Y:S02]  /*1830*/  USEL UR10, UR9, URZ, UP6 ;  /* 0x0000003f090a7287 */ /* 0x000fe4000b000000 */
[----:B------:R-:W-:Y:S02]  /*1840*/  UIADD3 UR9, UR7, UR8, URZ ;  /* 0x0000000807097290 */ /* 0x000fe4000fffe03f */
[----:B------:R-:W-:-:S04]  /*1850*/  @!UP5 UMOV UR12, UR47 ;  /* 0x0000002f000cdc82 */ /* 0x000fc80008000000 */
[----:B------:R-:W-:Y:S01]  /*1860*/  @!P0 IMAD.IADD R5, R5, 0x1, -R8 ;  /* 0x0000000105058824 */ /* 0x000fe200078e0a08 */
[----:B------:R-:W-:Y:S02]  /*1870*/  @!P0 IADD3 R4, R4, 0x1, RZ ;  /* 0x0000000104048810 */ /* 0x000fe40007ffe0ff */
[----:B------:R-:W-:Y:S02]  /*1880*/  PLOP3.LUT P0, PT, PT, PT, UP5, 0x80, 0x0 ;  /* 0x000000000000781c */ /* 0x000fe40003f0f058 */
[----:B------:R-:W-:-:S13]  /*1890*/  ISETP.GE.U32.AND P2, PT, R5, R8, PT ;  /* 0x000000080500720c */ /* 0x000fda0003f46070 */
[----:B------:R-:W-:Y:S02]  /*18a0*/  @P2 IADD3 R4, R4, 0x1, RZ ;  /* 0x0000000104042810 */ /* 0x000fe40007ffe0ff */
[----:B------:R-:W-:-:S03]  /*18b0*/  ISETP.NE.AND P2, PT, RZ, c[0x0][0x1c8], PT ;  /* 0x00007200ff007a0c */ /* 0x000fc60003f45270 */
[----:B------:R-:W-:-:S04]  /*18c0*/  IMAD.MOV.U32 R18, RZ, RZ, R4 ;  /* 0x000000ffff127224 */ /* 0x000fc800078e0004 */
[----:B------:R-:W-:-:S06]  /*18d0*/  @!P1 IMAD.MOV R18, RZ, RZ, -R18 ;  /* 0x000000ffff129224 */ /* 0x000fcc00078e0a12 */
[----:B------:R-:W-:-:S04]  /*18e0*/  @!P2 LOP3.LUT R18, RZ, c[0x0][0x1c8], RZ, 0x33, !PT ;  /* 0x00007200ff12aa12 */ /* 0x000fc800078e33ff */
[----:B------:R-:W-:Y:S01]  /*18f0*/  SHF.R.S32.HI R28, RZ, 0x1f, R18 ;  /* 0x0000001fff1c7819 */ /* 0x000fe20000011412 */
[----:B------:R-:W-:Y:S05]  /*1900*/  @!P0 BRA `(.L_x_9) ;  /* 0x0000005000008947 */ /* 0x000fea0003800000 */
[----:B------:R-:W-:Y:S02]  /*1910*/  ULDC UR8, c[0x0][0x224] ;  /* 0x0000890000087ab9 */ /* 0x000fe40000000800 */
[----:B------:R-:W-:-:S04]  /*1920*/  @!UP2 UIMAD UR14, UR32, UR8, URZ ;  /* 0x00000008200ea2a4 */ /* 0x000fc8000f8e023f */
[----:B------:R-:W-:-:S04]  /*1930*/  ULEA UR8, UR32, UR14, 0x7 ;  /* 0x0000000e20087291 */ /* 0x000fc8000f8e383f */
[----:B------:R-:W-:Y:S01]  /*1940*/  UIMAD UR8, UR53, UR33, UR8 ;  /* 0x00000021350872a4 */ /* 0x000fe2000f8e0208 */
[----:B------:R-:W-:Y:S05]  /*1950*/  BRA `(.L_x_10) ;  /* 0x0000001000007947 */ /* 0x000fea0003800000 */
.L_x_9:
[----:B------:R-:W-:Y:S02]  /*1960*/  UMOV UR8, UR48 ;  /* 0x0000003000087c82 */ /* 0x000fe40008000000 */
.L_x_10:
[----:B------:R-:W-:Y:S01]  /*1970*/  UIADD3 UR6, UP4, UP3, UR6, UR39, UR45 ;  /* 0x0000002706067290 */ /* 0x000fe2000fb9e02d */
[----:B------:R-:W1:Y:S01]  /*1980*/  S2R R6, SR_TID.X ;  /* 0x0000000000067919 */ /* 0x000e620000002100 */
[----:B------:R-:W-:Y:S01]  /*1990*/  IMAD.U32 R5, RZ, RZ, UR5 ;  /* 0x00000005ff057e24 */ /* 0x000fe2000f8e00ff */
[--C-:B------:R-:W-:Y:S01]  /*19a0*/  SHF.R.S32.HI R31, RZ, 0x1f, R244.reuse ;  /* 0x0000001fff1f7819 */ /* 0x100fe200000114f4 */
[----:B------:R-:W-:Y:S01]  /*19b0*/  UIADD3 UR27, UP2, UP1, UR13, UR6, UR21 ;  /* 0x000000060d1b7290 */ /* 0x000fe2000f95e015 */
[----:B------:R-:W-:Y:S01]  /*19c0*/  IMAD.U32 R4, RZ, RZ, UR4 ;  /* 0x00000004ff047e24 */ /* 0x000fe2000f8e00ff */
[----:B------:R-:W-:Y:S01]  /*19d0*/  UIADD3.X UR6, UR9, UR46, UR51, UP4, UP3 ;  /* 0x0000002e09067290 */ /* 0x000fe2000a7e6433 */
[----:B------:R-:W2:Y:S01]  /*19e0*/  S2R R32, SR_TID.X ;  /* 0x0000000000207919 */ /* 0x000ea20000002100 */
[----:B------:R-:W-:Y:S01]  /*19f0*/  ULDC.64 UR4, c[0x0][0x3c8] ;  /* 0x0000f20000047ab9 */ /* 0x000fe20000000a00 */
[----:B------:R-:W-:Y:S01]  /*1a00*/  IMAD.U32 R7, RZ, RZ, UR20 ;  /* 0x00000014ff077e24 */ /* 0x000fe2000f8e00ff */
[----:B------:R-:W-:Y:S01]  /*1a10*/  UIADD3.X UR21, UR10, UR6, UR11, UP2, UP1 ;  /* 0x000000060a157290 */ /* 0x000fe200097e240b */
[----:B------:R-:W3:Y:S01]  /*1a20*/  S2R R33, SR_TID.X ;  /* 0x0000000000217919 */ /* 0x000ee20000002100 */
[----:B------:R-:W-:Y:S01]  /*1a30*/  IMAD.MOV.U32 R30, RZ, RZ, R244 ;  /* 0x000000ffff1e7224 */ /* 0x000fe200078e00f4 */
[----:B------:R-:W-:Y:S01]  /*1a40*/  ULDC.64 UR6, c[0x0][0x1a8] ;  /* 0x00006a0000067ab9 */ /* 0x000fe20000000a00 */
[C---:B------:R-:W-:Y:S01]  /*1a50*/  IADD3 R13, R244.reuse, 0x40, RZ ;  /* 0x00000040f40d7810 */ /* 0x040fe20007ffe0ff */
[----:B------:R-:W-:Y:S01]  /*1a60*/  UIMAD UR6, UR55, UR6, URZ ;  /* 0x00000006370672a4 */ /* 0x000fe2000f8e023f */
[----:B------:R-:W-:Y:S01]  /*1a70*/  ISETP.GE.AND P3, PT, R244, c[0x0][0x220], PT ;  /* 0x00008800f4007a0c */ /* 0x000fe20003f66270 */
[----:B------:R-:W-:Y:S01]  /*1a80*/  IMAD.U32 R11, RZ, RZ, UR33 ;  /* 0x00000021ff0b7e24 */ /* 0x000fe2000f8e00ff */
[----:B------:R-:W-:Y:S01]  /*1a90*/  ISETP.GE.AND P5, PT, R13, c[0x0][0x220], PT ;  /* 0x000088000d007a0c */ /* 0x000fe20003fa6270 */
[----:B------:R-:W-:Y:S01]  /*1aa0*/  UIMAD UR14, UR33, UR7, UR6 ;  /* 0x00000007210e72a4 */ /* 0x000fe2000f8e0206 */
[----:B------:R-:W-:Y:S01]  /*1ab0*/  IMAD.U32 R16, RZ, RZ, UR33 ;  /* 0x00000021ff107e24 */ /* 0x000fe2000f8e00ff */
[----:B------:R-:W-:Y:S01]  /*1ac0*/  BSSY B1, `(.L_x_6) ;  /* 0x00005c2000017945 */ /* 0x000fe20003800000 */
[----:B------:R-:W-:-:S02]  /*1ad0*/  ULDC.64 UR6, c[0x0][0x370] ;  /* 0x0000dc0000067ab9 */ /* 0x000fc40000000a00 */
[----:B------:R-:W-:-:S04]  /*1ae0*/  UIMAD UR6, UR30, UR6, URZ ;  /* 0x000000061e0672a4 */ /* 0x000fc8000f8e023f */
[----:B------:R-:W-:-:S03]  /*1af0*/  UIMAD UR11, UR20, UR7, UR6 ;  /* 0x00000007140b72a4 */ /* 0x000fc6000f8e0206 */
[----:B------:R-:W-:Y:S01]  /*1b00*/  ULDC.64 UR6, c[0x0][0x378] ;  /* 0x0000de0000067ab9 */ /* 0x000fe20000000a00 */
[----:B--2---:R-:W-:Y:S01]  /*1b10*/  SHF.R.S32.HI R32, RZ, 0x1f, R32 ;  /* 0x0000001fff207819 */ /* 0x004fe20000011420 */
[----:B------:R-:W-:-:S03]  /*1b20*/  UIMAD UR6, UR55, UR6, URZ ;  /* 0x00000006370672a4 */ /* 0x000fc6000f8e023f */
[----:B---3--:R-:W-:Y:S01]  /*1b30*/  LEA.HI R32, R32, R33, RZ, 0x3 ;  /* 0x0000002120207211 */ /* 0x008fe200078f18ff */
[----:B------:R-:W-:Y:S02]  /*1b40*/  UIMAD UR13, UR33, UR7, UR6 ;  /* 0x00000007210d72a4 */ /* 0x000fe4000f8e0206 */
[----:B------:R-:W-:Y:S01]  /*1b50*/  UIADD3 UR6, UR20, UR8, URZ ;  /* 0x0000000814067290 */ /* 0x000fe2000fffe03f */
[----:B------:R-:W-:-:S03]  /*1b60*/  SHF.R.S32.HI R32, RZ, 0x3, R32 ;  /* 0x00000003ff207819 */ /* 0x000fc60000011420 */
[----:B------:R-:W-:Y:S01]  /*1b70*/  UIMAD.WIDE UR6, UR6, UR59, UR4 ;  /* 0x0000003b060672a5 */ /* 0x000fe2000f8e0204 */
[----:B------:R-:W-:Y:S02]  /*1b80*/  IADD3 R19, P0, R32, UR20, RZ ;  /* 0x0000001420137c10 */ /* 0x000fe4000ff1e0ff */
[----:B------:R-:W-:Y:S01]  /*1b90*/  ULDC.64 UR4, c[0x0][0x200] ;  /* 0x0000800000047ab9 */ /* 0x000fe20000000a00 */
[----:B------:R-:W-:-:S03]  /*1ba0*/  SHF.R.S32.HI R29, RZ, 0x1f, R32 ;  /* 0x0000001fff1d7819 */ /* 0x000fc60000011420 */
[----:B------:R-:W-:Y:S01]  /*1bb0*/  UMOV UR10, UR6 ;  /* 0x00000006000a7c82 */ /* 0x000fe20008000000 */
[----:B------:R-:W-:Y:S01]  /*1bc0*/  IADD3.X R23, R29, UR30, RZ, P0, !PT ;  /* 0x0000001e1d177c10 */ /* 0x000fe200087fe4ff */
[----:B------:R-:W-:Y:S02]  /*1bd0*/  UIADD3 UR6, UR20, UR12, URZ ;  /* 0x0000000c14067290 */ /* 0x000fe4000fffe03f */
[----:B------:R-:W-:Y:S02]  /*1be0*/  UMOV UR9, UR7 ;  /* 0x0000000700097c82 */ /* 0x000fe40008000000 */
[----:B------:R-:W-:Y:S01]  /*1bf0*/  UIMAD.WIDE UR6, UR6, UR59, UR4 ;  /* 0x0000003b060672a5 */ /* 0x000fe2000f8e0204 */
[----:B------:R1:W2:Y:S01]  /*1c00*/  R2UR UR4, R4 ;  /* 0x00000000040473c2 */ /* 0x0002a200000e0000 */
[----:B------:R-:W-:Y:S01]  /*1c10*/  ULDC UR12, c[0x0][0x2e8] ;  /* 0x0000ba00000c7ab9 */ /* 0x000fe20000000800 */
[----:B------:R-:W-:-:S04]  /*1c20*/  IMAD R8, R23, c[0x0][0x190], RZ ;  /* 0x0000640017087a24 */ /* 0x000fc800078e02ff */
[----:B------:R-:W-:Y:S01]  /*1c30*/  UMOV UR8, UR6 ;  /* 0x0000000600087c82 */ /* 0x000fe20008000000 */
[----:B------:R-:W-:Y:S01]  /*1c40*/  IMAD R27, R19, c[0x0][0x194], R8 ;  /* 0x00006500131b7a24 */ /* 0x000fe200078e0208 */
[----:B------:R3:W4:Y:S01]  /*1c50*/  R2UR UR5, R5 ;  /* 0x00000000050573c2 */ /* 0x00072200000e0000 */
[----:B------:R-:W-:-:S04]  /*1c60*/  UIADD3 UR6, -UR17, UR24, UR16 ;  /* 0x0000001811067290 */ /* 0x000fc8000fffe110 */
[----:B------:R-:W-:-:S04]  /*1c70*/  UIADD3 UR6, UR6, -UR12, URZ ;  /* 0x8000000c06067290 */ /* 0x000fc8000fffe03f */
[----:B------:R-:W-:-:S04]  /*1c80*/  USHF.R.S32.HI UR12, URZ, 0x1f, UR6 ;  /* 0x0000001f3f0c7899 */ /* 0x000fc80008011406 */
[----:B------:R-:W-:Y:S01]  /*1c90*/  ULEA.HI UR12, UR12, UR6, URZ, 0x6 ;  /* 0x000000060c0c7291 */ /* 0x000fe2000f8f303f */
[----:B-1----:R-:W-:Y:S01]  /*1ca0*/  SHF.R.S32.HI R4, RZ, 0x1f, R6 ;  /* 0x0000001fff047819 */ /* 0x002fe20000011406 */
[----:B------:R-:W-:Y:S02]  /*1cb0*/  UIADD3 UR6, UR36, -0x1, URZ ;  /* 0xffffffff24067890 */ /* 0x000fe4000fffe03f */
[----:B------:R-:W-:Y:S01]  /*1cc0*/  USHF.R.S32.HI UR12, URZ, 0x6, UR12 ;  /* 0x000000063f0c7899 */ /* 0x000fe2000801140c */
[----:B------:R-:W-:-:S03]  /*1cd0*/  LEA.HI R4, R4, R6, RZ, 0x5 ;  /* 0x0000000604047211 */ /* 0x000fc600078f28ff */
[----:B------:R-:W-:Y:S01]  /*1ce0*/  UISETP.LT.AND UP1, UPT, URZ, UR12, UPT ;  /* 0x0000000c3f00728c */ /* 0x000fe2000bf21270 */
[----:B---3--:R-:W-:-:S03]  /*1cf0*/  LOP3.LUT R5, R4, 0xffffffe0, RZ, 0xc0, !PT ;  /* 0xffffffe004057812 */ /* 0x008fc600078ec0ff */
[----:B------:R-:W-:Y:S02]  /*1d00*/  USEL UR12, URZ, UR12, !UP1 ;  /* 0x0000000c3f0c7287 */ /* 0x000fe4000c800000 */
[----:B------:R-:W-:Y:S01]  /*1d10*/  IMAD.IADD R5, R6, 0x1, -R5 ;  /* 0x0000000106057824 */ /* 0x000fe200078e0a05 */
[----:B------:R-:W-:Y:S01]  /*1d20*/  SHF.R.S32.HI R6, RZ, 0x5, R4 ;  /* 0x00000005ff067819 */ /* 0x000fe20000011404 */
[----:B------:R-:W-:Y:S01]  /*1d30*/  UISETP.GT.AND UP1, UPT, UR36, UR12, UPT ;  /* 0x0000000c2400728c */ /* 0x000fe2000bf24270 */
[----:B------:R-:W-:-:S03]  /*1d40*/  IADD3 R4, P1, R244, UR15, RZ ;  /* 0x0000000ff4047c10 */ /* 0x000fc6000ff3e0ff */
[----:B------:R-:W-:Y:S01]  /*1d50*/  IMAD R6, R6, UR44, R5 ;  /* 0x0000002c06067c24 */ /* 0x000fe2000f8e0205 */
[----:B------:R-:W-:Y:S02]  /*1d60*/  IADD3.X R5, R31, UR19, RZ, P1, !PT ;  /* 0x000000131f057c10 */ /* 0x000fe40008ffe4ff */
[----:B------:R-:W-:Y:S02]  /*1d70*/  PLOP3.LUT P2, PT, PT, PT, UP1, 0x80, 0x0 ;  /* 0x000000000000781c */ /* 0x000fe40003f4f018 */
[----:B------:R-:W-:Y:S01]  /*1d80*/  IADD3 R10, P0, R6, UR27, RZ ;  /* 0x0000001b060a7c10 */ /* 0x000fe2000ff1e0ff */
[----:B------:R-:W-:-:S03]  /*1d90*/  IMAD.WIDE.U32 R4, R7, c[0x0][0x370], R4 ;  /* 0x0000dc0007047a25 */ /* 0x000fc600078e0004 */
[----:B------:R-:W-:Y:S01]  /*1da0*/  LEA.HI.X.SX32 R12, R6, UR21, 0x1, P0 ;  /* 0x00000015060c7c11 */ /* 0x000fe200080f0eff */
[----:B------:R-:W-:Y:S01]  /*1db0*/  IMAD.WIDE.U32 R6, R19, c[0x0][0x190], R30 ;  /* 0x0000640013067a25 */ /* 0x000fe200078e001e */
[----:B------:R-:W-:-:S04]  /*1dc0*/  IADD3 R5, R5, UR11, RZ ;  /* 0x0000000b05057c10 */ /* 0x000fc8000fffe0ff */
[----:B------:R-:W-:Y:S01]  /*1dd0*/  IADD3 R8, P0, R6, UR28, RZ ;  /* 0x0000001c06087c10 */ /* 0x000fe2000ff1e0ff */
[----:B------:R-:W-:Y:S01]  /*1de0*/  IMAD.WIDE.U32 R4, R11, c[0x0][0x378], R4 ;  /* 0x0000de000b047a25 */ /* 0x000fe200078e0004 */
[----:B------:R-:W-:Y:S02]  /*1df0*/  SEL R6, RZ, 0xffffffff, P5 ;  /* 0xffffffffff067807 */ /* 0x000fe40002800000 */
[----:B------:R-:W-:Y:S02]  /*1e00*/  IADD3.X R9, R7, UR25, R27, P0, !PT ;  /* 0x0000001907097c10 */ /* 0x000fe400087fe41b */
[----:B------:R-:W-:Y:S01]  /*1e10*/  SEL R7, RZ, 0x1, P3 ;  /* 0x00000001ff077807 */ /* 0x000fe20001800000 */
[----:B------:R-:W-:Y:S01]  /*1e20*/  IMAD.SHL.U32 R6, R6, 0x2, RZ ;  /* 0x0000000206067824 */ /* 0x000fe200078e00ff */
[----:B------:R-:W-:Y:S01]  /*1e30*/  LEA R238, P0, R10, c[0x0][0x350], 0x2 ;  /* 0x0000d4000aee7a11 */ /* 0x000fe200078010ff */
[----:B------:R-:W-:Y:S01]  /*1e40*/  IMAD.WIDE.U32 R16, R16, c[0x0][0x1a8], R8 ;  /* 0x00006a0010107a25 */ /* 0x000fe200078e0008 */
[----:B------:R-:W-:-:S02]  /*1e50*/  IADD3 R9, R244, 0x80, RZ ;  /* 0x00000080f4097810 */ /* 0x000fc40007ffe0ff */
[----:B------:R-:W-:Y:S01]  /*1e60*/  LOP3.LUT R11, R6, 0x2, R7, 0xe2, !PT ;  /* 0x00000002060b7812 */ /* 0x000fe200078ee207 */
[----:B------:R-:W-:Y:S01]  /*1e70*/  IMAD.MOV.U32 R6, RZ, RZ, R4 ;  /* 0x000000ffff067224 */ /* 0x000fe200078e0004 */
[----:B------:R-:W-:Y:S01]  /*1e80*/  IADD3 R7, R5, UR13, RZ ;  /* 0x0000000d05077c10 */ /* 0x000fe2000fffe0ff */
[----:B------:R-:W-:Y:S01]  /*1e90*/  IMAD R4, R29, c[0x0][0x370], RZ ;  /* 0x0000dc001d047a24 */ /* 0x000fe200078e02ff */
[----:B------:R-:W-:Y:S02]  /*1ea0*/  LEA.HI.X R239, R10, c[0x0][0x354], R12, 0x2, P0 ;  /* 0x0000d5000aef7a11 */ /* 0x000fe400000f140c */
[----:B------:R-:W-:Y:S01]  /*1eb0*/  IADD3 R10, R244, 0xc0, RZ ;  /* 0x000000c0f40a7810 */ /* 0x000fe20007ffe0ff */
[C---:B------:R-:W-:Y:S01]  /*1ec0*/  IMAD R8, R32.reuse, c[0x0][0x374], R4 ;  /* 0x0000dd0020087a24 */ /* 0x040fe200078e0204 */
[----:B------:R-:W-:Y:S01]  /*1ed0*/  ISETP.GE.AND P4, PT, R9, c[0x0][0x220], PT ;  /* 0x0000880009007a0c */ /* 0x000fe20003f86270 */
[----:B------:R-:W-:Y:S01]  /*1ee0*/  IMAD.WIDE.U32 R6, R32, c[0x0][0x370], R6 ;  /* 0x0000dc0020067a25 */ /* 0x000fe200078e0006 */
[----:B------:R-:W-:-:S02]  /*1ef0*/  ISETP.GE.AND P6, PT, R10, c[0x0][0x220], PT ;  /* 0x000088000a007a0c */ /* 0x000fc40003fc6270 */
[----:B------:R-:W-:Y:S01]  /*1f00*/  SEL R5, RZ, 0x4, P4 ;  /* 0x00000004ff057807 */ /* 0x000fe20002000000 */
[----:B------:R-:W-:Y:S01]  /*1f10*/  IMAD.IADD R21, R7, 0x1, R8 ;  /* 0x0000000107157824 */ /* 0x000fe200078e0208 */
[----:B------:R-:W-:Y:S02]  /*1f20*/  SEL R4, RZ, 0x8, P6 ;  /* 0x00000008ff047807 */ /* 0x000fe40003000000 */
[----:B------:R-:W-:Y:S02]  /*1f30*/  LEA R240, P1, R16, c[0x0][0x160], 0x1 ;  /* 0x0000580010f07a11 */ /* 0x000fe400078208ff */
[----:B------:R-:W-:Y:S02]  /*1f40*/  LEA R241, P0, R6, c[0x0][0x330], 0x1 ;  /* 0x0000cc0006f17a11 */ /* 0x000fe400078008ff */
[----:B------:R-:W-:Y:S02]  /*1f50*/  IADD3 R26, R17, UR14, RZ ;  /* 0x0000000e111a7c10 */ /* 0x000fe4000fffe0ff */
[----:B------:R-:W-:-:S02]  /*1f60*/  LOP3.LUT R20, R4, R11, R5, 0xfe, !PT ;  /* 0x0000000b04147212 */ /* 0x000fc400078efe05 */
[----:B------:R-:W-:Y:S02]  /*1f70*/  LEA.HI.X R242, R16, c[0x0][0x164], R26, 0x1, P1 ;  /* 0x0000590010f27a11 */ /* 0x000fe400008f0c1a */
[----:B------:R-:W-:Y:S01]  /*1f80*/  LEA.HI.X R243, R6, c[0x0][0x334], R21, 0x1, P0 ;  /* 0x0000cd0006f37a11 */ /* 0x000fe200000f0c15 */
[----:B--2-4-:R-:W-:Y:S05]  /*1f90*/  @P2 BRA `(.L_x_11) ;  /* 0x000005c000002947 */ /* 0x014fea0003800000 */
        /* <DEDUP_REMOVED lines=19> */
.L_x_12:
[----:B------:R-:W-:Y:S01]  /*20d0*/  PLOP3.LUT P0, PT, PT, PT, UP0, 0x40, 0x0 ;  /* 0x000000000000781c */ /* 0x000fe20003f0e808 */
[----:B------:R-:W-:Y:S02]  /*20e0*/  @UP0 UIADD3 UR8, UR18, UR23, URZ ;  /* 0x0000001712080290 */ /* 0x000fe4000fffe03f */
[----:B------:R-:W-:Y:S02]  /*20f0*/  ULDC.64 UR10, c[0x0][0x3a8] ;  /* 0x0000ea00000a7ab9 */ /* 0x000fe40000000a00 */
[----:B------:R-:W-:-:S04]  /*2100*/  @UP0 UIMAD.WIDE.U32 UR6, UR8, UR10, URZ ;  /* 0x0000000a080602a5 */ /* 0x000fc8000f8e003f */
[----:B------:R-:W-:-:S04]  /*2110*/  @UP0 UIMAD UR11, UR8, UR11, UR7 ;  /* 0x0000000b080b02a4 */ /* 0x000fc8000f8e0207 */
        /* <DEDUP_REMOVED lines=12> */
.L_x_13:
[----:B------:R-:W-:Y:S01]  /*21e0*/  UIADD3 UR17, -UR16, UR17, URZ ;  /* 0x0000001110117290 */ /* 0x000fe2000fffe13f */
[----:B------:R-:W-:Y:S05]  /*21f0*/  BSSY B0, `(.L_x_14) ;  /* 0x000001b000007945 */ /* 0x000fea0003800000 */
[----:B------:R-:W-:-:S13]  /*2200*/  ISETP.GE.AND P3, PT, R32, UR17, PT ;  /* 0x0000001120007c0c */ /* 0x000fda000bf66270 */
[----:B------:R-:W-:Y:S05]  /*2210*/  @P3 BRA `(.L_x_15) ;  /* 0x0000018000003947 */ /* 0x000fea0003800000 */
[----:B------:R-:W-:Y:S01]  /*2220*/  IMAD.U32 R4, RZ, RZ, UR16 ;  /* 0x00000010ff047e24 */ /* 0x000fe2000f8e00ff */
[----:B------:R-:W-:Y:S01]  /*2230*/  IADD3 R6, P0, R32, UR16, RZ ;  /* 0x0000001020067c10 */ /* 0x000fe2000ff1e0ff */
[----:B------:R-:W-:Y:S01]  /*2240*/  ULDC.64 UR8, c[0x0][0x3b8] ;  /* 0x0000ee0000087ab9 */ /* 0x000fe20000000a00 */
[----:B------:R-:W-:Y:S01]  /*2250*/  ISETP.GE.AND P5, PT, R244, c[0x0][0x220], PT ;  /* 0x00008800f4007a0c */ /* 0x000fe20003fa6270 */
[----:B------:R-:W-:Y:S01]  /*2260*/  UIMAD UR7, UR55, UR8, URZ ;  /* 0x00000008370772a4 */ /* 0x000fe2000f8e023f */
[----:B------:R-:W-:Y:S01]  /*2270*/  LEA.HI.X.SX32 R7, R4, R29, 0x1, P0 ;  /* 0x0000001d04077211 */ /* 0x000fe200000f0eff */
[----:B------:R-:W-:Y:S01]  /*2280*/  IMAD.WIDE.U32 R4, R6, c[0x0][0x3a0], R30 ;  /* 0x0000e80006047a25 */ /* 0x000fe200078e001e */
[----:B------:R-:W-:Y:S01]  /*2290*/  ISETP.GE.AND P4, PT, R13, c[0x0][0x220], PT ;  /* 0x000088000d007a0c */ /* 0x000fe20003f86270 */
[----:B------:R-:W-:Y:S01]  /*22a0*/  UIMAD UR7, UR33, UR9, UR7 ;  /* 0x00000009210772a4 */ /* 0x000fe2000f8e0207 */
[----:B------:R-:W-:Y:S01]  /*22b0*/  ISETP.GE.AND P2, PT, R9, c[0x0][0x220], PT ;  /* 0x0000880009007a0c */ /* 0x000fe20003f46270 */
[----:B------:R-:W-:Y:S01]  /*22c0*/  IMAD R7, R7, c[0x0][0x3a0], RZ ;  /* 0x0000e80007077a24 */ /* 0x000fe200078e02ff */
[----:B------:R-:W-:-:S03]  /*22d0*/  ISETP.GE.AND P1, PT, R10, c[0x0][0x220], PT ;  /* 0x000088000a007a0c */ /* 0x000fc60003f26270 */
[----:B------:R-:W-:Y:S01]  /*22e0*/  IMAD R7, R6, c[0x0][0x3a4], R7 ;  /* 0x0000e90006077a24 */ /* 0x000fe200078e0207 */
[----:B------:R-:W-:Y:S01]  /*22f0*/  IADD3 R6, P0, R4, UR12, RZ ;  /* 0x0000000c04067c10 */ /* 0x000fe2000ff1e0ff */
[----:B------:R-:W-:-:S03]  /*2300*/  IMAD.U32 R4, RZ, RZ, UR33 ;  /* 0x00000021ff047e24 */ /* 0x000fc6000f8e00ff */
[----:B------:R-:W-:-:S05]  /*2310*/  IADD3.X R7, R5, UR13, R7, P0, !PT ;  /* 0x0000000d05077c10 */ /* 0x000fca00087fe407 */
[----:B------:R-:W-:-:S05]  /*2320*/  IMAD.WIDE.U32 R6, R4, c[0x0][0x3b8], R6 ;  /* 0x0000ee0004067a25 */ /* 0x000fca00078e0006 */
[----:B------:R-:W-:Y:S02]  /*2330*/  IADD3 R5, R7, UR7, RZ ;  /* 0x0000000707057c10 */ /* 0x000fe4000fffe0ff */
[----:B------:R-:W-:-:S04]  /*2340*/  LEA R4, P0, R6, c[0x0][0x340], 0x1 ;  /* 0x0000d00006047a11 */ /* 0x000fc800078008ff */
[----:B------:R-:W-:-:S05]  /*2350*/  LEA.HI.X R5, R6, c[0x0][0x344], R5, 0x1, P0 ;  /* 0x0000d10006057a11 */ /* 0x000fca00000f0c05 */
[----:B------:R1:W-:Y:S04]  /*2360*/  @!P5 STG.E.128 [R4.64], RZ ;  /* 0x000000ff0400d986 */ /* 0x0003e8000c101d04 */
[----:B------:R1:W-:Y:S04]  /*2370*/  @!P4 STG.E.128 [R4.64+0x80], RZ ;  /* 0x000080ff0400c986 */ /* 0x0003e8000c101d04 */
[----:B------:R1:W-:Y:S04]  /*2380*/  @!P2 STG.E.128 [R4.64+0x100], RZ ;  /* 0x000100ff0400a986 */ /* 0x0003e8000c101d04 */
[----:B------:R1:W-:Y:S02]  /*2390*/  @!P1 STG.E.128 [R4.64+0x180], RZ ;  /* 0x000180ff04009986 */ /* 0x0003e4000c101d04 */
.L_x_15:
[----:B------:R-:W-:Y:S05]  /*23a0*/  BSYNC B0 ;  /* 0x0000000000007941 */ /* 0x000fea0003800000 */
.L_x_14:
[----:B------:R-:W-:Y:S05]  /*23b0*/  @P3 BRA `(.L_x_16) ;  /* 0x0000532000003947 */ /* 0x000fea0003800000 */
[----:B-1----:R-:W-:Y:S01]  /*23c0*/  IMAD.U32 R4, RZ, RZ, UR16 ;  /* 0x00000010ff047e24 */ /* 0x002fe2000f8e00ff */
[----:B------:R-:W-:Y:S01]  /*23d0*/  IADD3 R6, P0, R32, UR16, RZ ;  /* 0x0000001020067c10 */ /* 0x000fe2000ff1e0ff */
[----:B------:R-:W-:Y:S01]  /*23e0*/  ULDC.64 UR8, c[0x0][0x3c0] ;  /* 0x0000f00000087ab9 */ /* 0x000fe20000000a00 */
[----:B------:R-:W-:Y:S01]  /*23f0*/  ISETP.GE.AND P1, PT, R13, c[0x0][0x220], PT ;  /* 0x000088000d007a0c */ /* 0x000fe20003f26270 */
[----:B------:R-:W-:Y:S01]  /*2400*/  UIMAD UR7, UR55, UR8, URZ ;  /* 0x00000008370772a4 */ /* 0x000fe2000f8e023f */
[----:B------:R-:W-:Y:S01]  /*2410*/  LEA.HI.X.SX32 R7, R4, R29, 0x1, P0 ;  /* 0x0000001d04077211 */ /* 0x000fe200000f0eff */
[----:B------:R-:W-:Y:S01]  /*2420*/  IMAD.WIDE.U32 R4, R6, c[0x0][0x3a8], R30 ;  /* 0x0000ea0006047a25 */ /* 0x000fe200078e001e */
[----:B------:R-:W-:Y:S01]  /*2430*/  ISETP.GE.AND P2, PT, R244, c[0x0][0x220], PT ;  /* 0x00008800f4007a0c */ /* 0x000fe20003f46270 */
[----:B------:R-:W-:-:S02]  /*2440*/  UIMAD UR7, UR33, UR9, UR7 ;  /* 0x00000009210772a4 */ /* 0x000fc4000f8e0207 */
[----:B------:R-:W-:-:S04]  /*2450*/  IMAD R7, R7, c[0x0][0x3a8], RZ ;  /* 0x0000ea0007077a24 */ /* 0x000fc800078e02ff */
[----:B------:R-:W-:Y:S01]  /*2460*/  IMAD R7, R6, c[0x0][0x3ac], R7 ;  /* 0x0000eb0006077a24 */ /* 0x000fe200078e0207 */
[----:B------:R-:W-:Y:S01]  /*2470*/  IADD3 R6, P0, R4, UR6, RZ ;  /* 0x0000000604067c10 */ /* 0x000fe2000ff1e0ff */
[----:B------:R-:W-:-:S03]  /*2480*/  IMAD.U32 R4, RZ, RZ, UR33 ;  /* 0x00000021ff047e24 */ /* 0x000fc6000f8e00ff */
[----:B------:R-:W-:Y:S02]  /*2490*/  IADD3.X R7, R5, UR11, R7, P0, !PT ;  /* 0x0000000b05077c10 */ /* 0x000fe400087fe407 */
[----:B------:R-:W-:-:S03]  /*24a0*/  ISETP.GE.AND P0, PT, R9, c[0x0][0x220], PT ;  /* 0x0000880009007a0c */ /* 0x000fc60003f06270 */
[----:B------:R-:W-:-:S05]  /*24b0*/  IMAD.WIDE.U32 R6, R4, c[0x0][0x3c0], R6 ;  /* 0x0000f00004067a25 */ /* 0x000fca00078e0006 */
[----:B------:R-:W-:Y:S02]  /*24c0*/  IADD3 R5, R7, UR7, RZ ;  /* 0x0000000707057c10 */ /* 0x000fe4000fffe0ff */
[----:B------:R-:W-:-:S04]  /*24d0*/  LEA R4, P3, R6, c[0x0][0x348], 0x1 ;  /* 0x0000d20006047a11 */ /* 0x000fc800078608ff */
[----:B------:R-:W-:-:S05]  /*24e0*/  LEA.HI.X R5, R6, c[0x0][0x34c], R5, 0x1, P3 ;  /* 0x0000d30006057a11 */ /* 0x000fca00018f0c05 */
[----:B------:R1:W-:Y:S04]  /*24f0*/  @!P2 STG.E.128 [R4.64], RZ ;  /* 0x000000ff0400a986 */ /* 0x0003e8000c101d04 */
[----:B------:R1:W-:Y:S04]  /*2500*/  @!P1 STG.E.128 [R4.64+0x80], RZ ;  /* 0x000080ff04009986 */ /* 0x0003e8000c101d04 */
[----:B------:R1:W-:Y:S01]  /*2510*/  @!P0 STG.E.128 [R4.64+0x100], RZ ;  /* 0x000100ff04008986 */ /* 0x0003e2000c101d04 */
[----:B------:R-:W-:-:S13]  /*2520*/  ISETP.GE.AND P0, PT, R10, c[0x0][0x220], PT ;  /* 0x000088000a007a0c */ /* 0x000fda0003f06270 */
[----:B------:R-:W-:Y:S05]  /*2530*/  @P0 BRA `(.L_x_16) ;  /* 0x000051a000000947 */ /* 0x000fea0003800000 */
[----:B------:R2:W-:Y:S01]  /*2540*/  STG.E.128 [R4.64+0x180], RZ ;  /* 0x000180ff04007986 */ /* 0x0005e2000c101d04 */
[----:B------:R-:W-:Y:S05]  /*2550*/  BRA `(.L_x_16) ;  /* 0x0000518000007947 */ /* 0x000fea0003800000 */
.L_x_11:
[----:B------:R-:W-:Y:S01]  /*2560*/  PLOP3.LUT P0, PT, PT, PT, UP6, 0x80, 0x0 ;  /* 0x000000000000781c */ /* 0x000fe20003f0f068 */
[----:B------:R-:W-:Y:S01]  /*2570*/  UIADD3 UR11, -UR16, UR17, URZ ;  /* 0x00000011100b7290 */ /* 0x000fe2000fffe13f */
[----:B------:R-:W-:Y:S11]  /*2580*/  BSSY B0, `(.L_x_17) ;  /* 0x000003c000007945 */ /* 0x000ff60003800000 */
[----:B------:R-:W-:Y:S01]  /*2590*/  @P0 BAR.SYNC.DEFER_BLOCKING 0x0 ;  /* 0x0000000000000b1d */ /* 0x000fe20000010000 */
[----:B------:R-:W-:-:S13]  /*25a0*/  ISETP.GE.AND P2, PT, R32, UR11, PT ;  /* 0x0000000b20007c0c */ /* 0x000fda000bf46270 */
[----:B------:R1:W-:Y:S04]  /*25b0*/  @P2 STS.128 [R237+0x14000], RZ ;  /* 0x014000ffed002388 */ /* 0x0003e80000000c00 */
[----:B------:R1:W-:Y:S04]  /*25c0*/  @P2 STS.128 [R237+0x15000], RZ ;  /* 0x015000ffed002388 */ /* 0x0003e80000000c00 */
[----:B------:R1:W-:Y:S04]  /*25d0*/  @P2 STS.128 [R237+0x16000], RZ ;  /* 0x016000ffed002388 */ /* 0x0003e80000000c00 */
[----:B------:R1:W-:Y:S01]  /*25e0*/  @P2 STS.128 [R237+0x17000], RZ ;  /* 0x017000ffed002388 */ /* 0x0003e20000000c00 */
[----:B------:R-:W-:Y:S05]  /*25f0*/  @P2 BRA `(.L_x_18) ;  /* 0x0000034000002947 */ /* 0x000fea0003800000 */
[----:B------:R-:W-:Y:S01]  /*2600*/  IMAD.U32 R4, RZ, RZ, UR16 ;  /* 0x00000010ff047e24 */ /* 0x000fe2000f8e00ff */
[----:B------:R-:W-:-:S02]  /*2610*/  IADD3 R8, P0, R32, UR16, RZ ;  /* 0x0000001020087c10 */ /* 0x000fc4000ff1e0ff */
[----:B------:R-:W-:Y:S02]  /*2620*/  LOP3.LUT R10, R20, 0x1, RZ, 0xc0, !PT ;  /* 0x00000001140a7812 */ /* 0x000fe400078ec0ff */
[----:B------:R-:W-:Y:S01]  /*2630*/  LEA.HI.X.SX32 R9, R4, R29, 0x1, P0 ;  /* 0x0000001d04097211 */ /* 0x000fe200000f0eff */
[----:B------:R-:W-:Y:S01]  /*2640*/  IMAD.WIDE.U32 R4, R8, c[0x0][0x1a0], R30 ;  /* 0x0000680008047a25 */ /* 0x000fe200078e001e */
[----:B------:R-:W-:Y:S02]  /*2650*/  P2R R24, PR, RZ, 0x8 ;  /* 0x00000008ff187803 */ /* 0x000fe40000000000 */
[----:B------:R-:W-:Y:S01]  /*2660*/  ISETP.NE.U32.AND P3, PT, R10, 0x1, PT ;  /* 0x000000010a00780c */ /* 0x000fe20003f65070 */
[----:B------:R-:W-:Y:S01]  /*2670*/  IMAD R9, R9, c[0x0][0x1a0], RZ ;  /* 0x0000680009097a24 */ /* 0x000fe200078e02ff */
[----:B------:R-:W-:Y:S02]  /*2680*/  IADD3 R4, P0, R4, UR22, RZ ;  /* 0x0000001604047c10 */ /* 0x000fe4000ff1e0ff */
[----:B------:R-:W-:Y:S01]  /*2690*/  P2R R22, PR, RZ, 0x4 ;  /* 0x00000004ff167803 */ /* 0x000fe20000000000 */
[----:B------:R-:W-:Y:S01]  /*26a0*/  IMAD R9, R8, c[0x0][0x1a4], R9 ;  /* 0x0000690008097a24 */ /* 0x000fe200078e0209 */
[----:B------:R-:W-:Y:S01]  /*26b0*/  P2R R25, PR, RZ, 0x10 ;  /* 0x00000010ff197803 */ /* 0x000fe20000000000 */
[----:B------:R-:W-:-:S03]  /*26c0*/  IMAD R8, R28, c[0x0][0x1b8], RZ ;  /* 0x00006e001c087a24 */ /* 0x000fc600078e02ff */
[----:B------:R-:W-:Y:S01]  /*26d0*/  IADD3.X R5, R5, UR26, R9, P0, !PT ;  /* 0x0000001a05057c10 */ /* 0x000fe200087fe409 */
[----:B------:R-:W-:-:S04]  /*26e0*/  IMAD R8, R18, c[0x0][0x1bc], R8 ;  /* 0x00006f0012087a24 */ /* 0x000fc800078e0208 */
[----:B------:R-:W-:-:S04]  /*26f0*/  IMAD.WIDE.U32 R4, R18, c[0x0][0x1b8], R4 ;  /* 0x00006e0012047a25 */ /* 0x000fc800078e0004 */
[----:B------:R-:W-:Y:S01]  /*2700*/  IMAD.IADD R9, R5, 0x1, R8 ;  /* 0x0000000105097824 */ /* 0x000fe200078e0208 */
[----:B------:R-:W-:Y:S02]  /*2710*/  LOP3.LUT R5, R20, 0xff, RZ, 0xc0, !PT ;  /* 0x000000ff14057812 */ /* 0x000fe400078ec0ff */
[C---:B------:R-:W-:Y:S02]  /*2720*/  @!P3 LEA R14, P0, R4.reuse, c[0x0][0x170], 0x1 ;  /* 0x00005c00040eba11 */ /* 0x040fe400078008ff */
[C---:B------:R-:W-:Y:S02]  /*2730*/  LOP3.LUT P2, RZ, R5.reuse, 0x2, RZ, 0xc0, !PT ;  /* 0x0000000205ff7812 */ /* 0x040fe4000784c0ff */
[----:B------:R-:W-:Y:S02]  /*2740*/  LOP3.LUT P1, RZ, R5, 0x4, RZ, 0xc0, !PT ;  /* 0x0000000405ff7812 */ /* 0x000fe4000782c0ff */
[----:B------:R-:W-:-:S05]  /*2750*/  @!P3 LEA.HI.X R15, R4, c[0x0][0x174], R9, 0x1, P0 ;  /* 0x00005d00040fba11 */ /* 0x000fca00000f0c09 */
[----:B------:R-:W-:Y:S01]  /*2760*/  @!PT LDS RZ, [RZ] ;  /* 0x00000000fffff984 */ /* 0x000fe20000000800 */
[----:B------:R-:W-:Y:S01]  /*2770*/  @!PT LDS RZ, [RZ] ;  /* 0x00000000fffff984 */ /* 0x000fe20000000800 */
[----:B------:R-:W-:Y:S01]  /*2780*/  @!PT LDS RZ, [RZ] ;  /* 0x00000000fffff984 */ /* 0x000fe20000000800 */
[----:B------:R2:W-:Y:S04]  /*2790*/  @!P3 LDGSTS.E.BYPASS.LTC128B.128 [R237+0x14000], [R14.64] ;  /* 0x140000000eedbfae */ /* 0x0005e8000b901d44 */
[----:B------:R-:W-:Y:S01]  /*27a0*/  @P2 LEA R12, P0, R4, c[0x0][0x170], 0x1 ;  /* 0x00005c00040c2a11 */ /* 0x000fe200078008ff */
[----:B------:R2:W-:Y:S01]  /*27b0*/  @P3 STS.128 [R237+0x14000], RZ ;  /* 0x014000ffed003388 */ /* 0x0005e20000000c00 */
[----:B------:R-:W-:Y:S02]  /*27c0*/  ISETP.NE.AND P3, PT, R24, RZ, PT ;  /* 0x000000ff1800720c */ /* 0x000fe40003f65270 */
[C---:B------:R-:W-:Y:S02]  /*27d0*/  @P2 LEA.HI.X R13, R4.reuse, c[0x0][0x174], R9, 0x1, P0 ;  /* 0x00005d00040d2a11 */ /* 0x040fe400000f0c09 */
[----:B------:R-:W-:-:S03]  /*27e0*/  @P1 LEA R10, P0, R4, c[0x0][0x170], 0x1 ;  /* 0x00005c00040a1a11 */ /* 0x000fc600078008ff */
[----:B------:R-:W-:Y:S01]  /*27f0*/  @!PT LDS RZ, [RZ] ;  /* 0x00000000fffff984 */ /* 0x000fe20000000800 */
[----:B------:R-:W-:Y:S01]  /*2800*/  @!PT LDS RZ, [RZ] ;  /* 0x00000000fffff984 */ /* 0x000fe20000000800 */
[----:B------:R-:W-:Y:S01]  /*2810*/  @!PT LDS RZ, [RZ] ;  /* 0x00000000fffff984 */ /* 0x000fe20000000800 */
[----:B------:R2:W-:Y:S01]  /*2820*/  @P2 LDGSTS.E.BYPASS.LTC128B.128 [R237+0x15000], [R12.64+0x80] ;  /* 0x150000800ced2fae */ /* 0x0005e2000b901d44 */
[----:B------:R-:W-:Y:S02]  /*2830*/  @P1 LEA.HI.X R11, R4, c[0x0][0x174], R9, 0x1, P0 ;  /* 0x00005d00040b1a11 */ /* 0x000fe400000f0c09 */
[----:B------:R-:W-:Y:S01]  /*2840*/  LOP3.LUT P0, RZ, R5, 0x8, RZ, 0xc0, !PT ;  /* 0x0000000805ff7812 */ /* 0x000fe2000780c0ff */
[----:B------:R2:W-:Y:S01]  /*2850*/  @!P2 STS.128 [R237+0x15000], RZ ;  /* 0x015000ffed00a388 */ /* 0x0005e20000000c00 */
[----:B------:R-:W-:-:S03]  /*2860*/  ISETP.NE.AND P2, PT, R22, RZ, PT ;  /* 0x000000ff1600720c */ /* 0x000fc60003f45270 */
[----:B------:R-:W-:Y:S01]  /*2870*/  @!PT LDS RZ, [RZ] ;  /* 0x00000000fffff984 */ /* 0x000fe20000000800 */
[----:B------:R-:W-:Y:S01]  /*2880*/  @!PT LDS RZ, [RZ] ;  /* 0x00000000fffff984 */ /* 0x000fe20000000800 */
[----:B------:R-:W-:Y:S01]  /*2890*/  @!PT LDS RZ, [RZ] ;  /* 0x00000000fffff984 */ /* 0x000fe20000000800 */
[----:B------:R2:W-:Y:S04]  /*28a0*/  @P1 LDGSTS.E.BYPASS.LTC128B.128 [R237+0x16000], [R10.64+0x100] ;  /* 0x160001000aed1fae */ /* 0x0005e8000b901d44 */
[----:B------:R2:W-:Y:S04]  /*28b0*/  @!P1 STS.128 [R237+0x16000], RZ ;  /* 0x016000ffed009388 */ /* 0x0005e80000000c00 */
[----:B------:R-:W-:-:S04]  /*28c0*/  @P0 LEA R8, P4, R4, c[0x0][0x170], 0x1 ;  /* 0x00005c0004080a11 */ /* 0x000fc800078808ff */
[----:B------:R-:W-:Y:S02]  /*28d0*/  @P0 LEA.HI.X R9, R4, c[0x0][0x174], R9, 0x1, P4 ;  /* 0x00005d0004090a11 */ /* 0x000fe400020f0c09 */
[----:B------:R-:W-:-:S03]  /*28e0*/  ISETP.NE.AND P4, PT, R25, RZ, PT ;  /* 0x000000ff1900720c */ /* 0x000fc60003f85270 */
[----:B------:R-:W-:Y:S01]  /*28f0*/  @!PT LDS RZ, [RZ] ;  /* 0x00000000fffff984 */ /* 0x000fe20000000800 */
[----:B------:R-:W-:Y:S01]  /*2900*/  @!PT LDS RZ, [RZ] ;  /* 0x00000000fffff984 */ /* 0x000fe20000000800 */
[----:B------:R-:W-:Y:S01]  /*2910*/  @!PT LDS RZ, [RZ] ;  /* 0x00000000fffff984 */ /* 0x000fe20000000800 */
[----:B------:R2:W-:Y:S04]  /*2920*/  @P0 LDGSTS.E.BYPASS.LTC128B.128 [R237+0x17000], [R8.64+0x180] ;  /* 0x1700018008ed0fae */ /* 0x0005e8000b901d44 */
[----:B------:R2:W-:Y:S04]  /*2930*/  @!P0 STS.128 [R237+0x17000], RZ ;  /* 0x017000ffed008388 */ /* 0x0005e80000000c00 */
.L_x_18:
[----:B------:R-:W-:Y:S05]  /*2940*/  BSYNC B0 ;  /* 0x0000000000007941 */ /* 0x000fea0003800000 */
.L_x_17:
[----:B------:R-:W-:Y:S01]  /*2950*/  UIMAD UR11, UR6, -0x40, UR24 ;  /* 0xffffffc0060b78a4 */ /* 0x000fe2000f8e0218 */
[----:B------:R-:W0:Y:S01]  /*2960*/  LDGDEPBAR ;  /* 0x00000000000079af */ /* 0x000e220000000000 */
[----:B------:R-:W-:Y:S04]  /*2970*/  BSSY B0, `(.L_x_19) ;  /* 0x000002b000007945 */ /* 0x000fe80003800000 */
[----:B------:R-:W-:-:S13]  /*2980*/  ISETP.GE.AND P1, PT, R32, UR11, PT ;  /* 0x0000000b20007c0c */ /* 0x000fda000bf26270 */
[----:B------:R3:W-:Y:S04]  /*2990*/  @P1 STS.128 [R237+0x8000], RZ ;  /* 0x008000ffed001388 */ /* 0x0007e80000000c00 */
[----:B------:R3:W-:Y:S04]  /*29a0*/  @P1 STS.128 [R237+0xa000], RZ ;  /* 0x00a000ffed001388 */ /* 0x0007e80000000c00 */
[----:B------:R3:W-:Y:S04]  /*29b0*/  @P1 STS.128 [R237+0xc000], RZ ;  /* 0x00c000ffed001388 */ /* 0x0007e80000000c00 */
[----:B------:R3:W-:Y:S01]  /*29c0*/  @P1 STS.128 [R237+0xe000], RZ ;  /* 0x00e000ffed001388 */ /* 0x0007e20000000c00 */
[----:B------:R-:W-:Y:S05]  /*29d0*/  @P1 BRA `(.L_x_20) ;  /* 0x0000024000001947 */ /* 0x000fea0003800000 */
[----:B------:R-:W-:Y:S01]  /*29e0*/  MOV R4, UR15 ;  /* 0x0000000f00047c02 */ /* 0x000fe20008000f00 */
[----:B--2---:R-:W-:Y:S01]  /*29f0*/  IMAD R8, R23, c[0x0][0x370], RZ ;  /* 0x0000dc0017087a24 */ /* 0x004fe200078e02ff */
[----:B------:R-:W-:Y:S01]  /*2a00*/  MOV R5, UR19 ;  /* 0x0000001300057c02 */ /* 0x000fe20008000f00 */
[----:B------:R-:W-:Y:S01]  /*2a10*/  IMAD.MOV.U32 R10, RZ, RZ, 0x2 ;  /* 0x00000002ff0a7424 */ /* 0x000fe200078e00ff */
[----:B------:R2:W-:Y:S01]  /*2a20*/  @P3 STS.128 [R237+0x8000], RZ ;  /* 0x008000ffed003388 */ /* 0x0005e20000000c00 */
[----:B------:R-:W-:-:S02]  /*2a30*/  IMAD R8, R19, c[0x0][0x374], R8 ;  /* 0x0000dd0013087a24 */ /* 0x000fc400078e0208 */
[----:B------:R-:W-:-:S04]  /*2a40*/  IMAD.WIDE.U32 R4, R19, c[0x0][0x370], R4 ;  /* 0x0000dc0013047a25 */ /* 0x000fc800078e0004 */
[----:B------:R-:W-:Y:S01]  /*2a50*/  IMAD.IADD R5, R5, 0x1, R8 ;  /* 0x0000000105057824 */ /* 0x000fe200078e0208 */
[----:B------:R-:W-:Y:S01]  /*2a60*/  MOV R8, UR33 ;  /* 0x0000002100087c02 */ /* 0x000fe20008000f00 */
[----:B------:R-:W-:-:S04]  /*2a70*/  IMAD.WIDE R10, R244, R10, c[0x0][0x330] ;  /* 0x0000cc00f40a7625 */ /* 0x000fc800078e020a */
[----:B------:R-:W-:-:S05]  /*2a80*/  IMAD.WIDE.U32 R8, R8, c[0x0][0x378], R4 ;  /* 0x0000de0008087a25 */ /* 0x000fca00078e0004 */
[----:B------:R-:W-:Y:S02]  /*2a90*/  IADD3 R5, R9, UR13, RZ ;  /* 0x0000000d09057c10 */ /* 0x000fe4000fffe0ff */
[C---:B------:R-:W-:Y:S02]  /*2aa0*/  LEA R4, P0, R8.reuse, R10, 0x1 ;  /* 0x0000000a08047211 */ /* 0x040fe400078008ff */
[----:B------:R-:W-:Y:S02]  /*2ab0*/  @!P3 MOV R9, R243 ;  /* 0x000000f30009b202 */ /* 0x000fe40000000f00 */
[----:B------:R-:W-:Y:S02]  /*2ac0*/  LEA.HI.X R5, R8, R11, R5, 0x1, P0 ;  /* 0x0000000b08057211 */ /* 0x000fe400000f0c05 */
[----:B------:R-:W-:-:S05]  /*2ad0*/  @!P3 MOV R8, R241 ;  /* 0x000000f10008b202 */ /* 0x000fca0000000f00 */
[----:B------:R-:W-:Y:S01]  /*2ae0*/  @!PT LDS RZ, [RZ] ;  /* 0x00000000fffff984 */ /* 0x000fe20000000800 */
[----:B------:R-:W-:Y:S01]  /*2af0*/  @!PT LDS RZ, [RZ] ;  /* 0x00000000fffff984 */ /* 0x000fe20000000800 */
[----:B------:R-:W-:Y:S01]  /*2b00*/  @!PT LDS RZ, [RZ] ;  /* 0x00000000fffff984 */ /* 0x000fe20000000800 */
[----:B------:R2:W-:Y:S04]  /*2b10*/  @!P3 LDGSTS.E.BYPASS.LTC128B.128 [R237+0x8000], [R8.64] ;  /* 0x0800000008edbfae */ /* 0x0005e8000b901d44 */
[----:B------:R2:W-:Y:S04]  /*2b20*/  @P5 STS.128 [R237+0xa000], RZ ;  /* 0x00a000ffed005388 */ /* 0x0005e80000000c00 */
[----:B------:R-:W-:Y:S01]  /*2b30*/  @!PT LDS RZ, [RZ] ;  /* 0x00000000fffff984 */ /* 0x000fe20000000800 */
[----:B------:R-:W-:Y:S01]  /*2b40*/  @!PT LDS RZ, [RZ] ;  /* 0x00000000fffff984 */ /* 0x000fe20000000800 */
[----:B------:R-:W-:Y:S01]  /*2b50*/  @!PT LDS RZ, [RZ] ;  /* 0x00000000fffff984 */ /* 0x000fe20000000800 */
[----:B------:R2:W-:Y:S04]  /*2b60*/  @!P5 LDGSTS.E.BYPASS.LTC128B.128 [R237+0xa000], [R4.64+0x80] ;  /* 0x0a00008004eddfae */ /* 0x0005e8000b901d44 */
[----:B------:R2:W-:Y:S04]  /*2b70*/  @P4 STS.128 [R237+0xc000], RZ ;  /* 0x00c000ffed004388 */ /* 0x0005e80000000c00 */
[----:B------:R-:W-:Y:S01]  /*2b80*/  @!PT LDS RZ, [RZ] ;  /* 0x00000000fffff984 */ /* 0x000fe20000000800 */
[----:B------:R-:W-:Y:S01]  /*2b90*/  @!PT LDS RZ, [RZ] ;  /* 0x00000000fffff984 */ /* 0x000fe20000000800 */
[----:B------:R-:W-:Y:S01]  /*2ba0*/  @!PT LDS RZ, [RZ] ;  /* 0x00000000fffff984 */ /* 0x000fe20000000800 */
[----:B------:R2:W-:Y:S04]  /*2bb0*/  @!P4 LDGSTS.E.BYPASS.LTC128B.128 [R237+0xc000], [R4.64+0x100] ;  /* 0x0c00010004edcfae */ /* 0x0005e8000b901d44 */
[----:B------:R2:W-:Y:S01]  /*2bc0*/  @P6 STS.128 [R237+0xe000], RZ ;  /* 0x00e000ffed006388 */ /* 0x0005e20000000c00 */
[----:B------:R-:W-:Y:S05]  /*2bd0*/  @P6 BRA `(.L_x_20) ;  /* 0x0000004000006947 */ /* 0x000fea0003800000 */
[----:B------:R-:W-:Y:S01]  /*2be0*/  @!PT LDS RZ, [RZ] ;  /* 0x00000000fffff984 */ /* 0x000fe20000000800 */
[----:B------:R-:W-:Y:S01]  /*2bf0*/  @!PT LDS RZ, [RZ] ;  /* 0x00000000fffff984 */ /* 0x000fe20000000800 */
[----:B------:R-:W-:Y:S01]  /*2c00*/  @!PT LDS RZ, [RZ] ;  /* 0x00000000fffff984 */ /* 0x000fe20000000800 */
[----:B------:R4:W-:Y:S02]  /*2c10*/  LDGSTS.E.BYPASS.LTC128B.128 [R237+0xe000], [R4.64+0x180] ;  /* 0x0e00018004ed7fae */ /* 0x0009e4000b901d44 */
.L_x_20:
[----:B------:R-:W-:Y:S05]  /*2c20*/  BSYNC B0 ;  /* 0x0000000000007941 */ /* 0x000fea0003800000 */
.L_x_19:
[----:B--2-4-:R-:W-:Y:S01]  /*2c30*/  IADD3 R4, R32, 0x20, RZ ;  /* 0x0000002020047810 */ /* 0x014fe20007ffe0ff */
[----:B------:R-:W-:Y:S01]  /*2c40*/  BSSY B0, `(.L_x_21) ;  /* 0x000002f000007945 */ /* 0x000fe20003800000 */
[----:B------:R-:W-:-:S02]  /*2c50*/  IMAD.MOV.U32 R13, RZ, RZ, 0x20 ;  /* 0x00000020ff0d7424 */ /* 0x000fc400078e00ff */
[----:B------:R-:W-:-:S13]  /*2c60*/  ISETP.GE.AND P0, PT, R4, UR11, PT ;  /* 0x0000000b04007c0c */ /* 0x000fda000bf06270 */
[----:B------:R2:W-:Y:S04]  /*2c70*/  @P0 STS.128 [R237+0x9000], RZ ;  /* 0x009000ffed000388 */ /* 0x0005e80000000c00 */
[----:B------:R2:W-:Y:S04]  /*2c80*/  @P0 STS.128 [R237+0xb000], RZ ;  /* 0x00b000ffed000388 */ /* 0x0005e80000000c00 */
[----:B------:R2:W-:Y:S04]  /*2c90*/  @P0 STS.128 [R237+0xd000], RZ ;  /* 0x00d000ffed000388 */ /* 0x0005e80000000c00 */
[----:B------:R2:W-:Y:S01]  /*2ca0*/  @P0 STS.128 [R237+0xf000], RZ ;  /* 0x00f000ffed000388 */ /* 0x0005e20000000c00 */
[----:B------:R-:W-:Y:S05]  /*2cb0*/  @P0 BRA `(.L_x_22) ;  /* 0x0000027000000947 */ /* 0x000fea0003800000 */
[C---:B------:R-:W-:Y:S01]  /*2cc0*/  IMAD.WIDE.U32 R4, R13.reuse, c[0x0][0x370], RZ ;  /* 0x0000dc000d047a25 */ /* 0x040fe200078e00ff */
[----:B------:R-:W-:Y:S01]  /*2cd0*/  P2R R12, PR, RZ, 0x1 ;  /* 0x00000001ff0c7803 */ /* 0x000fe20000000000 */
[----:B------:R4:W-:Y:S02]  /*2ce0*/  @P3 STS.128 [R237+0x9000], RZ ;  /* 0x009000ffed003388 */ /* 0x0009e40000000c00 */
[----:B------:R-:W-:Y:S01]  /*2cf0*/  IMAD R7, R13, c[0x0][0x374], RZ ;  /* 0x0000dd000d077a24 */ /* 0x000fe200078e02ff */
[----:B------:R-:W-:Y:S01]  /*2d00*/  IADD3 R4, P0, R6, R4, RZ ;  /* 0x0000000406047210 */ /* 0x000fe20007f1e0ff */
[----:B------:R-:W-:-:S03]  /*2d10*/  @!P3 IMAD.MOV.U32 R6, RZ, RZ, c[0x0][0x370] ;  /* 0x0000dc00ff06b624 */ /* 0x000fc600078e00ff */
[----:B------:R-:W-:Y:S01]  /*2d20*/  IADD3.X R5, R21, R5, R7, P0, !PT ;  /* 0x0000000515057210 */ /* 0x000fe200007fe407 */
[----:B------:R-:W-:Y:S01]  /*2d30*/  @!P3 IMAD.MOV.U32 R7, RZ, RZ, c[0x0][0x374] ;  /* 0x0000dd00ff07b624 */ /* 0x000fe200078e00ff */
[----:B------:R-:W-:-:S04]  /*2d40*/  @!P3 LEA R10, P0, R6, R241, 0x6 ;  /* 0x000000f1060ab211 */ /* 0x000fc800078030ff */
[----:B------:R-:W-:Y:S02]  /*2d50*/  @!P3 LEA.HI.X R11, R6, R243, R7, 0x6, P0 ;  /* 0x000000f3060bb211 */ /* 0x000fe400000f3407 */
[----:B------:R-:W-:-:S03]  /*2d60*/  @!P5 LEA R8, P0, R4, c[0x0][0x330], 0x1 ;  /* 0x0000cc000408da11 */ /* 0x000fc600078008ff */
[----:B------:R-:W-:Y:S01]  /*2d70*/  @!PT LDS RZ, [RZ] ;  /* 0x00000000fffff984 */ /* 0x000fe20000000800 */
[----:B------:R-:W-:Y:S01]  /*2d80*/  @!PT LDS RZ, [RZ] ;  /* 0x00000000fffff984 */ /* 0x000fe20000000800 */
[----:B------:R-:W-:Y:S01]  /*2d90*/  @!PT LDS RZ, [RZ] ;  /* 0x00000000fffff984 */ /* 0x000fe20000000800 */
[----:B------:R4:W-:Y:S01]  /*2da0*/  @!P3 LDGSTS.E.BYPASS.LTC128B.128 [R237+0x9000], [R10.64] ;  /* 0x090000000aedbfae */ /* 0x0009e2000b901d44 */
[C-C-:B------:R-:W-:Y:S02]  /*2db0*/  @!P5 LEA.HI.X R9, R4.reuse, c[0x0][0x334], R5.reuse, 0x1, P0 ;  /* 0x0000cd000409da11 */ /* 0x140fe400000f0c05 */
[C---:B------:R-:W-:Y:S01]  /*2dc0*/  @!P4 LEA R6, P0, R4.reuse, c[0x0][0x330], 0x1 ;  /* 0x0000cc000406ca11 */ /* 0x040fe200078008ff */
[----:B------:R4:W-:Y:S03]  /*2dd0*/  @P5 STS.128 [R237+0xb000], RZ ;  /* 0x00b000ffed005388 */ /* 0x0009e60000000c00 */
[----:B------:R-:W-:Y:S01]  /*2de0*/  @!P4 LEA.HI.X R7, R4, c[0x0][0x334], R5, 0x1, P0 ;  /* 0x0000cd000407ca11 */ /* 0x000fe200000f0c05 */
[----:B------:R-:W-:Y:S01]  /*2df0*/  @!PT LDS RZ, [RZ] ;  /* 0x00000000fffff984 */ /* 0x000fe20000000800 */
[----:B------:R-:W-:Y:S01]  /*2e00*/  @!PT LDS RZ, [RZ] ;  /* 0x00000000fffff984 */ /* 0x000fe20000000800 */
[----:B------:R-:W-:Y:S01]  /*2e10*/  @!PT LDS RZ, [RZ] ;  /* 0x00000000fffff984 */ /* 0x000fe20000000800 */
[----:B------:R4:W-:Y:S01]  /*2e20*/  @!P5 LDGSTS.E.BYPASS.LTC128B.128 [R237+0xb000], [R8.64+0x80] ;  /* 0x0b00008008eddfae */ /* 0x0009e2000b901d44 */
[----:B------:R-:W-:-:S03]  /*2e30*/  ISETP.NE.AND P0, PT, R12, RZ, PT ;  /* 0x000000ff0c00720c */ /* 0x000fc60003f05270 */
[----:B------:R4:W-:Y:S04]  /*2e40*/  @P4 STS.128 [R237+0xd000], RZ ;  /* 0x00d000ffed004388 */ /* 0x0009e80000000c00 */
[----:B------:R-:W-:Y:S01]  /*2e50*/  @!PT LDS RZ, [RZ] ;  /* 0x00000000fffff984 */ /* 0x000fe20000000800 */
[----:B------:R-:W-:Y:S01]  /*2e60*/  @!PT LDS RZ, [RZ] ;  /* 0x00000000fffff984 */ /* 0x000fe20000000800 */
[----:B------:R-:W-:Y:S01]  /*2e70*/  @!PT LDS RZ, [RZ] ;  /* 0x00000000fffff984 */ /* 0x000fe20000000800 */
[----:B------:R4:W-:Y:S04]  /*2e80*/  @!P4 LDGSTS.E.BYPASS.LTC128B.128 [R237+0xd000], [R6.64+0x100] ;  /* 0x0d00010006edcfae */ /* 0x0009e8000b901d44 */
[----:B------:R4:W-:Y:S01]  /*2e90*/  @P6 STS.128 [R237+0xf000], RZ ;  /* 0x00f000ffed006388 */ /* 0x0009e20000000c00 */
[----:B------:R-:W-:Y:S05]  /*2ea0*/  @P6 BRA `(.L_x_22) ;  /* 0x0000008000006947 */ /* 0x000fea0003800000 */
[----:B----4-:R-:W-:Y:S02]  /*2eb0*/  P2R R8, PR, RZ, 0x1 ;  /* 0x00000001ff087803 */ /* 0x010fe40000000000 */
[----:B------:R-:W-:-:S04]  /*2ec0*/  LEA R6, P0, R4, c[0x0][0x330], 0x1 ;  /* 0x0000cc0004067a11 */ /* 0x000fc800078008ff */
[----:B------:R-:W-:Y:S02]  /*2ed0*/  LEA.HI.X R7, R4, c[0x0][0x334], R5, 0x1, P0 ;  /* 0x0000cd0004077a11 */ /* 0x000fe400000f0c05 */
[----:B------:R-:W-:-:S03]  /*2ee0*/  ISETP.NE.AND P0, PT, R8, RZ, PT ;  /* 0x000000ff0800720c */ /* 0x000fc60003f05270 */
[----:B------:R-:W-:Y:S01]  /*2ef0*/  @!PT LDS RZ, [RZ] ;  /* 0x00000000fffff984 */ /* 0x000fe20000000800 */
[----:B------:R-:W-:Y:S01]  /*2f00*/  @!PT LDS RZ, [RZ] ;  /* 0x00000000fffff984 */ /* 0x000fe20000000800 */
[----:B------:R-:W-:Y:S01]  /*2f10*/  @!PT LDS RZ, [RZ] ;  /* 0x00000000fffff984 */ /* 0x000fe20000000800 */
[----:B------:R4:W-:Y:S05]  /*2f20*/  LDGSTS.E.BYPASS.LTC128B.128 [R237+0xf000], [R6.64+0x180] ;  /* 0x0f00018006ed7fae */ /* 0x0009ea000b901d44 */
.L_x_22:
[----:B------:R-:W-:Y:S05]  /*2f30*/  BSYNC B0 ;  /* 0x0000000000007941 */ /* 0x000fea0003800000 */
.L_x_21:
[----:B------:R1:W-:Y:S01]  /*2f40*/  @P1 STS.128 [R237], RZ ;  /* 0x000000ffed001388 */ /* 0x0003e20000000c00 */
[----:B------:R-:W-:Y:S03]  /*2f50*/  BSSY B0, `(.L_x_23) ;  /* 0x0000027000007945 */ /* 0x000fe60003800000 */
[----:B------:R1:W-:Y:S04]  /*2f60*/  @P1 STS.128 [R237+0x2000], RZ ;  /* 0x002000ffed001388 */ /* 0x0003e80000000c00 */
[----:B------:R1:W-:Y:S04]  /*2f70*/  @P1 STS.128 [R237+0x4000], RZ ;  /* 0x004000ffed001388 */ /* 0x0003e80000000c00 */
[----:B------:R1:W-:Y:S01]  /*2f80*/  @P1 STS.128 [R237+0x6000], RZ ;  /* 0x006000ffed001388 */ /* 0x0003e20000000c00 */
[----:B------:R-:W-:Y:S05]  /*2f90*/  @P1 BRA `(.L_x_24) ;  /* 0x0000022000001947 */ /* 0x000fea0003800000 */
[----:B------:R-:W-:Y:S01]  /*2fa0*/  MOV R4, UR28 ;  /* 0x0000001c00047c02 */ /* 0x000fe20008000f00 */
[----:B----4-:R-:W-:Y:S01]  /*2fb0*/  IMAD.MOV.U32 R8, RZ, RZ, 0x2 ;  /* 0x00000002ff087424 */ /* 0x010fe200078e00ff */
[----:B------:R-:W-:Y:S01]  /*2fc0*/  MOV R5, UR25 ;  /* 0x0000001900057c02 */ /* 0x000fe20008000f00 */
[----:B------:R4:W-:Y:S01]  /*2fd0*/  @P3 STS.128 [R237], RZ ;  /* 0x000000ffed003388 */ /* 0x0009e20000000c00 */
[----:B------:R-:W-:Y:S01]  /*2fe0*/  MOV R6, UR33 ;  /* 0x0000002100067c02 */ /* 0x000fe20008000f00 */
[----:B------:R-:W-:-:S04]  /*2ff0*/  IMAD.WIDE R8, R244, R8, c[0x0][0x160] ;  /* 0x00005800f4087625 */ /* 0x000fc800078e0208 */
[----:B------:R-:W-:-:S04]  /*3000*/  IMAD.WIDE.U32 R4, R19, c[0x0][0x190], R4 ;  /* 0x0000640013047a25 */ /* 0x000fc800078e0004 */
[----:B------:R-:W-:-:S04]  /*3010*/  IMAD.IADD R5, R27, 0x1, R5 ;  /* 0x000000011b057824 */ /* 0x000fc800078e0205 */
[----:B------:R-:W-:-:S05]  /*3020*/  IMAD.WIDE.U32 R6, R6, c[0x0][0x1a8], R4 ;  /* 0x00006a0006067a25 */ /* 0x000fca00078e0004 */
[----:B------:R-:W-:Y:S01]  /*3030*/  IADD3 R5, R7, UR14, RZ ;  /* 0x0000000e07057c10 */ /* 0x000fe2000fffe0ff */
[----:B------:R-:W-:Y:S01]  /*3040*/  @!P3 IMAD.MOV.U32 R7, RZ, RZ, R242 ;  /* 0x000000ffff07b224 */ /* 0x000fe200078e00f2 */
[----:B------:R-:W-:-:S04]  /*3050*/  LEA R4, P1, R6, R8, 0x1 ;  /* 0x0000000806047211 */ /* 0x000fc800078208ff */
[----:B------:R-:W-:Y:S02]  /*3060*/  LEA.HI.X R5, R6, R9, R5, 0x1, P1 ;  /* 0x0000000906057211 */ /* 0x000fe400008f0c05 */
[----:B------:R-:W-:-:S05]  /*3070*/  @!P3 MOV R6, R240 ;  /* 0x000000f00006b202 */ /* 0x000fca0000000f00 */
[----:B------:R-:W-:Y:S01]  /*3080*/  @!PT LDS RZ, [RZ] ;  /* 0x00000000fffff984 */ /* 0x000fe20000000800 */
[----:B------:R-:W-:Y:S01]  /*3090*/  @!PT LDS RZ, [RZ] ;  /* 0x00000000fffff984 */ /* 0x000fe20000000800 */
[----:B------:R-:W-:Y:S01]  /*30a0*/  @!PT LDS RZ, [RZ] ;  /* 0x00000000fffff984 */ /* 0x000fe20000000800 */
[----:B------:R4:W-:Y:S04]  /*30b0*/  @!P3 LDGSTS.E.BYPASS.LTC128B.128 [R237], [R6.64] ;  /* 0x0000000006edbfae */ /* 0x0009e8000b901d44 */
        /* <DEDUP_REMOVED lines=16> */
.L_x_24:
[----:B------:R-:W-:Y:S05]  /*31c0*/  BSYNC B0 ;  /* 0x0000000000007941 */ /* 0x000fea0003800000 */
.L_x_23:
[----:B------:R1:W-:Y:S01]  /*31d0*/  @P0 STS.128 [R237+0x1000], RZ ;  /* 0x001000ffed000388 */ /* 0x0003e20000000c00 */
[----:B------:R-:W-:Y:S03]  /*31e0*/  BSSY B0, `(.L_x_25) ;  /* 0x0000028000007945 */ /* 0x000fe60003800000 */
[----:B------:R1:W-:Y:S04]  /*31f0*/  @P0 STS.128 [R237+0x3000], RZ ;  /* 0x003000ffed000388 */ /* 0x0003e80000000c00 */
[----:B------:R1:W-:Y:S04]  /*3200*/  @P0 STS.128 [R237+0x5000], RZ ;  /* 0x005000ffed000388 */ /* 0x0003e80000000c00 */
[----:B------:R1:W-:Y:S01]  /*3210*/  @P0 STS.128 [R237+0x7000], RZ ;  /* 0x007000ffed000388 */ /* 0x0003e20000000c00 */
[----:B------:R-:W-:Y:S05]  /*3220*/  @P0 BRA `(.L_x_26) ;  /* 0x0000023000000947 */ /* 0x000fea0003800000 */
[C---:B-1--4-:R-:W-:Y:S01]  /*3230*/  IMAD.WIDE.U32 R4, R13.reuse, c[0x0][0x190], RZ ;  /* 0x000064000d047a25 */ /* 0x052fe200078e00ff */
[----:B------:R1:W-:Y:S03]  /*3240*/  @P3 STS.128 [R237+0x1000], RZ ;  /* 0x001000ffed003388 */ /* 0x0003e60000000c00 */
[----:B------:R-:W-:Y:S01]  /*3250*/  @!P3 IMAD.MOV.U32 R7, RZ, RZ, c[0x0][0x190] ;  /* 0x00006400ff07b624 */ /* 0x000fe200078e00ff */
[----:B------:R-:W-:Y:S01]  /*3260*/  IADD3 R4, P1, R16, R4, RZ ;  /* 0x0000000410047210 */ /* 0x000fe20007f3e0ff */
[----:B------:R-:W-:-:S02]  /*3270*/  IMAD R13, R13, c[0x0][0x194], RZ ;  /* 0x000065000d0d7a24 */ /* 0x000fc400078e02ff */
[----:B------:R-:W-:Y:S01]  /*3280*/  @!P3 IMAD.MOV.U32 R6, RZ, RZ, c[0x0][0x194] ;  /* 0x00006500ff06b624 */ /* 0x000fe200078e00ff */
[C---:B------:R-:W-:Y:S02]  /*3290*/  @!P3 LEA R10, P0, R7.reuse, R240, 0x6 ;  /* 0x000000f0070ab211 */ /* 0x040fe400078030ff */
[----:B------:R-:W-:Y:S02]  /*32a0*/  IADD3.X R5, R26, R5, R13, P1, !PT ;  /* 0x000000051a057210 */ /* 0x000fe40000ffe40d */
[C---:B------:R-:W-:Y:S02]  /*32b0*/  @!P5 LEA R8, P1, R4.reuse, c[0x0][0x160], 0x1 ;  /* 0x000058000408da11 */ /* 0x040fe400078208ff */
[----:B------:R-:W-:Y:S02]  /*32c0*/  @!P3 LEA.HI.X R11, R7, R242, R6, 0x6, P0 ;  /* 0x000000f2070bb211 */ /* 0x000fe400000f3406 */
[C---:B------:R-:W-:Y:S02]  /*32d0*/  @!P4 LEA R6, P0, R4.reuse, c[0x0][0x160], 0x1 ;  /* 0x000058000406ca11 */ /* 0x040fe400078008ff */
[C-C-:B------:R-:W-:Y:S01]  /*32e0*/  @!P5 LEA.HI.X R9, R4.reuse, c[0x0][0x164], R5.reuse, 0x1, P1 ;  /* 0x000059000409da11 */ /* 0x140fe200008f0c05 */
[----:B------:R-:W-:Y:S01]  /*32f0*/  @!PT LDS RZ, [RZ] ;  /* 0x00000000fffff984 */ /* 0x000fe20000000800 */
[----:B------:R-:W-:Y:S01]  /*3300*/  @!PT LDS RZ, [RZ] ;  /* 0x00000000fffff984 */ /* 0x000fe20000000800 */
[----:B------:R-:W-:Y:S01]  /*3310*/  @!PT LDS RZ, [RZ] ;  /* 0x00000000fffff984 */ /* 0x000fe20000000800 */
[----:B------:R1:W-:Y:S01]  /*3320*/  @!P3 LDGSTS.E.BYPASS.LTC128B.128 [R237+0x1000], [R10.64] ;  /* 0x010000000aedbfae */ /* 0x0003e2000b901d44 */
[----:B------:R-:W-:-:S03]  /*3330*/  @!P4 LEA.HI.X R7, R4, c[0x0][0x164], R5, 0x1, P0 ;  /* 0x000059000407ca11 */ /* 0x000fc600000f0c05 */
        /* <DEDUP_REMOVED lines=12> */
[----:B-1----:R-:W-:-:S04]  /*3400*/  LEA R6, P0, R4, c[0x0][0x160], 0x1 ;  /* 0x0000580004067a11 */ /* 0x002fc800078008ff */
[----:B------:R-:W-:-:S05]  /*3410*/  LEA.HI.X R7, R4, c[0x0][0x164], R5, 0x1, P0 ;  /* 0x0000590004077a11 */ /* 0x000fca00000f0c05 */
[----:B------:R-:W-:Y:S01]  /*3420*/  @!PT LDS RZ, [RZ] ;  /* 0x00000000fffff984 */ /* 0x000fe20000000800 */
[----:B------:R-:W-:Y:S01]  /*3430*/  @!PT LDS RZ, [RZ] ;  /* 0x00000000fffff984 */ /* 0x000fe20000000800 */
[----:B------:R-:W-:Y:S01]  /*3440*/  @!PT LDS RZ, [RZ] ;  /* 0x00000000fffff984 */ /* 0x000fe20000000800 */
[----:B------:R1:W-:Y:S04]  /*3450*/  LDGSTS.E.BYPASS.LTC128B.128 [R237+0x7000], [R6.64+0x180] ;  /* 0x0700018006ed7fae */ /* 0x0003e8000b901d44 */
.L_x_26:
[----:B------:R-:W-:Y:S05]  /*3460*/  BSYNC B0 ;  /* 0x0000000000007941 */ /* 0x000fea0003800000 */
.L_x_25:
[----:B--2---:R-:W2:Y:S01]  /*3470*/  LDL R16, [R1+0xc] ;  /* 0x00000c0001107983 */ /* 0x004ea20000100800 */
[----:B------:R-:W-:Y:S02]  /*3480*/  IMAD.MOV.U32 R245, RZ, RZ, 0x7f800000 ;  /* 0x7f800000fff57424 */ /* 0x000fe400078e00ff */
[----:B------:R-:W-:Y:S01]  /*3490*/  IMAD.MOV.U32 R246, RZ, RZ, 0x7f800000 ;  /* 0x7f800000fff67424 */ /* 0x000fe200078e00ff */
[----:B-12-4-:R-:W-:Y:S01]  /*34a0*/  SHF.R.S32.HI R4, RZ, 0x1f, R16 ;  /* 0x0000001fff047819 */ /* 0x016fe20000011410 */
[C---:B------:R-:W-:Y:S01]  /*34b0*/  IMAD.SHL.U32 R248, R16.reuse, 0x4, RZ ;  /* 0x0000000410f87824 */ /* 0x040fe200078e00ff */
[C---:B------:R-:W-:Y:S02]  /*34c0*/  IADD3 R6, R16.reuse, 0x8, RZ ;  /* 0x0000000810067810 */ /* 0x040fe40007ffe0ff */
[----:B------:R-:W-:Y:S02]  /*34d0*/  SHF.L.U64.HI R247, R16, 0x2, R4 ;  /* 0x0000000210f77819 */ /* 0x000fe40000010204 */
[----:B------:R-:W-:-:S02]  /*34e0*/  IADD3 R4, P0, R248, UR8, RZ ;  /* 0x00000008f8047c10 */ /* 0x000fc4000ff1e0ff */
[----:B------:R-:W-:Y:S02]  /*34f0*/  ISETP.GE.AND P1, PT, R16, UR11, PT ;  /* 0x0000000b10007c0c */ /* 0x000fe4000bf26270 */
[----:B------:R-:W-:Y:S02]  /*3500*/  IADD3.X R5, R247, UR7, RZ, P0, !PT ;  /* 0x00000007f7057c10 */ /* 0x000fe400087fe4ff */
[----:B------:R-:W-:-:S09]  /*3510*/  ISETP.GE.AND P0, PT, R6, UR11, PT ;  /* 0x0000000b06007c0c */ /* 0x000fd2000bf06270 */
[----:B------:R1:W5:Y:S04]  /*3520*/  @!P1 LDG.E R245, [R4.64] ;  /* 0x0000000404f59981 */ /* 0x000368000c1e1900 */
[----:B------:R1:W5:Y:S01]  /*3530*/  @!P0 LDG.E R246, [R4.64+0x20] ;  /* 0x0000200404f68981 */ /* 0x000362000c1e1900 */
[----:B------:R-:W-:Y:S03]  /*3540*/  BSSY B0, `(.L_x_27) ;  /* 0x0000038000007945 */ /* 0x000fe60003800000 */
[----:B------:R1:W-:Y:S04]  /*3550*/  @P2 STS.128 [R237+0x10000], RZ ;  /* 0x010000ffed002388 */ /* 0x0003e80000000c00 */
[----:B------:R1:W-:Y:S04]  /*3560*/  @P2 STS.128 [R237+0x11000], RZ ;  /* 0x011000ffed002388 */ /* 0x0003e80000000c00 */
[----:B------:R1:W-:Y:S04]  /*3570*/  @P2 STS.128 [R237+0x12000], RZ ;  /* 0x012000ffed002388 */ /* 0x0003e80000000c00 */
[----:B------:R1:W-:Y:S01]  /*3580*/  @P2 STS.128 [R237+0x13000], RZ ;  /* 0x013000ffed002388 */ /* 0x0003e20000000c00 */
[----:B------:R-:W-:Y:S05]  /*3590*/  @P2 BRA `(.L_x_28) ;  /* 0x0000032000002947 */ /* 0x000fea0003800000 */
[----:B-1----:R-:W-:Y:S01]  /*35a0*/  IMAD.U32 R4, RZ, RZ, UR16 ;  /* 0x00000010ff047e24 */ /* 0x002fe2000f8e00ff */
[----:B------:R-:W-:-:S02]  /*35b0*/  IADD3 R6, P0, R32, UR16, RZ ;  /* 0x0000001020067c10 */ /* 0x000fc4000ff1e0ff */
[----:B------:R-:W-:Y:S02]  /*35c0*/  LOP3.LUT R8, R20, 0x1, RZ, 0xc0, !PT ;  /* 0x0000000114087812 */ /* 0x000fe400078ec0ff */
[----:B------:R-:W-:Y:S01]  /*35d0*/  LEA.HI.X.SX32 R7, R4, R29, 0x1, P0 ;  /* 0x0000001d04077211 */ /* 0x000fe200000f0eff */
[----:B------:R-:W-:Y:S01]  /*35e0*/  IMAD.WIDE.U32 R4, R6, c[0x0][0x198], R30 ;  /* 0x0000660006047a25 */ /* 0x000fe200078e001e */
[----:B------:R-:W-:Y:S02]  /*35f0*/  P2R R14, PR, RZ, 0x8 ;  /* 0x00000008ff0e7803 */ /* 0x000fe40000000000 */
[----:B------:R-:W-:Y:S01]  /*3600*/  ISETP.NE.U32.AND P3, PT, R8, 0x1, PT ;  /* 0x000000010800780c */ /* 0x000fe20003f65070 */
[----:B------:R-:W-:Y:S01]  /*3610*/  IMAD R7, R7, c[0x0][0x198], RZ ;  /* 0x0000660007077a24 */ /* 0x000fe200078e02ff */
[----:B------:R-:W-:Y:S01]  /*3620*/  IADD3 R4, P0, R4, UR29, RZ ;  /* 0x0000001d04047c10 */ /* 0x000fe2000ff1e0ff */
[----:B------:R-:W-:Y:S01]  /*3630*/  IMAD R8, R28, c[0x0][0x1b0], RZ ;  /* 0x00006c001c087a24 */ /* 0x000fe200078e02ff */
[----:B------:R-:W-:Y:S01]  /*3640*/  P2R R15, PR, RZ, 0x10 ;  /* 0x00000010ff0f7803 */ /* 0x000fe20000000000 */
[----:B------:R-:W-:Y:S01]  /*3650*/  IMAD R7, R6, c[0x0][0x19c], R7 ;  /* 0x0000670006077a24 */ /* 0x000fe200078e0207 */
[----:B------:R-:W-:-:S04]  /*3660*/  LOP3.LUT R6, R20, 0xff, RZ, 0xc0, !PT ;  /* 0x000000ff14067812 */ /* 0x000fc800078ec0ff */
[----:B------:R-:W-:Y:S01]  /*3670*/  IADD3.X R5, R5, UR31, R7, P0, !PT ;  /* 0x0000001f05057c10 */ /* 0x000fe200087fe407 */
[----:B------:R-:W-:Y:S01]  /*3680*/  IMAD R7, R18, c[0x0][0x1b4], R8 ;  /* 0x00006d0012077a24 */ /* 0x000fe200078e0208 */
[C---:B------:R-:W-:Y:S02]  /*3690*/  LOP3.LUT P2, RZ, R6.reuse, 0x2, RZ, 0xc0, !PT ;  /* 0x0000000206ff7812 */ /* 0x040fe4000784c0ff */
[----:B------:R-:W-:Y:S01]  /*36a0*/  LOP3.LUT P1, RZ, R6, 0x4, RZ, 0xc0, !PT ;  /* 0x0000000406ff7812 */ /* 0x000fe2000782c0ff */
[----:B------:R-:W-:-:S04]  /*36b0*/  IMAD.WIDE.U32 R4, R18, c[0x0][0x1b0], R4 ;  /* 0x00006c0012047a25 */ /* 0x000fc800078e0004 */
[----:B------:R-:W-:Y:S01]  /*36c0*/  IMAD.IADD R7, R5, 0x1, R7 ;  /* 0x0000000105077824 */ /* 0x000fe200078e0207 */
[----:B------:R-:W-:-:S04]  /*36d0*/  @!P3 LEA R12, P0, R4, c[0x0][0x168], 0x1 ;  /* 0x00005a00040cba11 */ /* 0x000fc800078008ff */
[C---:B------:R-:W-:Y:S02]  /*36e0*/  @!P3 LEA.HI.X R13, R4.reuse, c[0x0][0x16c], R7, 0x1, P0 ;  /* 0x00005b00040dba11 */ /* 0x040fe400000f0c07 */
[----:B------:R-:W-:-:S03]  /*36f0*/  @P2 LEA R10, P0, R4, c[0x0][0x168], 0x1 ;  /* 0x00005a00040a2a11 */ /* 0x000fc600078008ff */
[----:B------:R-:W-:Y:S01]  /*3700*/  @!PT LDS RZ, [RZ] ;  /* 0x00000000fffff984 */ /* 0x000fe20000000800 */
[----:B------:R-:W-:Y:S01]  /*3710*/  @!PT LDS RZ, [RZ] ;  /* 0x00000000fffff984 */ /* 0x000fe20000000800 */
[----:B------:R-:W-:Y:S01]  /*3720*/  @!PT LDS RZ, [RZ] ;  /* 0x00000000fffff984 */ /* 0x000fe20000000800 */
[----:B------:R1:W-:Y:S01]  /*3730*/  @!P3 LDGSTS.E.BYPASS.LTC128B.128 [R237+0x10000], [R12.64] ;  /* 0x100000000cedbfae */ /* 0x0003e2000b901d44 */
[C-C-:B------:R-:W-:Y:S02]  /*3740*/  @P2 LEA.HI.X R11, R4.reuse, c[0x0][0x16c], R7.reuse, 0x1, P0 ;  /* 0x00005b00040b2a11 */ /* 0x140fe400000f0c07 */
[----:B------:R-:W-:Y:S01]  /*3750*/  @P1 LEA R8, P0, R4, c[0x0][0x168], 0x1 ;  /* 0x00005a0004081a11 */ /* 0x000fe200078008ff */
[----:B------:R1:W-:Y:S01]  /*3760*/  @P3 STS.128 [R237+0x10000], RZ ;  /* 0x010000ffed003388 */ /* 0x0003e20000000c00 */
[----:B------:R-:W-:Y:S02]  /*3770*/  ISETP.NE.AND P3, PT, R14, RZ, PT ;  /* 0x000000ff0e00720c */ /* 0x000fe40003f65270 */
[----:B------:R-:W-:Y:S01]  /*3780*/  @P1 LEA.HI.X R9, R4, c[0x0][0x16c], R7, 0x1, P0 ;  /* 0x00005b0004091a11 */ /* 0x000fe200000f0c07 */
[----:B------:R-:W-:Y:S01]  /*3790*/  @!PT LDS RZ, [RZ] ;  /* 0x00000000fffff984 */ /* 0x000fe20000000800 */
[----:B------:R-:W-:Y:S01]  /*37a0*/  @!PT LDS RZ, [RZ] ;  /* 0x00000000fffff984 */ /* 0x000fe20000000800 */
[----:B------:R-:W-:Y:S01]  /*37b0*/  @!PT LDS RZ, [RZ] ;  /* 0x00000000fffff984 */ /* 0x000fe20000000800 */
[----:B------:R1:W-:Y:S01]  /*37c0*/  @P2 LDGSTS.E.BYPASS.LTC128B.128 [R237+0x11000], [R10.64+0x80] ;  /* 0x110000800aed2fae */ /* 0x0003e2000b901d44 */
[----:B------:R-:W-:-:S03]  /*37d0*/  LOP3.LUT P0, RZ, R6, 0x8, RZ, 0xc0, !PT ;  /* 0x0000000806ff7812 */ /* 0x000fc6000780c0ff */
[----:B------:R1:W-:Y:S04]  /*37e0*/  @!P2 STS.128 [R237+0x11000], RZ ;  /* 0x011000ffed00a388 */ /* 0x0003e80000000c00 */
[----:B------:R-:W-:Y:S01]  /*37f0*/  @!PT LDS RZ, [RZ] ;  /* 0x00000000fffff984 */ /* 0x000fe20000000800 */
[----:B------:R-:W-:Y:S01]  /*3800*/  @!PT LDS RZ, [RZ] ;  /* 0x00000000fffff984 */ /* 0x000fe20000000800 */
[----:B------:R-:W-:Y:S01]  /*3810*/  @!PT LDS RZ, [RZ] ;  /* 0x00000000fffff984 */ /* 0x000fe20000000800 */
[----:B------:R1:W-:Y:S04]  /*3820*/  @P1 LDGSTS.E.BYPASS.LTC128B.128 [R237+0x12000], [R8.64+0x100] ;  /* 0x1200010008ed1fae */ /* 0x0003e8000b901d44 */
[----:B------:R1:W-:Y:S02]  /*3830*/  @!P1 STS.128 [R237+0x12000], RZ ;  /* 0x012000ffed009388 */ /* 0x0003e40000000c00 */
        /* <DEDUP_REMOVED lines=8> */
.L_x_28:
[----:B------:R-:W-:Y:S05]  /*38c0*/  BSYNC B0 ;  /* 0x0000000000007941 */ /* 0x000fea0003800000 */
.L_x_27:
[----:B------:R-:W0:Y:S01]  /*38d0*/  LDGDEPBAR ;  /* 0x00000000000079af */ /* 0x000e220000000000 */
[----:B-1----:R-:W-:Y:S01]  /*38e0*/  IMAD.U32 R4, RZ, RZ, UR24 ;  /* 0x00000018ff047e24 */ /* 0x002fe2000f8e00ff */
[----:B------:R-:W-:Y:S01]  /*38f0*/  IADD3 R5, R16, 0x1, RZ ;  /* 0x0000000110057810 */ /* 0x000fe20007ffe0ff */
[----:B------:R-:W-:Y:S01]  /*3900*/  UIADD3 UR15, UR24, 0x20, UR16 ;  /* 0x00000020180f7890 */ /* 0x000fe2000fffe010 */
[----:B------:R-:W-:Y:S01]  /*3910*/  CS2R R126, SRZ ;  /* 0x00000000007e7805 */ /* 0x000fe2000001ff00 */
[----:B------:R-:W-:Y:S01]  /*3920*/  CS2R R124, SRZ ;  /* 0x00000000007c7805 */ /* 0x000fe2000001ff00 */
[----:B------:R-:W-:Y:S01]  /*3930*/  IADD3 R4, R5, UR17, -R4 ;  /* 0x0000001105047c10 */ /* 0x000fe2000fffe804 */
[----:B------:R-:W-:Y:S01]  /*3940*/  CS2R R130, SRZ ;  /* 0x0000000000827805 */ /* 0x000fe2000001ff00 */
[----:B------:R-:W-:Y:S01]  /*3950*/  CS2R R128, SRZ ;  /* 0x0000000000807805 */ /* 0x000fe2000001ff00 */
[----:B------:R-:W-:Y:S01]  /*3960*/  CS2R R122, SRZ ;  /* 0x00000000007a7805 */ /* 0x000fe2000001ff00 */
[----:B------:R-:W-:Y:S01]  /*3970*/  CS2R R120, SRZ ;  /* 0x0000000000787805 */ /* 0x000fe2000001ff00 */
[----:B------:R1:W-:Y:S01]  /*3980*/  STL [R1+0x4], R4 ;  /* 0x0000040401007387 */ /* 0x0003e20000100800 */
        /* <DEDUP_REMOVED lines=12> */
[----:B------:R-:W-:-:S04]  /*3a50*/  DEPBAR.LE SB0, 0x1 ;  /* 0x000080400000791a */ /* 0x000fc80000000000 */
[----:B------:R-:W-:Y:S01]  /*3a60*/  BAR.SYNC.DEFER_BLOCKING 0x0 ;  /* 0x0000000000007b1d */ /* 0x000fe20000010000 */
        /* <DEDUP_REMOVED lines=14> */
[----:B------:R-:W-:-:S02]  /*3b50*/  UIADD3 UR14, UR16, 0x20, URZ ;  /* 0x00000020100e7890 */ /* 0x000fc4000fffe03f */
[----:B------:R-:W-:Y:S01]  /*3b60*/  UIADD3 UR15, UR15, -UR17, URZ ;  /* 0x800000110f0f7290 */ /* 0x000fe2000fffe03f */
[----:B------:R1:W2:Y:S04]  /*3b70*/  LDSM.16.M88.4 R132, [R229+0x14000] ;  /* 0x01400000e584783b */ /* 0x0002a80000000200 */
[----:B------:R1:W4:Y:S04]  /*3b80*/  LDSM.16.M88.4 R136, [R230+0x14000] ;  /* 0x01400000e688783b */ /* 0x0003280000000200 */
[----:B------:R1:W3:Y:S04]  /*3b90*/  LDSM.16.M88.4 R140, [R231+0x14000] ;  /* 0x01400000e78c783b */ /* 0x0002e80000000200 */
[----:B------:R1:W1:Y:S04]  /*3ba0*/  LDSM.16.M88.4 R144, [R232+0x14000] ;  /* 0x01400000e890783b */ /* 0x0002680000000200 */
        /* <DEDUP_REMOVED lines=11> */
[----:B--234-:R1:W1:Y:S02]  /*3c60*/  LDSM.16.M88.4 R192, [R236+0x3000] ;  /* 0x00300000ecc0783b */ /* 0x01c2640000000200 */
.L_x_31:
[----:B------:R-:W0:Y:S01]  /*3c70*/  LDGDEPBAR ;  /* 0x00000000000079af */ /* 0x000e220000000000 */
[----:B------:R-:W-:Y:S01]  /*3c80*/  USHF.L.U32 UR11, UR6, 0x6, URZ ;  /* 0x00000006060b7899 */ /* 0x000fe2000800063f */
[----:B-----5:R-:W-:Y:S01]  /*3c90*/  FSETP.NEU.FTZ.AND P1, PT, R245, -INF , PT ;  /* 0xff800000f500780b */ /* 0x020fe20003f3d000 */
[----:B------:R-:W-:Y:S02]  /*3ca0*/  UISETP.GT.AND UP2, UPT, UR6, UR12, UPT ;  /* 0x0000000c0600728c */ /* 0x000fe4000bf44270 */
[----:B------:R-:W2:Y:S01]  /*3cb0*/  LDL R69, [R1+0x4] ;  /* 0x0000040001457983 */ /* 0x000ea20000100800 */
[----:B------:R-:W-:Y:S04]  /*3cc0*/  UISETP.GE.AND UP0, UPT, UR11, UR15, UPT ;  /* 0x0000000f0b00728c */ /* 0x000fe8000bf06270 */
[----:B------:R-:W3:Y:S01]  /*3cd0*/  LDL R68, [R1+0x8] ;  /* 0x0000080001447983 */ /* 0x000ee20000100800 */
[----:B------:R-:W-:Y:S06]  /*3ce0*/  UISETP.LT.AND UP0, UPT, UR14, UR17, UP0 ;  /* 0x000000110e00728c */ /* 0x000fec0008701270 */
[----:B------:R-:W-:Y:S01]  /*3cf0*/  PLOP3.LUT P0, PT, PT, PT, UP0, 0x80, 0x0 ;  /* 0x000000000000781c */ /* 0x000fe20003f0f008 */
[----:B------:R-:W-:Y:S04]  /*3d00*/  DEPBAR.LE SB0, 0x0 ;  /* 0x000080000000791a */ /* 0x000fe80000000000 */
[----:B------:R-:W-:Y:S06]  /*3d10*/  BAR.SYNC.DEFER_BLOCKING 0x0 ;  /* 0x0000000000007b1d */ /* 0x000fec0000010000 */
[----:B-1----:R-:W-:Y:S05]  /*3d20*/  LDSM.16.M88.4 R8, [R2] ;  /* 0x000000000208783b */ /* 0x002fea0000000200 */
[----:B------:R-:W4:Y:S05]  /*3d30*/  LDSM.16.M88.4 R44, [R229+0x10000] ;  /* 0x01000000e52c783b */ /* 0x000f2a0000000200 */
[----:B------:R-:W-:Y:S05]  /*3d40*/  LDSM.16.M88.4 R48, [R3] ;  /* 0x000000000330783b */ /* 0x000fea0000000200 */
[----:B------:R-:W1:Y:S05]  /*3d50*/  LDSM.16.M88.4 R52, [R230+0x10000] ;  /* 0x01000000e634783b */ /* 0x000e6a0000000200 */
[----:B------:R-:W-:Y:S05]  /*3d60*/  LDSM.16.M88.4 R56, [R228] ;  /* 0x00000000e438783b */ /* 0x000fea0000000200 */
[----:B------:R-:W1:Y:S05]  /*3d70*/  LDSM.16.M88.4 R60, [R231+0x10000] ;  /* 0x01000000e73c783b */ /* 0x000e6a0000000200 */
[----:B------:R-:W-:Y:S01]  /*3d80*/  LDSM.16.M88.4 R64, [R232+0x10000] ;  /* 0x01000000e840783b */ /* 0x000fe20000000200 */
[C---:B-1--4-:R-:W-:Y:S08]  /*3d90*/  HMMA.16816.F32 R4, R8.reuse, R44, RZ ;  /* 0x0000002c0804723c */ /* 0x052ff000000018ff */
[----:B------:R-:W-:Y:S01]  /*3da0*/  HMMA.16816.F32 R8, R8, R46, RZ ;  /* 0x0000002e0808723c */ /* 0x000fe200000018ff */
[----:B------:R-:W1:Y:S11]  /*3db0*/  LDSM.16.M88.4 R44, [R227] ;  /* 0x00000000e32c783b */ /* 0x000e760000000200 */
[----:B------:R-:W-:Y:S04]  /*3dc0*/  @!UPT UIADD3 URZ, URZ, URZ, URZ ;  /* 0x0000003f3f3ff290 */ /* 0x000fe8000fffe03f */
[C---:B------:R-:W-:Y:S08]  /*3dd0*/  HMMA.16816.F32 R4, R48.reuse, R52, R4 ;  /* 0x000000343004723c */ /* 0x040ff00000001804 */
[----:B------:R-:W-:Y:S01]  /*3de0*/  HMMA.16816.F32 R8, R48, R54, R8 ;  /* 0x000000363008723c */ /* 0x000fe20000001808 */
[----:B------:R-:W-:Y:S05]  /*3df0*/  LDSM.16.M88.4 R48, [R2+0x2000] ;  /* 0x002000000230783b */ /* 0x000fea0000000200 */
[----:B------:R-:W4:Y:S10]  /*3e00*/  LDSM.16.M88.4 R52, [R229+0x11000] ;  /* 0x01100000e534783b */ /* 0x000f340000000200 */
[C---:B------:R-:W-:Y:S08]  /*3e10*/  HMMA.16816.F32 R4, R56.reuse, R60, R4 ;  /* 0x0000003c3804723c */ /* 0x040ff00000001804 */
[----:B------:R-:W-:Y:S01]  /*3e20*/  HMMA.16816.F32 R8, R56, R62, R8 ;  /* 0x0000003e3808723c */ /* 0x000fe20000001808 */
[----:B------:R-:W-:Y:S05]  /*3e30*/  LDSM.16.M88.4 R56, [R3+0x2000] ;  /* 0x002000000338783b */ /* 0x000fea0000000200 */
[----:B------:R-:W4:Y:S10]  /*3e40*/  LDSM.16.M88.4 R60, [R230+0x11000] ;  /* 0x01100000e63c783b */ /* 0x000f340000000200 */
[C---:B-1----:R-:W-:Y:S08]  /*3e50*/  HMMA.16816.F32 R4, R44.reuse, R64, R4 ;  /* 0x000000402c04723c */ /* 0x042ff00000001804 */
[----:B------:R-:W-:Y:S01]  /*3e60*/  HMMA.16816.F32 R8, R44, R66, R8 ;  /* 0x000000422c08723c */ /* 0x000fe20000001808 */
[----:B------:R-:W-:Y:S05]  /*3e70*/  LDSM.16.M88.4 R44, [R228+0x2000] ;  /* 0x00200000e42c783b */ /* 0x000fea0000000200 */
[----:B------:R-:W1:Y:S10]  /*3e80*/  LDSM.16.M88.4 R64, [R231+0x11000] ;  /* 0x01100000e740783b */ /* 0x000e740000000200 */
[C---:B----4-:R-:W-:Y:S08]  /*3e90*/  HMMA.16816.F32 R4, R48.reuse, R52, R4 ;  /* 0x000000343004723c */ /* 0x050ff00000001804 */
        /* <DEDUP_REMOVED lines=18> */
[----:B------:R-:W2:Y:S10]  /*3fc0*/  LDSM.16.M88.4 R60, [R232+0x12000] ;  /* 0x01200000e83c783b */ /* 0x000eb40000000200 */
        /* <DEDUP_REMOVED lines=8> */
[C---:B--2---:R-:W-:Y:S08]  /*4050*/  HMMA.16816.F32 R4, R56.reuse, R60, R4 ;  /* 0x0000003c3804723c */ /* 0x044ff00000001804 */
        /* <DEDUP_REMOVED lines=8> */
[----:B------:R-:W-:Y:S07]  /*40e0*/  HMMA.16816.F32 R8, R48, R54, R8 ;  /* 0x000000363008723c */ /* 0x000fee0000001808 */
[----:B------:R-:W-:Y:S01]  /*40f0*/  @!P0 IADD3 R51, R69, UR11, RZ ;  /* 0x0000000b45338c10 */ /* 0x000fe2000fffe0ff */
[----:B------:R-:W-:Y:S01]  /*4100*/  FMUL.FTZ R49, R245, 1.4426950216293334961 ;  /* 0x3fb8aa3bf5317820 */ /* 0x000fe20000410000 */
[----:B---3--:R-:W-:Y:S03]  /*4110*/  @!P0 IADD3 R48, R68, UR16, RZ ;  /* 0x0000001044308c10 */ /* 0x008fe6000fffe0ff */
[C---:B------:R-:W-:Y:S01]  /*4120*/  @!P0 IMNMX R50, R51.reuse, UR17, PT ;  /* 0x0000001133328c17 */ /* 0x040fe2000b800200 */
[----:B------:R-:W-:Y:S01]  /*4130*/  IMAD.MOV.U32 R68, RZ, RZ, c[0x0][0x22c] ;  /* 0x00008b00ff447624 */ /* 0x000fe200078e00ff */
[----:B------:R-:W-:Y:S02]  /*4140*/  @!P0 IADD3 R51, R51, 0x8, RZ ;  /* 0x0000000833338810 */ /* 0x000fe40007ffe0ff */
[C---:B--2---:R-:W-:Y:S05]  /*4150*/  HMMA.16816.F32 R4, R56.reuse, R60, R4 ;  /* 0x0000003c3804723c */ /* 0x044fea0000001804 */
[-C--:B------:R-:W-:Y:S01]  /*4160*/  @!P0 ISETP.GE.AND P2, PT, R48, R50.reuse, PT ;  /* 0x000000323000820c */ /* 0x080fe20003f46270 */
[----:B------:R-:W-:Y:S01]  /*4170*/  IMAD R68, R68, c[0x0][0x1c0], RZ ;  /* 0x0000700044447a24 */ /* 0x000fe200078e02ff */
[----:B------:R-:W-:Y:S01]  /*4180*/  @!P0 IADD3 R52, R48, 0x1, RZ ;  /* 0x0000000130348810 */ /* 0x000fe20007ffe0ff */
[----:B------:R-:W-:Y:S04]  /*4190*/  HMMA.16816.F32 R8, R56, R62, R8 ;  /* 0x0000003e3808723c */ /* 0x000fe80000001808 */
[----:B------:R-:W-:Y:S01]  /*41a0*/  FSEL R49, R49, RZ, P1 ;  /* 0x000000ff31317208 */ /* 0x000fe20000800000 */
[----:B------:R-:W-:Y:S01]  /*41b0*/  IMAD.U32 R68, R68, -0x40, RZ ;  /* 0xffffffc044447824 */ /* 0x000fe200078e00ff */
[----:B------:R-:W-:Y:S10]  /*41c0*/  @!P0 ISETP.GE.AND P1, PT, R52, R50, PT ;  /* 0x000000323400820c */ /* 0x000ff40003f26270 */
[C---:B-1----:R-:W-:Y:S08]  /*41d0*/  HMMA.16816.F32 R4, R44.reuse, R64, R4 ;  /* 0x000000402c04723c */ /* 0x042ff00000001804 */
[----:B------:R-:W-:Y:S07]  /*41e0*/  HMMA.16816.F32 R8, R44, R66, R8 ;  /* 0x000000422c08723c */ /* 0x000fee0000001808 */
[----:B------:R-:W-:Y:S09]  /*41f0*/  @!P0 IMNMX R44, R51, UR17, PT ;  /* 0x00000011332c8c17 */ /* 0x000ff2000b800200 */
[----:B------:R-:W-:Y:S02]  /*4200*/  @!P0 FSEL R4, R4, -INF , !P2 ;  /* 0xff80000004048808 */ /* 0x000fe40005000000 */
[----:B------:R-:W-:Y:S02]  /*4210*/  @!P0 FSEL R5, R5, -INF , !P1 ;  /* 0xff80000005058808 */ /* 0x000fe40004800000 */
[----:B------:R-:W-:Y:S01]  /*4220*/  FSETP.NEU.FTZ.AND P1, PT, R246, -INF , PT ;  /* 0xff800000f600780b */ /* 0x000fe20003f3d000 */
[--C-:B------:R-:W-:Y:S01]  /*4230*/  FFMA.FTZ R4, R4, c[0x0][0x23c], -R49.reuse ;  /* 0x00008f0004047a23 */ /* 0x100fe20000010831 */
[-C--:B------:R-:W-:Y:S01]  /*4240*/  @!P0 ISETP.GE.AND P2, PT, R48, R44.reuse, PT ;  /* 0x0000002c3000820c */ /* 0x080fe20003f46270 */
[--C-:B------:R-:W-:Y:S02]  /*4250*/  FFMA.FTZ R5, R5, c[0x0][0x23c], -R49.reuse ;  /* 0x00008f0005057a23 */ /* 0x100fe40000010831 */
[----:B------:R1:W-:Y:S01]  /*4260*/  MUFU.EX2 R62, R4 ;  /* 0x00000004003e7308 */ /* 0x0003e20000000800 */
[----:B------:R-:W-:Y:S02]  /*4270*/  @!P0 FSEL R6, R6, -INF , !P2 ;  /* 0xff80000006068808 */ /* 0x000fe40005000000 */
[----:B------:R-:W-:Y:S07]  /*4280*/  PLOP3.LUT P2, PT, PT, PT, UP2, 0x80, 0x0 ;  /* 0x000000000000781c */ /* 0x000fee0003f4f028 */
[----:B------:R2:W3:Y:S01]  /*4290*/  MUFU.EX2 R59, R5 ;  /* 0x00000005003b7308 */ /* 0x0004e20000000800 */
[----:B-1----:R-:W-:Y:S05]  /*42a0*/  FMUL.FTZ R4, R246, 1.4426950216293334961 ;  /* 0x3fb8aa3bf6047820 */ /* 0x002fea0000410000 */
[----:B------:R-:W-:Y:S02]  /*42b0*/  FSEL R4, R4, RZ, P1 ;  /* 0x000000ff04047208 */ /* 0x000fe40000800000 */
[----:B------:R-:W-:Y:S02]  /*42c0*/  @!P0 ISETP.GE.AND P1, PT, R52, R44, PT ;  /* 0x0000002c3400820c */ /* 0x000fe40003f26270 */
[----:B--2---:R-:W-:Y:S01]  /*42d0*/  @!P0 IADD3 R5, R48, 0x8, RZ ;  /* 0x0000000830058810 */ /* 0x004fe20007ffe0ff */
[--C-:B------:R-:W-:Y:S01]  /*42e0*/  FFMA.FTZ R6, R6, c[0x0][0x23c], -R4.reuse ;  /* 0x00008f0006067a23 */ /* 0x100fe20000010804 */
[----:B------:R-:W-:Y:S02]  /*42f0*/  @!P0 IADD3 R48, R48, 0x9, RZ ;  /* 0x0000000930308810 */ /* 0x000fe40007ffe0ff */
[----:B------:R-:W-:Y:S01]  /*4300*/  @!P0 FSEL R7, R7, -INF , !P1 ;  /* 0xff80000007078808 */ /* 0x000fe20004800000 */
[----:B------:R-:W-:Y:S01]  /*4310*/  MUFU.EX2 R61, R6 ;  /* 0x00000006003d7308 */ /* 0x000fe20000000800 */
[-C--:B------:R-:W-:Y:S03]  /*4320*/  @!P0 ISETP.GE.AND P1, PT, R5, R50.reuse, PT ;  /* 0x000000320500820c */ /* 0x080fe60003f26270 */
[--C-:B------:R-:W-:Y:S01]  /*4330*/  FFMA.FTZ R7, R7, c[0x0][0x23c], -R4.reuse ;  /* 0x00008f0007077a23 */ /* 0x100fe20000010804 */
[----:B------:R-:W-:Y:S02]  /*4340*/  @!P0 FSEL R8, R8, -INF , !P1 ;  /* 0xff80000008088808 */ /* 0x000fe40004800000 */
[----:B------:R-:W-:Y:S03]  /*4350*/  @!P0 ISETP.GE.AND P1, PT, R48, R50, PT ;  /* 0x000000323000820c */ /* 0x000fe60003f26270 */
[----:B------:R3:W1:Y:S01]  /*4360*/  MUFU.EX2 R60, R7 ;  /* 0x00000007003c7308 */ /* 0x0006620000000800 */
[----:B------:R-:W-:Y:S01]  /*4370*/  @!P0 FSEL R9, R9, -INF , !P1 ;  /* 0xff80000009098808 */ /* 0x000fe20004800000 */
[--C-:B------:R-:W-:Y:S01]  /*4380*/  FFMA.FTZ R8, R8, c[0x0][0x23c], -R49.reuse ;  /* 0x00008f0008087a23 */ /* 0x100fe20000010831 */
[-C--:B------:R-:W-:Y:S03]  /*4390*/  @!P0 ISETP.GE.AND P1, PT, R5, R44.reuse, PT ;  /* 0x0000002c0500820c */ /* 0x080fe60003f26270 */
[----:B------:R-:W-:Y:S01]  /*43a0*/  FFMA.FTZ R49, R9, c[0x0][0x23c], -R49 ;  /* 0x00008f0009317a23 */ /* 0x000fe20000010831 */
[----:B------:R-:W-:Y:S02]  /*43b0*/  @!P0 FSEL R10, R10, -INF , !P1 ;  /* 0xff8000000a0a8808 */ /* 0x000fe40004800000 */
[----:B------:R-:W-:Y:S01]  /*43c0*/  @!P0 ISETP.GE.AND P1, PT, R48, R44, PT ;  /* 0x0000002c3000820c */ /* 0x000fe20003f26270 */
[----:B------:R-:W-:Y:S02]  /*43d0*/  MUFU.EX2 R58, R8 ;  /* 0x00000008003a7308 */ /* 0x000fe40000000800 */
[--C-:B------:R-:W-:Y:S01]  /*43e0*/  FFMA.FTZ R10, R10, c[0x0][0x23c], -R4.reuse ;  /* 0x00008f000a0a7a23 */ /* 0x100fe20000010804 */
[----:B------:R-:W-:Y:S02]  /*43f0*/  @!P0 FSEL R11, R11, -INF , !P1 ;  /* 0xff8000000b0b8808 */ /* 0x000fe40004800000 */
[----:B------:R-:W-:Y:S03]  /*4400*/  IADD3 R52, P0, R248, UR10, RZ ;  /* 0x0000000af8347c10 */ /* 0x000fe6000ff1e0ff */
[----:B------:R-:W-:Y:S01]  /*4410*/  FFMA.FTZ R4, R11, c[0x0][0x23c], -R4 ;  /* 0x00008f000b047a23 */ /* 0x000fe20000010804 */
[----:B------:R-:W-:Y:S01]  /*4420*/  IADD3.X R53, R247, UR9, RZ, P0, !PT ;  /* 0x00000009f7357c10 */ /* 0x000fe200087fe4ff */
[----:B------:R-:W2:Y:S01]  /*4430*/  MUFU.EX2 R55, R49 ;  /* 0x0000003100377308 */ /* 0x000ea20000000800 */
[----:B------:R-:W-:Y:S02]  /*4440*/  LEA R238, P0, R68, R238, 0x2 ;  /* 0x000000ee44ee7211 */ /* 0x000fe400078010ff */
[----:B---3--:R-:W-:Y:S01]  /*4450*/  F2FP.PACK_AB R7, R59, R62 ;  /* 0x0000003e3b07723e */ /* 0x008fe200000000ff */
[----:B------:R3:W4:Y:S01]  /*4460*/  LDG.E R54, [R52.64] ;  /* 0x0000000434367981 */ /* 0x000722000c1e1900 */
[----:B-1----:R-:W-:Y:S02]  /*4470*/  F2FP.PACK_AB R6, R60, R61 ;  /* 0x0000003d3c06723e */ /* 0x002fe400000000ff */
[----:B------:R-:W-:Y:S03]  /*4480*/  LEA.HI.X.SX32 R239, R68, R239, 0x2, P0 ;  /* 0x000000ef44ef7211 */ /* 0x000fe600000f16ff */
[----:B------:R-:W-:Y:S01]  /*4490*/  MUFU.EX2 R57, R10 ;  /* 0x0000000a00397308 */ /* 0x000fe20000000800 */
[----:B------:R-:W-:Y:S05]  /*44a0*/  STS [R249+0x15000], R7 ;  /* 0x01500007f9007388 */ /* 0x000fea0000000800 */
[----:B------:R-:W-:Y:S04]  /*44b0*/  STS [R252+0x15000], R6 ;  /* 0x01500006fc007388 */ /* 0x000fe80000000800 */
[----:B------:R-:W1:Y:S01]  /*44c0*/  MUFU.EX2 R56, R4 ;  /* 0x0000000400387308 */ /* 0x000e620000000800 */
[----:B--2---:R-:W-:Y:S05]  /*44d0*/  F2FP.PACK_AB R5, R55, R58 ;  /* 0x0000003a3705723e */ /* 0x004fea00000000ff */
[----:B------:R-:W-:Y:S05]  /*44e0*/  STS [R250+0x15000], R5 ;  /* 0x01500005fa007388 */ /* 0x000fea0000000800 */
[----:B---3--:R-:W2:Y:S01]  /*44f0*/  LDG.E R52, [R52.64+0x20] ;  /* 0x0000200434347981 */ /* 0x008ea2000c1e1900 */
[----:B-1----:R-:W-:Y:S05]  /*4500*/  F2FP.PACK_AB R4, R56, R57 ;  /* 0x000000393804723e */ /* 0x002fea00000000ff */
[----:B------:R-:W-:Y:S05]  /*4510*/  STS [R251+0x15000], R4 ;  /* 0x01500004fb007388 */ /* 0x000fea0000000800 */
[----:B------:R-:W1:Y:S05]  /*4520*/  LDSM.16.M88.4 R8, [R2+0x8000] ;  /* 0x008000000208783b */ /* 0x000e6a0000000200 */
[----:B------:R-:W3:Y:S05]  /*4530*/  LDSM.16.M88.4 R44, [R3+0x8000] ;  /* 0x00800000032c783b */ /* 0x000eea0000000200 */
[----:B------:R-:W3:Y:S01]  /*4540*/  LDSM.16.M88.4 R48, [R228+0x8000] ;  /* 0x00800000e430783b */ /* 0x000ee20000000200 */
[C---:B-1----:R-:W-:Y:S08]  /*4550*/  HMMA.16816.F32 R4, R8.reuse, R132, RZ ;  /* 0x000000840804723c */ /* 0x042ff000000018ff */
[----:B------:R-:W-:Y:S11]  /*4560*/  HMMA.16816.F32 R8, R8, R134, RZ ;  /* 0x000000860808723c */ /* 0x000ff600000018ff */
[----:B------:R-:W-:Y:S05]  /*4570*/  @!UPT UIADD3 URZ, URZ, URZ, URZ ;  /* 0x0000003f3f3ff290 */ /* 0x000fea000fffe03f */
[C---:B---3--:R-:W-:Y:S08]  /*4580*/  HMMA.16816.F32 R4, R44.reuse, R136, R4 ;  /* 0x000000882c04723c */ /* 0x048ff00000001804 */
[----:B------:R-:W-:Y:S01]  /*4590*/  HMMA.16816.F32 R8, R44, R138, R8 ;  /* 0x0000008a2c08723c */ /* 0x000fe20000001808 */
[----:B------:R-:W1:Y:S11]  /*45a0*/  LDSM.16.M88.4 R44, [R227+0x8000] ;  /* 0x00800000e32c783b */ /* 0x000e760000000200 */
[----:B------:R-:W-:Y:S04]  /*45b0*/  @!UPT UIADD3 URZ, URZ, URZ, URZ ;  /* 0x0000003f3f3ff290 */ /* 0x000fe8000fffe03f */
[C---:B------:R-:W-:Y:S08]  /*45c0*/  HMMA.16816.F32 R4, R48.reuse, R140, R4 ;  /* 0x0000008c3004723c */ /* 0x040ff00000001804 */
[----:B------:R-:W-:Y:S01]  /*45d0*/  HMMA.16816.F32 R8, R48, R142, R8 ;  /* 0x0000008e3008723c */ /* 0x000fe20000001808 */
[----:B------:R-:W3:Y:S11]  /*45e0*/  LDSM.16.M88.4 R48, [R2+0xa000] ;  /* 0x00a000000230783b */ /* 0x000ef60000000200 */
[----:B------:R-:W-:Y:S04]  /*45f0*/  @!UPT UIADD3 URZ, URZ, URZ, URZ ;  /* 0x0000003f3f3ff290 */ /* 0x000fe8000fffe03f */
[C---:B-1----:R-:W-:Y:S08]  /*4600*/  HMMA.16816.F32 R4, R44.reuse, R144, R4 ;  /* 0x000000902c04723c */ /* 0x042ff00000001804 */
[----:B------:R-:W-:Y:S01]  /*4610*/  HMMA.16816.F32 R8, R44, R146, R8 ;  /* 0x000000922c08723c */ /* 0x000fe20000001808 */
[----:B------:R-:W1:Y:S11]  /*4620*/  LDSM.16.M88.4 R44, [R3+0xa000] ;  /* 0x00a00000032c783b */ /* 0x000e760000000200 */
[----:B------:R-:W-:Y:S04]  /*4630*/  @!UPT UIADD3 URZ, URZ, URZ, URZ ;  /* 0x0000003f3f3ff290 */ /* 0x000fe8000fffe03f */
[C---:B---3--:R-:W-:Y:S08]  /*4640*/  HMMA.16816.F32 R4, R48.reuse, R148, R4 ;  /* 0x000000943004723c */ /* 0x048ff00000001804 */
        /* <DEDUP_REMOVED lines=40> */
[----:B------:R-:W-:Y:S11]  /*48d0*/  HMMA.16816.F32 R8, R48, R190, R8 ;  /* 0x000000be3008723c */ /* 0x000ff60000001808 */
[----:B------:R-:W-:Y:S05]  /*48e0*/  @!UPT UIADD3 URZ, URZ, URZ, URZ ;  /* 0x0000003f3f3ff290 */ /* 0x000fea000fffe03f */
[C---:B-1----:R-:W-:Y:S08]  /*48f0*/  HMMA.16816.F32 R4, R44.reuse, R192, R4 ;  /* 0x000000c02c04723c */ /* 0x042ff00000001804 */
[----:B------:R-:W-:Y:S11]  /*4900*/  HMMA.16816.F32 R8, R44, R194, R8 ;  /* 0x000000c22c08723c */ /* 0x000ff60000001808 */
[----:B------:R-:W-:Y:S05]  /*4910*/  @!UPT UIADD3 URZ, URZ, URZ, URZ ;  /* 0x0000003f3f3ff290 */ /* 0x000fea000fffe03f */
[C---:B----4-:R-:W-:Y:S02]  /*4920*/  FADD.FTZ R4, -R54.reuse, R4 ;  /* 0x0000000436047221 */ /* 0x050fe40000010100 */
[----:B------:R-:W-:Y:S02]  /*4930*/  FADD.FTZ R5, -R54, R5 ;  /* 0x0000000536057221 */ /* 0x000fe40000010100 */
[----:B------:R-:W-:Y:S02]  /*4940*/  FMUL.FTZ R44, R62, R4 ;  /* 0x000000043e2c7220 */ /* 0x000fe40000410000 */
[----:B------:R-:W-:Y:S02]  /*4950*/  FMUL.FTZ R5, R59, R5 ;  /* 0x000000053b057220 */ /* 0x000fe40000410000 */
[C---:B--2---:R-:W-:Y:S02]  /*4960*/  FADD.FTZ R4, -R52.reuse, R6 ;  /* 0x0000000634047221 */ /* 0x044fe40000010100 */
[----:B------:R-:W-:Y:S01]  /*4970*/  FADD.FTZ R6, -R52, R7 ;  /* 0x0000000734067221 */ /* 0x000fe20000010100 */
[----:B------:R-:W-:Y:S01]  /*4980*/  F2FP.PACK_AB R7, R5, R44 ;  /* 0x0000002c0507723e */ /* 0x000fe200000000ff */
[----:B------:R-:W-:Y:S02]  /*4990*/  FMUL.FTZ R4, R61, R4 ;  /* 0x000000043d047220 */ /* 0x000fe40000410000 */
[----:B------:R-:W-:Y:S02]  /*49a0*/  FMUL.FTZ R6, R60, R6 ;  /* 0x000000063c067220 */ /* 0x000fe40000410000 */
[C---:B------:R-:W-:Y:S01]  /*49b0*/  FADD.FTZ R8, -R54.reuse, R8 ;  /* 0x0000000836087221 */ /* 0x040fe20000010100 */
[----:B------:R-:W-:Y:S01]  /*49c0*/  STS [R249+0x14000], R7 ;  /* 0x01400007f9007388 */ /* 0x000fe20000000800 */
        /* <DEDUP_REMOVED lines=10> */
[----:B------:R-:W-:Y:S03]  /*4a70*/  STS [R250+0x14000], R5 ;  /* 0x01400005fa007388 */ /* 0x000fe60000000800 */
[----:B------:R-:W-:Y:S05]  /*4a80*/  F2FP.PACK_AB R4, R8, R9 ;  /* 0x000000090804723e */ /* 0x000fea00000000ff */
[----:B------:R-:W-:Y:S05]  /*4a90*/  STS [R251+0x14000], R4 ;  /* 0x01400004fb007388 */ /* 0x000fea0000000800 */
[----:B------:R-:W-:Y:S06]  /*4aa0*/  BAR.SYNC.DEFER_BLOCKING 0x0 ;  /* 0x0000000000007b1d */ /* 0x000fec0000010000 */
[----:B------:R-:W-:Y:S05]  /*4ab0*/  LDSM.16.MT88.4 R4, [R226+0x15000] ;  /* 0x01500000e204783b */ /* 0x000fea0000004200 */
[----:B------:R-:W1:Y:S05]  /*4ac0*/  LDSM.16.MT88.4 R8, [R0+0x8000] ;  /* 0x008000000008783b */ /* 0x000e6a0000004200 */
[----:B------:R-:W2:Y:S05]  /*4ad0*/  LDSM.16.MT88.4 R44, [R224+0x15000] ;  /* 0x01500000e02c783b */ /* 0x000eaa0000004200 */
[----:B------:R-:W3:Y:S05]  /*4ae0*/  LDSM.16.MT88.4 R48, [R0+0xc000] ;  /* 0x00c000000030783b */ /* 0x000eea0000004200 */
[----:B------:R-:W-:Y:S05]  /*4af0*/  LDSM.16.MT88.4 R52, [R226+0x15400] ;  /* 0x01540000e234783b */ /* 0x000fea0000004200 */
[----:B------:R-:W4:Y:S05]  /*4b00*/  LDSM.16.MT88.4 R56, [R0+0x8800] ;  /* 0x008800000038783b */ /* 0x000f2a0000004200 */
[----:B------:R-:W3:Y:S05]  /*4b10*/  LDSM.16.MT88.4 R60, [R224+0x15400] ;  /* 0x01540000e03c783b */ /* 0x000eea0000004200 */
[----:B------:R-:W3:Y:S01]  /*4b20*/  LDSM.16.MT88.4 R64, [R0+0xc800] ;  /* 0x00c800000040783b */ /* 0x000ee20000004200 */
[-C--:B-1----:R-:W-:Y:S08]  /*4b30*/  HMMA.16816.F32 R12, R4, R8.reuse, R12 ;  /* 0x00000008040c723c */ /* 0x082ff0000000180c */
[C---:B--2---:R-:W-:Y:S08]  /*4b40*/  HMMA.16816.F32 R16, R44.reuse, R8, R16 ;  /* 0x000000082c10723c */ /* 0x044ff00000001810 */
[-C--:B------:R-:W-:Y:S08]  /*4b50*/  HMMA.16816.F32 R20, R44, R10.reuse, R20 ;  /* 0x0000000a2c14723c */ /* 0x080ff00000001814 */
[C---:B------:R-:W-:Y:S01]  /*4b60*/  HMMA.16816.F32 R24, R4.reuse, R10, R24 ;  /* 0x0000000a0418723c */ /* 0x040fe20000001818 */
[----:B------:R-:W-:Y:S07]  /*4b70*/  LDSM.16.MT88.4 R8, [R0+0x9000] ;  /* 0x009000000008783b */ /* 0x000fee0000004200 */
[-C--:B---3--:R-:W-:Y:S08]  /*4b80*/  HMMA.16816.F32 R28, R4, R48.reuse, R28 ;  /* 0x00000030041c723c */ /* 0x088ff0000000181c */
[C---:B------:R-:W-:Y:S08]  /*4b90*/  HMMA.16816.F32 R32, R44.reuse, R48, R32 ;  /* 0x000000302c20723c */ /* 0x040ff00000001820 */
[-C--:B------:R-:W-:Y:S01]  /*4ba0*/  HMMA.16816.F32 R36, R44, R50.reuse, R36 ;  /* 0x000000322c24723c */ /* 0x080fe20000001824 */
[----:B------:R-:W-:Y:S07]  /*4bb0*/  LDSM.16.MT88.4 R44, [R224+0x15800] ;  /* 0x01580000e02c783b */ /* 0x000fee0000004200 */
[----:B------:R-:W-:Y:S01]  /*4bc0*/  HMMA.16816.F32 R40, R4, R50, R40 ;  /* 0x000000320428723c */ /* 0x000fe20000001828 */
[----:B------:R-:W1:Y:S05]  /*4bd0*/  LDSM.16.MT88.4 R4, [R226+0x15800] ;  /* 0x01580000e204783b */ /* 0x000e6a0000004200 */
[----:B------:R-:W2:Y:S02]  /*4be0*/  LDSM.16.MT88.4 R48, [R0+0xd000] ;  /* 0x00d000000030783b */ /* 0x000ea40000004200 */
[-C--:B----4-:R-:W-:Y:S08]  /*4bf0*/  HMMA.16816.F32 R12, R52, R56.reuse, R12 ;  /* 0x00000038340c723c */ /* 0x090ff0000000180c */
[C---:B------:R-:W-:Y:S08]  /*4c00*/  HMMA.16816.F32 R16, R60.reuse, R56, R16 ;  /* 0x000000383c10723c */ /* 0x040ff00000001810 */
[-C--:B------:R-:W-:Y:S08]  /*4c10*/  HMMA.16816.F32 R20, R60, R58.reuse, R20 ;  /* 0x0000003a3c14723c */ /* 0x080ff00000001814 */
[C---:B------:R-:W-:Y:S01]  /*4c20*/  HMMA.16816.F32 R24, R52.reuse, R58, R24 ;  /* 0x0000003a3418723c */ /* 0x040fe20000001818 */
[----:B------:R-:W-:Y:S07]  /*4c30*/  LDSM.16.MT88.4 R56, [R0+0x9800] ;  /* 0x009800000038783b */ /* 0x000fee0000004200 */
[-C--:B------:R-:W-:Y:S08]  /*4c40*/  HMMA.16816.F32 R28, R52, R64.reuse, R28 ;  /* 0x00000040341c723c */ /* 0x080ff0000000181c */
[C---:B------:R-:W-:Y:S08]  /*4c50*/  HMMA.16816.F32 R32, R60.reuse, R64, R32 ;  /* 0x000000403c20723c */ /* 0x040ff00000001820 */
[-C--:B------:R-:W-:Y:S01]  /*4c60*/  HMMA.16816.F32 R36, R60, R66.reuse, R36 ;  /* 0x000000423c24723c */ /* 0x080fe20000001824 */
[----:B------:R-:W-:Y:S07]  /*4c70*/  LDSM.16.MT88.4 R60, [R224+0x15c00] ;  /* 0x015c0000e03c783b */ /* 0x000fee0000004200 */
[----:B------:R-:W-:Y:S01]  /*4c80*/  HMMA.16816.F32 R40, R52, R66, R40 ;  /* 0x000000423428723c */ /* 0x000fe20000001828 */
[----:B------:R-:W3:Y:S05]  /*4c90*/  LDSM.16.MT88.4 R52, [R226+0x15c00] ;  /* 0x015c0000e234783b */ /* 0x000eea0000004200 */
[----:B------:R-:W4:Y:S02]  /*4ca0*/  LDSM.16.MT88.4 R64, [R0+0xd800] ;  /* 0x00d800000040783b */ /* 0x000f240000004200 */
[-C--:B-1----:R-:W-:Y:S03]  /*4cb0*/  HMMA.16816.F32 R12, R4, R8.reuse, R12 ;  /* 0x00000008040c723c */ /* 0x082fe6000000180c */
[----:B------:R-:W-:Y:S05]  /*4cc0*/  BAR.SYNC.DEFER_BLOCKING 0x0 ;  /* 0x0000000000007b1d */ /* 0x000fea0000010000 */
[C---:B------:R-:W-:Y:S08]  /*4cd0*/  HMMA.16816.F32 R16, R44.reuse, R8, R16 ;  /* 0x000000082c10723c */ /* 0x040ff00000001810 */
[-C--:B------:R-:W-:Y:S08]  /*4ce0*/  HMMA.16816.F32 R20, R44, R10.reuse, R20 ;  /* 0x0000000a2c14723c */ /* 0x080ff00000001814 */
[C---:B------:R-:W-:Y:S08]  /*4cf0*/  HMMA.16816.F32 R24, R4.reuse, R10, R24 ;  /* 0x0000000a0418723c */ /* 0x040ff00000001818 */
[-C--:B--2---:R-:W-:Y:S08]  /*4d00*/  HMMA.16816.F32 R28, R4, R48.reuse, R28 ;  /* 0x00000030041c723c */ /* 0x084ff0000000181c */
[C---:B------:R-:W-:Y:S08]  /*4d10*/  HMMA.16816.F32 R32, R44.reuse, R48, R32 ;  /* 0x000000302c20723c */ /* 0x040ff00000001820 */
[-C--:B------:R-:W-:Y:S08]  /*4d20*/  HMMA.16816.F32 R36, R44, R50.reuse, R36 ;  /* 0x000000322c24723c */ /* 0x080ff00000001824 */
[----:B------:R-:W-:Y:S08]  /*4d30*/  HMMA.16816.F32 R40, R4, R50, R40 ;  /* 0x000000320428723c */ /* 0x000ff00000001828 */
[-C--:B---3--:R-:W-:Y:S08]  /*4d40*/  HMMA.16816.F32 R12, R52, R56.reuse, R12 ;  /* 0x00000038340c723c */ /* 0x088ff0000000180c */
[C---:B------:R-:W-:Y:S08]  /*4d50*/  HMMA.16816.F32 R16, R60.reuse, R56, R16 ;  /* 0x000000383c10723c */ /* 0x040ff00000001810 */
[-C--:B------:R-:W-:Y:S08]  /*4d60*/  HMMA.16816.F32 R20, R60, R58.reuse, R20 ;  /* 0x0000003a3c14723c */ /* 0x080ff00000001814 */
[C---:B------:R-:W-:Y:S08]  /*4d70*/  HMMA.16816.F32 R24, R52.reuse, R58, R24 ;  /* 0x0000003a3418723c */ /* 0x040ff00000001818 */
[-C--:B----4-:R-:W-:Y:S08]  /*4d80*/  HMMA.16816.F32 R28, R52, R64.reuse, R28 ;  /* 0x00000040341c723c */ /* 0x090ff0000000181c */
[C---:B------:R-:W-:Y:S08]  /*4d90*/  HMMA.16816.F32 R32, R60.reuse, R64, R32 ;  /* 0x000000403c20723c */ /* 0x040ff00000001820 */
[-C--:B------:R-:W-:Y:S08]  /*4da0*/  HMMA.16816.F32 R36, R60, R66.reuse, R36 ;  /* 0x000000423c24723c */ /* 0x080ff00000001824 */
[----:B------:R-:W-:Y:S01]  /*4db0*/  HMMA.16816.F32 R40, R52, R66, R40 ;  /* 0x000000423428723c */ /* 0x000fe20000001828 */
[----:B------:R-:W-:-:S07]  /*4dc0*/  @!P2 BRA `(.L_x_29) ;  /* 0x000003d00000a947 */ /* 0x000fce0003800000 */
[----:B------:R1:W-:Y:S01]  /*4dd0*/  @P3 STS.128 [R237+0x8000], RZ ;  /* 0x008000ffed003388 */ /* 0x0003e20000000c00 */
[----:B------:R-:W-:Y:S02]  /*4de0*/  IMAD.MOV.U32 R47, RZ, RZ, c[0x0][0x370] ;  /* 0x0000dc00ff2f7624 */ /* 0x000fe400078e00ff */
[----:B------:R-:W-:Y:S02]  /*4df0*/  IMAD.MOV.U32 R4, RZ, RZ, R241 ;  /* 0x000000ffff047224 */ /* 0x000fe400078e00f1 */
[C---:B------:R-:W-:Y:S02]  /*4e00*/  IMAD.U32 R8, R47.reuse, -0x40, RZ ;  /* 0xffffffc02f087824 */ /* 0x040fe400078e00ff */
[----:B------:R-:W-:Y:S02]  /*4e10*/  IMAD.MOV.U32 R5, RZ, RZ, R243 ;  /* 0x000000ffff057224 */ /* 0x000fe400078e00f3 */
[----:B------:R-:W-:Y:S01]  /*4e20*/  IMAD.MOV.U32 R48, RZ, RZ, c[0x0][0x374] ;  /* 0x0000dd00ff307624 */ /* 0x000fe200078e00ff */
[C---:B------:R-:W-:Y:S02]  /*4e30*/  LEA R4, P0, R8.reuse, R4, 0x1 ;  /* 0x0000000408047211 */ /* 0x040fe400078008ff */
[----:B------:R-:W-:Y:S02]  /*4e40*/  SHF.R.S32.HI R7, RZ, 0x1f, R8 ;  /* 0x0000001fff077819 */ /* 0x000fe40000011408 */
[----:B------:R-:W-:Y:S02]  /*4e50*/  LEA.HI.X.SX32 R5, R8, R5, 0x1, P0 ;  /* 0x0000000508057211 */ /* 0x000fe400000f0eff */
[C---:B------:R-:W-:Y:S03]  /*4e60*/  LEA R6, P1, R47.reuse, R8, 0x5 ;  /* 0x000000082f067211 */ /* 0x040fe600078228ff */
[----:B------:R-:W-:Y:S01]  /*4e70*/  @!PT LDS RZ, [RZ] ;  /* 0x00000000fffff984 */ /* 0x000fe20000000800 */
[----:B------:R-:W-:Y:S01]  /*4e80*/  @!PT LDS RZ, [RZ] ;  /* 0x00000000fffff984 */ /* 0x000fe20000000800 */
[----:B------:R-:W-:Y:S01]  /*4e90*/  @!PT LDS RZ, [RZ] ;  /* 0x00000000fffff984 */ /* 0x000fe20000000800 */
[----:B------:R1:W-:Y:S01]  /*4ea0*/  @!P3 LDGSTS.E.BYPASS.LTC128B.128 [R237+0x8000], [R4.64] ;  /* 0x0800000004edbfae */ /* 0x0003e2000b901d44 */
[C---:B------:R-:W-:Y:S02]  /*4eb0*/  @!P4 LEA R10, P0, R6.reuse, R241, 0x1 ;  /* 0x000000f1060ac211 */ /* 0x040fe400078008ff */
[C-C-:B------:R-:W-:Y:S01]  /*4ec0*/  LEA.HI.X R7, R47.reuse, R7, R48.reuse, 0x5, P1 ;  /* 0x000000072f077211 */ /* 0x140fe200008f2c30 */
[----:B------:R1:W-:Y:S01]  /*4ed0*/  @P5 STS.128 [R237+0xa000], RZ ;  /* 0x00a000ffed005388 */ /* 0x0003e20000000c00 */
[C---:B------:R-:W-:Y:S02]  /*4ee0*/  @!P5 LEA R44, P1, R6.reuse, R241, 0x1 ;  /* 0x000000f1062cd211 */ /* 0x040fe400078208ff */
[CCC-:B------:R-:W-:Y:S01]  /*4ef0*/  @!P4 LEA.HI.X R11, R6.reuse, R243.reuse, R7.reuse, 0x1, P0 ;  /* 0x000000f3060bc211 */ /* 0x1c0fe200000f0c07 */
[----:B------:R-:W-:Y:S01]  /*4f00*/  @!PT LDS RZ, [RZ] ;  /* 0x00000000fffff984 */ /* 0x000fe20000000800 */
[----:B------:R-:W-:Y:S01]  /*4f10*/  @!PT LDS RZ, [RZ] ;  /* 0x00000000fffff984 */ /* 0x000fe20000000800 */
[----:B------:R-:W-:Y:S01]  /*4f20*/  @!PT LDS RZ, [RZ] ;  /* 0x00000000fffff984 */ /* 0x000fe20000000800 */
[----:B------:R1:W-:Y:S01]  /*4f30*/  @!P5 LDGSTS.E.BYPASS.LTC128B.128 [R237+0xa000], [R4.64+0x80] ;  /* 0x0a00008004eddfae */ /* 0x0003e2000b901d44 */
[C---:B------:R-:W-:Y:S02]  /*4f40*/  @!P3 LEA R46, P0, R47.reuse, R4, 0x6 ;  /* 0x000000042f2eb211 */ /* 0x040fe400078030ff */
[C-C-:B------:R-:W-:Y:S01]  /*4f50*/  @!P5 LEA.HI.X R45, R6.reuse, R243, R7.reuse, 0x1, P1 ;  /* 0x000000f3062dd211 */ /* 0x140fe200008f0c07 */
[----:B------:R1:W-:Y:S01]  /*4f60*/  @P4 STS.128 [R237+0xc000], RZ ;  /* 0x00c000ffed004388 */ /* 0x0003e20000000c00 */
[----:B------:R-:W-:Y:S02]  /*4f70*/  @!P3 LEA.HI.X R47, R47, R5, R48, 0x6, P0 ;  /* 0x000000052f2fb211 */ /* 0x000fe400000f3430 */
[C---:B------:R-:W-:Y:S01]  /*4f80*/  @!P6 LEA R8, P1, R6.reuse, R241, 0x1 ;  /* 0x000000f10608e211 */ /* 0x040fe200078208ff */
[----:B------:R-:W-:Y:S01]  /*4f90*/  @!PT LDS RZ, [RZ] ;  /* 0x00000000fffff984 */ /* 0x000fe20000000800 */
[----:B------:R-:W-:Y:S01]  /*4fa0*/  @!PT LDS RZ, [RZ] ;  /* 0x00000000fffff984 */ /* 0x000fe20000000800 */
[----:B------:R-:W-:Y:S01]  /*4fb0*/  @!PT LDS RZ, [RZ] ;  /* 0x00000000fffff984 */ /* 0x000fe20000000800 */
[----:B------:R1:W-:Y:S01]  /*4fc0*/  @!P4 LDGSTS.E.BYPASS.LTC128B.128 [R237+0xc000], [R4.64+0x100] ;  /* 0x0c00010004edcfae */ /* 0x0003e2000b901d44 */
[----:B------:R-:W-:Y:S02]  /*4fd0*/  IMAD.MOV.U32 R241, RZ, RZ, R4 ;  /* 0x000000fffff17224 */ /* 0x000fe400078e0004 */
[----:B------:R-:W-:Y:S01]  /*4fe0*/  @!P6 LEA.HI.X R9, R6, R243, R7, 0x1, P1 ;  /* 0x000000f30609e211 */ /* 0x000fe200008f0c07 */
[----:B------:R1:W-:Y:S01]  /*4ff0*/  @P6 STS.128 [R237+0xe000], RZ ;  /* 0x00e000ffed006388 */ /* 0x0003e20000000c00 */
[----:B------:R-:W-:Y:S03]  /*5000*/  IMAD.MOV.U32 R243, RZ, RZ, R5 ;  /* 0x000000fffff37224 */ /* 0x000fe600078e0005 */
        /* <DEDUP_REMOVED lines=24> */
[----:B------:R-:W0:Y:S02]  /*5190*/  LDGDEPBAR ;  /* 0x00000000000079af */ /* 0x000e240000000000 */
.L_x_29:
[----:B------:R-:W-:Y:S01]  /*51a0*/  LDSM.16.M88.4 R96, [R233] ;  /* 0x00000000e960783b */ /* 0x000fe20000000200 */
[----:B------:R-:W-:Y:S02]  /*51b0*/  @UP2 UIADD3 UR13, UP1, UR8, -0x100, URZ ;  /* 0xffffff00080d2890 */ /* 0x000fe4000ff3e03f */
[----:B------:R-:W-:Y:S01]  /*51c0*/  @UP2 UIADD3 UR10, UP0, UR10, -0x100, URZ ;  /* 0xffffff000a0a2890 */ /* 0x000fe2000ff1e03f */
[----:B------:R-:W2:Y:S01]  /*51d0*/  LDSM.16.MT88.4 R48, [R225] ;  /* 0x00000000e130783b */ /* 0x000ea20000004200 */
[----:B------:R-:W-:Y:S02]  /*51e0*/  @UP2 UIADD3.X UR11, UR7, -0x1, URZ, UP1, !UPT ;  /* 0xffffffff070b2890 */ /* 0x000fe40008ffe43f */
[----:B------:R-:W-:Y:S01]  /*51f0*/  @UP2 UIADD3.X UR9, UR9, -0x1, URZ, UP0, !UPT ;  /* 0xffffffff09092890 */ /* 0x000fe200087fe43f */
[----:B------:R-:W3:Y:S04]  /*5200*/  LDSM.16.M88.4 R92, [R233+0x800] ;  /* 0x00080000e95c783b */ /* 0x000ee80000000200 */
[----:B------:R-:W4:Y:S04]  /*5210*/  LDSM.16.MT88.4 R64, [R225+0x1000] ;  /* 0x00100000e140783b */ /* 0x000f280000004200 */
[----:B------:R-:W1:Y:S04]  /*5220*/  LDSM.16.MT88.4 R80, [R225+0x2000] ;  /* 0x00200000e150783b */ /* 0x000e680000004200 */
[----:B------:R-:W1:Y:S04]  /*5230*/  LDSM.16.MT88.4 R196, [R225+0x3000] ;  /* 0x00300000e1c4783b */ /* 0x000e680000004200 */
[----:B------:R-:W-:Y:S04]  /*5240*/  LDSM.16.M88.4 R200, [R234] ;  /* 0x00000000eac8783b */ /* 0x000fe80000000200 */
[----:B------:R-:W1:Y:S04]  /*5250*/  LDSM.16.MT88.4 R204, [R225+0x800] ;  /* 0x00080000e1cc783b */ /* 0x000e680000004200 */
[----:B------:R-:W1:Y:S04]  /*5260*/  LDSM.16.M88.4 R208, [R235] ;  /* 0x00000000ebd0783b */ /* 0x000e680000000200 */
[----:B------:R-:W1:Y:S04]  /*5270*/  LDSM.16.MT88.4 R212, [R225+0x1800] ;  /* 0x00180000e1d4783b */ /* 0x000e680000004200 */
[----:B------:R-:W1:Y:S02]  /*5280*/  LDSM.16.MT88.4 R216, [R225+0x2800] ;  /* 0x00280000e1d8783b */ /* 0x000e640000004200 */
[-C--:B-12---:R-:W-:Y:S02]  /*5290*/  HMMA.16816.F32 R4, R96, R48.reuse, RZ ;  /* 0x000000306004723c */ /* 0x086fe400000018ff */
[----:B------:R-:W1:Y:S06]  /*52a0*/  LDSM.16.MT88.4 R220, [R225+0x3800] ;  /* 0x00380000e1dc783b */ /* 0x000e6c0000004200 */
[C---:B---3--:R-:W-:Y:S08]  /*52b0*/  HMMA.16816.F32 R8, R92.reuse, R48, RZ ;  /* 0x000000305c08723c */ /* 0x048ff000000018ff */
[-C--:B------:R-:W-:Y:S08]  /*52c0*/  HMMA.16816.F32 R44, R92, R50.reuse, RZ ;  /* 0x000000325c2c723c */ /* 0x080ff000000018ff */
[C---:B------:R-:W-:Y:S08]  /*52d0*/  HMMA.16816.F32 R48, R96.reuse, R50, RZ ;  /* 0x000000326030723c */ /* 0x040ff000000018ff */
[-C--:B----4-:R-:W-:Y:S08]  /*52e0*/  HMMA.16816.F32 R52, R96, R64.reuse, RZ ;  /* 0x000000406034723c */ /* 0x090ff000000018ff */
[C---:B------:R-:W-:Y:S08]  /*52f0*/  HMMA.16816.F32 R56, R92.reuse, R64, RZ ;  /* 0x000000405c38723c */ /* 0x040ff000000018ff */
[-C--:B------:R-:W-:Y:S08]  /*5300*/  HMMA.16816.F32 R60, R92, R66.reuse, RZ ;  /* 0x000000425c3c723c */ /* 0x080ff000000018ff */
[C---:B------:R-:W-:Y:S08]  /*5310*/  HMMA.16816.F32 R64, R96.reuse, R66, RZ ;  /* 0x000000426040723c */ /* 0x040ff000000018ff */
[-C--:B------:R-:W-:Y:S08]  /*5320*/  HMMA.16816.F32 R68, R96, R80.reuse, RZ ;  /* 0x000000506044723c */ /* 0x080ff000000018ff */
[C---:B------:R-:W-:Y:S08]  /*5330*/  HMMA.16816.F32 R72, R92.reuse, R80, RZ ;  /* 0x000000505c48723c */ /* 0x040ff000000018ff */
[-C--:B------:R-:W-:Y:S08]  /*5340*/  HMMA.16816.F32 R76, R92, R82.reuse, RZ ;  /* 0x000000525c4c723c */ /* 0x080ff000000018ff */
[C---:B------:R-:W-:Y:S08]  /*5350*/  HMMA.16816.F32 R80, R96.reuse, R82, RZ ;  /* 0x000000526050723c */ /* 0x040ff000000018ff */
[-C--:B------:R-:W-:Y:S08]  /*5360*/  HMMA.16816.F32 R84, R96, R196.reuse, RZ ;  /* 0x000000c46054723c */ /* 0x080ff000000018ff */
[C---:B------:R-:W-:Y:S07]  /*5370*/  HMMA.16816.F32 R88, R92.reuse, R196, RZ ;  /* 0x000000c45c58723c */ /* 0x040fee00000018ff */
[----:B------:R-:W-:Y:S01]  /*5380*/  @P2 IADD3 R196, P0, R248, UR8, RZ ;  /* 0x00000008f8c42c10 */ /* 0x000fe2000ff1e0ff */
[-C--:B------:R-:W-:Y:S01]  /*5390*/  HMMA.16816.F32 R92, R92, R198.reuse, RZ ;  /* 0x000000c65c5c723c */ /* 0x080fe200000018ff */
[----:B------:R-:W-:Y:S03]  /*53a0*/  @UP2 UMOV UR8, UR13 ;  /* 0x0000000d00082c82 */ /* 0x000fe60008000000 */
[----:B------:R-:W-:Y:S01]  /*53b0*/  @P2 IADD3.X R197, R247, UR7, RZ, P0, !PT ;  /* 0x00000007f7c52c10 */ /* 0x000fe200087fe4ff */
[----:B------:R-:W-:Y:S03]  /*53c0*/  @UP2 UMOV UR7, UR11 ;  /* 0x0000000b00072c82 */ /* 0x000fe60008000000 */
[----:B------:R-:W-:Y:S01]  /*53d0*/  HMMA.16816.F32 R96, R96, R198, RZ ;  /* 0x000000c66060723c */ /* 0x000fe200000018ff */
[----:B------:R2:W5:Y:S04]  /*53e0*/  @P2 LDG.E R245, [R196.64+-0x100] ;  /* 0xffff0004c4f52981 */ /* 0x000568000c1e1900 */
[----:B------:R2:W5:Y:S03]  /*53f0*/  @P2 LDG.E R246, [R196.64+-0xe0] ;  /* 0xffff2004c4f62981 */ /* 0x000566000c1e1900 */
[-C--:B------:R-:W-:Y:S08]  /*5400*/  HMMA.16816.F32 R4, R200, R204.reuse, R4 ;  /* 0x000000ccc804723c */ /* 0x080ff00000001804 */
[C---:B------:R-:W-:Y:S08]  /*5410*/  HMMA.16816.F32 R8, R208.reuse, R204, R8 ;  /* 0x000000ccd008723c */ /* 0x040ff00000001808 */
[-C--:B------:R-:W-:Y:S07]  /*5420*/  HMMA.16816.F32 R44, R208, R206.reuse, R44 ;  /* 0x000000ced02c723c */ /* 0x080fee000000182c */
[----:B------:R3:W-:Y:S01]  /*5430*/  RED.E.ADD.F32.FTZ.RN.STRONG.GPU [R238.64], R4 ;  /* 0x00000004ee00798e */ /* 0x0007e2000c10e784 */
[C---:B------:R-:W-:Y:S07]  /*5440*/  HMMA.16816.F32 R48, R200.reuse, R206, R48 ;  /* 0x000000cec830723c */ /* 0x040fee0000001830 */
[----:B------:R-:W-:Y:S01]  /*5450*/  IMAD.MOV.U32 R207, RZ, RZ, c[0x0][0x22c] ;  /* 0x00008b00ffcf7624 */ /* 0x000fe200078e00ff */
[-C--:B------:R-:W-:Y:S04]  /*5460*/  HMMA.16816.F32 R52, R200, R212.reuse, R52 ;  /* 0x000000d4c834723c */ /* 0x080fe80000001834 */
[----:B------:R-:W-:Y:S04]  /*5470*/  IMAD R207, R207, c[0x0][0x1c0], RZ ;  /* 0x00007000cfcf7a24 */ /* 0x000fe800078e02ff */
[C---:B------:R-:W-:Y:S04]  /*5480*/  HMMA.16816.F32 R56, R208.reuse, R212, R56 ;  /* 0x000000d4d038723c */ /* 0x040fe80000001838 */
[C---:B------:R-:W-:Y:S02]  /*5490*/  IMAD.SHL.U32 R204, R207.reuse, 0x8, RZ ;  /* 0x00000008cfcc7824 */ /* 0x040fe400078e00ff */
[C---:B------:R-:W-:Y:S02]  /*54a0*/  IMAD.SHL.U32 R205, R207.reuse, 0x10, RZ ;  /* 0x00000010cfcd7824 */ /* 0x040fe400078e00ff */
[-C--:B------:R-:W-:Y:S04]  /*54b0*/  HMMA.16816.F32 R60, R208, R214.reuse, R60 ;  /* 0x000000d6d03c723c */ /* 0x080fe8000000183c */
[CC--:B--2---:R-:W-:Y:S01]  /*54c0*/  LEA R196, P0, R204.reuse, R238.reuse, 0x2 ;  /* 0x000000eeccc47211 */ /* 0x0c4fe200078010ff */
[----:B------:R-:W-:Y:S01]  /*54d0*/  IMAD R206, R207, 0x28, RZ ;  /* 0x00000028cfce7824 */ /* 0x000fe200078e02ff */
[CC--:B------:R-:W-:Y:S02]  /*54e0*/  LEA R198, P1, R205.reuse, R238.reuse, 0x2 ;  /* 0x000000eecdc67211 */ /* 0x0c0fe400078210ff */
[C---:B------:R-:W-:Y:S04]  /*54f0*/  HMMA.16816.F32 R64, R200.reuse, R214, R64 ;  /* 0x000000d6c840723c */ /* 0x040fe80000001840 */
[-C--:B------:R-:W-:Y:S02]  /*5500*/  LEA.HI.X.SX32 R197, R204, R239.reuse, 0x2, P0 ;  /* 0x000000efccc57211 */ /* 0x080fe400000f16ff */
[-C--:B------:R-:W-:Y:S02]  /*5510*/  LEA.HI.X.SX32 R199, R205, R239.reuse, 0x2, P1 ;  /* 0x000000efcdc77211 */ /* 0x080fe400008f16ff */
[-C--:B------:R-:W-:Y:S01]  /*5520*/  HMMA.16816.F32 R68, R200, R216.reuse, R68 ;  /* 0x000000d8c844723c */ /* 0x080fe20000001844 */
[----:B------:R2:W-:Y:S04]  /*5530*/  RED.E.ADD.F32.FTZ.RN.STRONG.GPU [R196.64], R5 ;  /* 0x00000005c400798e */ /* 0x0005e8000c10e784 */
[----:B------:R4:W-:Y:S03]  /*5540*/  RED.E.ADD.F32.FTZ.RN.STRONG.GPU [R198.64], R6 ;  /* 0x00000006c600798e */ /* 0x0009e6000c10e784 */
[C---:B------:R-:W-:Y:S08]  /*5550*/  HMMA.16816.F32 R72, R208.reuse, R216, R72 ;  /* 0x000000d8d048723c */ /* 0x040ff00000001848 */
[-C--:B------:R-:W-:Y:S08]  /*5560*/  HMMA.16816.F32 R76, R208, R218.reuse, R76 ;  /* 0x000000dad04c723c */ /* 0x080ff0000000184c */
[C---:B------:R-:W-:Y:S08]  /*5570*/  HMMA.16816.F32 R80, R200.reuse, R218, R80 ;  /* 0x000000dac850723c */ /* 0x040ff00000001850 */
[-C--:B-1----:R-:W-:Y:S08]  /*5580*/  HMMA.16816.F32 R84, R200, R220.reuse, R84 ;  /* 0x000000dcc854723c */ /* 0x082ff00000001854 */
[C---:B------:R-:W-:Y:S08]  /*5590*/  HMMA.16816.F32 R88, R208.reuse, R220, R88 ;  /* 0x000000dcd058723c */ /* 0x040ff00000001858 */
[-C--:B------:R-:W-:Y:S08]  /*55a0*/  HMMA.16816.F32 R92, R208, R222.reuse, R92 ;  /* 0x000000ded05c723c */ /* 0x080ff0000000185c */
[----:B------:R-:W-:Y:S07]  /*55b0*/  HMMA.16816.F32 R96, R200, R222, R96 ;  /* 0x000000dec860723c */ /* 0x000fee0000001860 */
[C---:B------:R-:W-:Y:S02]  /*55c0*/  IMAD R201, R207.reuse, 0x18, RZ ;  /* 0x00000018cfc97824 */ /* 0x040fe400078e02ff */
[----:B------:R-:W-:Y:S03]  /*55d0*/  IMAD.SHL.U32 R203, R207, 0x20, RZ ;  /* 0x00000020cfcb7824 */ /* 0x000fe600078e00ff */
[-C--:B---3--:R-:W-:Y:S01]  /*55e0*/  LEA R4, P0, R201, R238.reuse, 0x2 ;  /* 0x000000eec9047211 */ /* 0x088fe200078010ff */
[----:B------:R-:W-:Y:S01]  /*55f0*/  IMAD R202, R207, 0x30, RZ ;  /* 0x00000030cfca7824 */ /* 0x000fe200078e02ff */
[-C--:B------:R-:W-:Y:S02]  /*5600*/  LEA R200, P1, R203, R238.reuse, 0x2 ;  /* 0x000000eecbc87211 */ /* 0x080fe400078210ff */
[-C--:B--2---:R-:W-:Y:S02]  /*5610*/  LEA.HI.X.SX32 R5, R201, R239.reuse, 0x2, P0 ;  /* 0x000000efc9057211 */ /* 0x084fe400000f16ff */
[CC--:B----4-:R-:W-:Y:S02]  /*5620*/  LEA R198, P0, R206.reuse, R238.reuse, 0x2 ;  /* 0x000000eecec67211 */ /* 0x0d0fe400078010ff */
[-C--:B------:R-:W-:Y:S01]  /*5630*/  LEA.HI.X.SX32 R201, R203, R239.reuse, 0x2, P1 ;  /* 0x000000efcbc97211 */ /* 0x080fe200008f16ff */
[----:B------:R1:W-:Y:S01]  /*5640*/  RED.E.ADD.F32.FTZ.RN.STRONG.GPU [R4.64], R7 ;  /* 0x000000070400798e */ /* 0x0003e2000c10e784 */
[-C--:B------:R-:W-:Y:S03]  /*5650*/  LEA.HI.X.SX32 R199, R206, R239.reuse, 0x2, P0 ;  /* 0x000000efcec77211 */ /* 0x080fe600000f16ff */
[----:B------:R-:W-:Y:S04]  /*5660*/  RED.E.ADD.F32.FTZ.RN.STRONG.GPU [R200.64], R8 ;  /* 0x00000008c800798e */ /* 0x000fe8000c10e784 */
[----:B------:R2:W-:Y:S01]  /*5670*/  RED.E.ADD.F32.FTZ.RN.STRONG.GPU [R198.64], R9 ;  /* 0x00000009c600798e */ /* 0x0005e2000c10e784 */
[CC--:B-1----:R-:W-:Y:S01]  /*5680*/  LEA R4, P1, R202.reuse, R238.reuse, 0x2 ;  /* 0x000000eeca047211 */ /* 0x0c2fe200078210ff */
[----:B------:R-:W-:Y:S03]  /*5690*/  IMAD R7, R207, 0x38, RZ ;  /* 0x00000038cf077824 */ /* 0x000fe600078e02ff */
[-C--:B------:R-:W-:Y:S02]  /*56a0*/  LEA.HI.X.SX32 R5, R202, R239.reuse, 0x2, P1 ;  /* 0x000000efca057211 */ /* 0x080fe400008f16ff */
[-C--:B------:R-:W-:Y:S02]  /*56b0*/  LEA R6, P0, R7, R238.reuse, 0x2 ;  /* 0x000000ee07067211 */ /* 0x080fe400078010ff */
[----:B--2---:R-:W-:Y:S01]  /*56c0*/  IADD3 R9, R205, 0x20, RZ ;  /* 0x00000020cd097810 */ /* 0x004fe20007ffe0ff */
[----:B------:R1:W-:Y:S01]  /*56d0*/  RED.E.ADD.F32.FTZ.RN.STRONG.GPU [R4.64], R10 ;  /* 0x0000000a0400798e */ /* 0x0003e2000c10e784 */
[-C--:B------:R-:W-:Y:S02]  /*56e0*/  LEA.HI.X.SX32 R7, R7, R239.reuse, 0x2, P0 ;  /* 0x000000ef07077211 */ /* 0x080fe400000f16ff */
[CC--:B------:R-:W-:Y:S03]  /*56f0*/  LEA R8, P0, R9.reuse, R238.reuse, 0x2 ;  /* 0x000000ee09087211 */ /* 0x0c0fe600078010ff */
[----:B------:R2:W-:Y:S04]  /*5700*/  RED.E.ADD.F32.FTZ.RN.STRONG.GPU [R6.64], R11 ;  /* 0x0000000b0600798e */ /* 0x0005e8000c10e784 */
[----:B------:R3:W-:Y:S04]  /*5710*/  RED.E.ADD.F32.FTZ.RN.STRONG.GPU [R238.64+0x80], R48 ;  /* 0x00008030ee00798e */ /* 0x0007e8000c10e784 */
[----:B------:R4:W-:Y:S01]  /*5720*/  RED.E.ADD.F32.FTZ.RN.STRONG.GPU [R196.64+0x80], R49 ;  /* 0x00008031c400798e */ /* 0x0009e2000c10e784 */
[----:B-1----:R-:W-:Y:S01]  /*5730*/  IMAD.IADD R4, R204, 0x1, R9 ;  /* 0x00000001cc047824 */ /* 0x002fe200078e0209 */
[-C--:B------:R-:W-:Y:S04]  /*5740*/  LEA.HI.X.SX32 R9, R9, R239.reuse, 0x2, P0 ;  /* 0x000000ef09097211 */ /* 0x080fe800000f16ff */
[-C--:B------:R-:W-:Y:S01]  /*5750*/  LEA R198, P0, R4, R238.reuse, 0x2 ;  /* 0x000000ee04c67211 */ /* 0x080fe200078010ff */
[----:B------:R1:W-:Y:S01]  /*5760*/  RED.E.ADD.F32.FTZ.RN.STRONG.GPU [R8.64], R50 ;  /* 0x000000320800798e */ /* 0x0003e2000c10e784 */
[----:B--2---:R-:W-:Y:S02]  /*5770*/  IMAD.IADD R6, R204, 0x1, R4 ;  /* 0x00000001cc067824 */ /* 0x004fe400078e0204 */
[-C--:B------:R-:W-:Y:S02]  /*5780*/  LEA.HI.X.SX32 R199, R4, R239.reuse, 0x2, P0 ;  /* 0x000000ef04c77211 */ /* 0x080fe400000f16ff */
[----:B------:R-:W-:Y:S01]  /*5790*/  IMAD.IADD R5, R204, 0x1, R6 ;  /* 0x00000001cc057824 */ /* 0x000fe200078e0206 */
[-C--:B------:R-:W-:Y:S02]  /*57a0*/  LEA R10, P1, R6, R238.reuse, 0x2 ;  /* 0x000000ee060a7211 */ /* 0x080fe400078210ff */
[----:B------:R-:W-:Y:S01]  /*57b0*/  RED.E.ADD.F32.FTZ.RN.STRONG.GPU [R198.64], R51 ;  /* 0x00000033c600798e */ /* 0x000fe2000c10e784 */
[----:B------:R-:W-:Y:S01]  /*57c0*/  IMAD.IADD R4, R204, 0x1, R5 ;  /* 0x00000001cc047824 */ /* 0x000fe200078e0205 */
[CC--:B---3--:R-:W-:Y:S02]  /*57d0*/  LEA R48, P0, R5.reuse, R238.reuse, 0x2 ;  /* 0x000000ee05307211 */ /* 0x0c8fe400078010ff */
[-C--:B------:R-:W-:Y:S02]  /*57e0*/  LEA.HI.X.SX32 R11, R6, R239.reuse, 0x2, P1 ;  /* 0x000000ef060b7211 */ /* 0x080fe400008f16ff */
[-C--:B----4-:R-:W-:Y:S01]  /*57f0*/  LEA.HI.X.SX32 R49, R5, R239.reuse, 0x2, P0 ;  /* 0x000000ef05317211 */ /* 0x090fe200000f16ff */
[----:B------:R-:W-:Y:S02]  /*5800*/  IMAD.IADD R5, R204, 0x1, R4 ;  /* 0x00000001cc057824 */ /* 0x000fe400078e0204 */
[----:B------:R2:W-:Y:S04]  /*5810*/  RED.E.ADD.F32.FTZ.RN.STRONG.GPU [R10.64], R44 ;  /* 0x0000002c0a00798e */ /* 0x0005e8000c10e784 */
[----:B------:R-:W-:Y:S01]  /*5820*/  RED.E.ADD.F32.FTZ.RN.STRONG.GPU [R48.64], R45 ;  /* 0x0000002d3000798e */ /* 0x000fe2000c10e784 */
[CC--:B-1----:R-:W-:Y:S04]  /*5830*/  LEA R8, P0, R4.reuse, R238.reuse, 0x2 ;  /* 0x000000ee04087211 */ /* 0x0c2fe800078010ff */
[-C--:B------:R-:W-:Y:S02]  /*5840*/  LEA.HI.X.SX32 R9, R4, R239.reuse, 0x2, P0 ;  /* 0x000000ef04097211 */ /* 0x080fe400000f16ff */
[CC--:B------:R-:W-:Y:S03]  /*5850*/  LEA R6, P0, R5.reuse, R238.reuse, 0x2 ;  /* 0x000000ee05067211 */ /* 0x0c0fe600078010ff */
[----:B------:R1:W-:Y:S01]  /*5860*/  RED.E.ADD.F32.FTZ.RN.STRONG.GPU [R8.64], R46 ;  /* 0x0000002e0800798e */ /* 0x0003e2000c10e784 */
[-C--:B------:R-:W-:Y:S05]  /*5870*/  LEA.HI.X.SX32 R7, R5, R239.reuse, 0x2, P0 ;  /* 0x000000ef05077211 */ /* 0x080fea00000f16ff */
[----:B------:R3:W-:Y:S01]  /*5880*/  RED.E.ADD.F32.FTZ.RN.STRONG.GPU [R6.64], R47 ;  /* 0x0000002f0600798e */ /* 0x0007e2000c10e784 */
[----:B--2---:R-:W-:Y:S03]  /*5890*/  IADD3 R10, R205, 0x40, RZ ;  /* 0x00000040cd0a7810 */ /* 0x004fe60007ffe0ff */
[----:B------:R-:W-:Y:S02]  /*58a0*/  RED.E.ADD.F32.FTZ.RN.STRONG.GPU [R238.64+0x100], R52 ;  /* 0x00010034ee00798e */ /* 0x000fe4000c10e784 */
[----:B------:R-:W-:Y:S02]  /*58b0*/  IMAD.IADD R4, R204, 0x1, R10 ;  /* 0x00000001cc047824 */ /* 0x000fe400078e020a */
[----:B------:R-:W-:Y:S01]  /*58c0*/  RED.E.ADD.F32.FTZ.RN.STRONG.GPU [R196.64+0x100], R53 ;  /* 0x00010035c400798e */ /* 0x000fe2000c10e784 */
[CC--:B-1----:R-:W-:Y:S04]  /*58d0*/  LEA R8, P0, R10.reuse, R238.reuse, 0x2 ;  /* 0x000000ee0a087211 */ /* 0x0c2fe800078010ff */
[-C--:B------:R-:W-:Y:S01]  /*58e0*/  LEA.HI.X.SX32 R9, R10, R239.reuse, 0x2, P0 ;  /* 0x000000ef0a097211 */ /* 0x080fe200000f16ff */
[----:B---3--:R-:W-:Y:S01]  /*58f0*/  IMAD.IADD R6, R204, 0x1, R4 ;  /* 0x00000001cc067824 */ /* 0x008fe200078e0204 */
[-C--:B------:R-:W-:Y:S03]  /*5900*/  LEA R46, P0, R4, R238.reuse, 0x2 ;  /* 0x000000ee042e7211 */ /* 0x080fe600078010ff */
[----:B------:R1:W-:Y:S01]  /*5910*/  RED.E.ADD.F32.FTZ.RN.STRONG.GPU [R8.64], R54 ;  /* 0x000000360800798e */ /* 0x0003e2000c10e784 */
[----:B------:R-:W-:Y:S01]  /*5920*/  IMAD.IADD R5, R204, 0x1, R6 ;  /* 0x00000001cc057824 */ /* 0x000fe200078e0206 */
[-C--:B------:R-:W-:Y:S02]  /*5930*/  LEA.HI.X.SX32 R47, R4, R239.reuse, 0x2, P0 ;  /* 0x000000ef042f7211 */ /* 0x080fe400000f16ff */
[-C--:B------:R-:W-:Y:S01]  /*5940*/  LEA R10, P1, R6, R238.reuse, 0x2 ;  /* 0x000000ee060a7211 */ /* 0x080fe200078210ff */
[----:B------:R-:W-:Y:S01]  /*5950*/  IMAD.IADD R4, R204, 0x1, R5 ;  /* 0x00000001cc047824 */ /* 0x000fe200078e0205 */
[CC--:B------:R-:W-:Y:S01]  /*5960*/  LEA R44, P0, R5.reuse, R238.reuse, 0x2 ;  /* 0x000000ee052c7211 */ /* 0x0c0fe200078010ff */
[----:B------:R-:W-:Y:S01]  /*5970*/  RED.E.ADD.F32.FTZ.RN.STRONG.GPU [R46.64], R55 ;  /* 0x000000372e00798e */ /* 0x000fe2000c10e784 */
[-C--:B------:R-:W-:Y:S02]  /*5980*/  LEA.HI.X.SX32 R11, R6, R239.reuse, 0x2, P1 ;  /* 0x000000ef060b7211 */ /* 0x080fe400008f16ff */
[-C--:B------:R-:W-:Y:S01]  /*5990*/  LEA.HI.X.SX32 R45, R5, R239.reuse, 0x2, P0 ;  /* 0x000000ef052d7211 */ /* 0x080fe200000f16ff */
[----:B------:R-:W-:Y:S01]  /*59a0*/  IMAD.IADD R5, R204, 0x1, R4 ;  /* 0x00000001cc057824 */ /* 0x000fe200078e0204 */
[----:B------:R-:W-:Y:S04]  /*59b0*/  LDSM.16.MT88.4 R52, [R226+0x14400] ;  /* 0x01440000e234783b */ /* 0x000fe80000004200 */
        /* <DEDUP_REMOVED lines=11> */
[----:B------:R-:W-:Y:S04]  /*5a70*/  RED.E.ADD.F32.FTZ.RN.STRONG.GPU [R196.64+0x180], R65 ;  /* 0x00018041c400798e */ /* 0x000fe8000c10e784 */
[----:B------:R-:W-:Y:S01]  /*5a80*/  LDSM.16.MT88.4 R56, [R0+0x800] ;  /* 0x000800000038783b */ /* 0x000fe20000004200 */
        /* <DEDUP_REMOVED lines=41> */
[----:B------:R-:W-:Y:S02]  /*5d20*/  IMAD.IADD R5, R204, 0x1, R4 ;  /* 0x00000001cc057824 */ /* 0x000fe400078e0204 */
[----:B------:R2:W-:Y:S04]  /*5d30*/  RED.E.ADD.F32.FTZ.RN.STRONG.GPU [R10.64], R72 ;  /* 0x000000480a00798e */ /* 0x0005e8000c10e784 */
[----:B------:R-:W-:Y:S01]  /*5d40*/  RED.E.ADD.F32.FTZ.RN.STRONG.GPU [R44.64], R73 ;  /* 0x000000492c00798e */ /* 0x000fe2000c10e784 */
[CC--:B-1----:R-:W-:Y:S04]  /*5d50*/  LEA R8, P0, R4.reuse, R238.reuse, 0x2 ;  /* 0x000000ee04087211 */ /* 0x0c2fe800078010ff */
[-C--:B------:R-:W-:Y:S02]  /*5d60*/  LEA.HI.X.SX32 R9, R4, R239.reuse, 0x2, P0 ;  /* 0x000000ef04097211 */ /* 0x080fe400000f16ff */
[CC--:B------:R-:W-:Y:S03]  /*5d70*/  LEA R6, P0, R5.reuse, R238.reuse, 0x2 ;  /* 0x000000ee05067211 */ /* 0x0c0fe600078010ff */
[----:B------:R1:W-:Y:S01]  /*5d80*/  RED.E.ADD.F32.FTZ.RN.STRONG.GPU [R8.64], R74 ;  /* 0x0000004a0800798e */ /* 0x0003e2000c10e784 */
[-C--:B------:R-:W-:Y:S02]  /*5d90*/  LEA.HI.X.SX32 R7, R5, R239.reuse, 0x2, P0 ;  /* 0x000000ef05077211 */ /* 0x080fe400000f16ff */
[----:B--2---:R-:W-:Y:S03]  /*5da0*/  IADD3 R10, R205, 0xa0, RZ ;  /* 0x000000a0cd0a7810 */ /* 0x004fe60007ffe0ff */
[----:B------:R2:W-:Y:S02]  /*5db0*/  RED.E.ADD.F32.FTZ.RN.STRONG.GPU [R6.64], R75 ;  /* 0x0000004b0600798e */ /* 0x0005e4000c10e784 */
[----:B------:R-:W-:Y:S02]  /*5dc0*/  IMAD.IADD R4, R204, 0x1, R10 ;  /* 0x00000001cc047824 */ /* 0x000fe400078e020a */
[----:B------:R-:W-:Y:S04]  /*5dd0*/  RED.E.ADD.F32.FTZ.RN.STRONG.GPU [R238.64+0x280], R80 ;  /* 0x00028050ee00798e */ /* 0x000fe8000c10e784 */
[----:B------:R-:W-:Y:S01]  /*5de0*/  RED.E.ADD.F32.FTZ.RN.STRONG.GPU [R196.64+0x280], R81 ;  /* 0x00028051c400798e */ /* 0x000fe2000c10e784 */
[CC--:B-1----:R-:W-:Y:S04]  /*5df0*/  LEA R8, P0, R10.reuse, R238.reuse, 0x2 ;  /* 0x000000ee0a087211 */ /* 0x0c2fe800078010ff */
[-C--:B------:R-:W-:Y:S01]  /*5e00*/  LEA.HI.X.SX32 R9, R10, R239.reuse, 0x2, P0 ;  /* 0x000000ef0a097211 */ /* 0x080fe200000f16ff */
[----:B--2---:R-:W-:Y:S01]  /*5e10*/  IMAD.IADD R6, R204, 0x1, R4 ;  /* 0x00000001cc067824 */ /* 0x004fe200078e0204 */
        /* <DEDUP_REMOVED lines=29> */
[-C--:B------:R-:W-:Y:S03]  /*5ff0*/  LEA.HI.X.SX32 R45, R4, R239.reuse, 0x2, P0 ;  /* 0x000000ef042d7211 */ /* 0x080fe600000f16ff */
[C---:B------:R-:W-:Y:S01]  /*6000*/  IMAD.IADD R4, R204.reuse, 0x1, R5 ;  /* 0x00000001cc047824 */ /* 0x040fe200078e0205 */
[CC--:B------:R-:W-:Y:S01]  /*6010*/  LEA R10, P0, R5.reuse, R238.reuse, 0x2 ;  /* 0x000000ee050a7211 */ /* 0x0c0fe200078010ff */
[----:B------:R-:W-:Y:S03]  /*6020*/  RED.E.ADD.F32.FTZ.RN.STRONG.GPU [R44.64], R87 ;  /* 0x000000572c00798e */ /* 0x000fe6000c10e784 */
[-C--:B------:R-:W-:Y:S01]  /*6030*/  LEA.HI.X.SX32 R11, R5, R239.reuse, 0x2, P0 ;  /* 0x000000ef050b7211 */ /* 0x080fe200000f16ff */
[----:B------:R-:W-:Y:S01]  /*6040*/  IMAD.IADD R5, R204, 0x1, R4 ;  /* 0x00000001cc057824 */ /* 0x000fe200078e0204 */
[CC--:B-1----:R-:W-:Y:S04]  /*6050*/  LEA R8, P1, R6.reuse, R238.reuse, 0x2 ;  /* 0x000000ee06087211 */ /* 0x0c2fe800078210ff */
[-C--:B------:R-:W-:Y:S02]  /*6060*/  LEA.HI.X.SX32 R9, R6, R239.reuse, 0x2, P1 ;  /* 0x000000ef06097211 */ /* 0x080fe400008f16ff */
[CC--:B------:R-:W-:Y:S03]  /*6070*/  LEA R6, P0, R4.reuse, R238.reuse, 0x2 ;  /* 0x000000ee04067211 */ /* 0x0c0fe600078010ff */
[----:B------:R1:W-:Y:S01]  /*6080*/  RED.E.ADD.F32.FTZ.RN.STRONG.GPU [R8.64], R88 ;  /* 0x000000580800798e */ /* 0x0003e2000c10e784 */
[-C--:B------:R-:W-:Y:S02]  /*6090*/  LEA.HI.X.SX32 R7, R4, R239.reuse, 0x2, P0 ;  /* 0x000000ef04077211 */ /* 0x080fe400000f16ff */
[----:B------:R-:W-:Y:S01]  /*60a0*/  IADD3 R4, R205, 0xe0, RZ ;  /* 0x000000e0cd047810 */ /* 0x000fe20007ffe0ff */
[----:B------:R-:W-:Y:S04]  /*60b0*/  RED.E.ADD.F32.FTZ.RN.STRONG.GPU [R10.64], R89 ;  /* 0x000000590a00798e */ /* 0x000fe8000c10e784 */
[----:B------:R2:W-:Y:S01]  /*60c0*/  RED.E.ADD.F32.FTZ.RN.STRONG.GPU [R6.64], R90 ;  /* 0x0000005a0600798e */ /* 0x0005e2000c10e784 */
[CC--:B-1----:R-:W-:Y:S04]  /*60d0*/  LEA R8, P0, R5.reuse, R238.reuse, 0x2 ;  /* 0x000000ee05087211 */ /* 0x0c2fe800078010ff */
[-C--:B------:R-:W-:Y:S02]  /*60e0*/  LEA.HI.X.SX32 R9, R5, R239.reuse, 0x2, P0 ;  /* 0x000000ef05097211 */ /* 0x080fe400000f16ff */
[-C--:B------:R-:W-:Y:S01]  /*60f0*/  LEA R48, P0, R4, R238.reuse, 0x2 ;  /* 0x000000ee04307211 */ /* 0x080fe200078010ff */
[----:B--2---:R-:W-:Y:S02]  /*6100*/  IMAD.IADD R6, R204, 0x1, R4 ;  /* 0x00000001cc067824 */ /* 0x004fe400078e0204 */
[----:B------:R1:W-:Y:S01]  /*6110*/  RED.E.ADD.F32.FTZ.RN.STRONG.GPU [R8.64], R91 ;  /* 0x0000005b0800798e */ /* 0x0003e2000c10e784 */
[-C--:B------:R-:W-:Y:S03]  /*6120*/  LEA.HI.X.SX32 R49, R4, R239.reuse, 0x2, P0 ;  /* 0x000000ef04317211 */ /* 0x080fe600000f16ff */
[----:B------:R-:W-:Y:S01]  /*6130*/  RED.E.ADD.F32.FTZ.RN.STRONG.GPU [R238.64+0x380], R96 ;  /* 0x00038060ee00798e */ /* 0x000fe2000c10e784 */
[CC--:B------:R-:W-:Y:S03]  /*6140*/  LEA R46, P0, R6.reuse, R238.reuse, 0x2 ;  /* 0x000000ee062e7211 */ /* 0x0c0fe600078010ff */
[----:B------:R-:W-:Y:S01]  /*6150*/  RED.E.ADD.F32.FTZ.RN.STRONG.GPU [R196.64+0x380], R97 ;  /* 0x00038061c400798e */ /* 0x000fe2000c10e784 */
[-C--:B------:R-:W-:Y:S03]  /*6160*/  LEA.HI.X.SX32 R47, R6, R239.reuse, 0x2, P0 ;  /* 0x000000ef062f7211 */ /* 0x080fe600000f16ff */
[----:B------:R-:W-:Y:S04]  /*6170*/  RED.E.ADD.F32.FTZ.RN.STRONG.GPU [R48.64], R98 ;  /* 0x000000623000798e */ /* 0x000fe8000c10e784 */
[----:B------:R-:W-:Y:S04]  /*6180*/  RED.E.ADD.F32.FTZ.RN.STRONG.GPU [R46.64], R99 ;  /* 0x000000632e00798e */ /* 0x000fe8000c10e784 */
[----:B------:R-:W-:Y:S01]  /*6190*/  LDSM.16.MT88.4 R48, [R0+0x4000] ;  /* 0x004000000030783b */ /* 0x000fe20000004200 */
[C---:B-1----:R-:W-:Y:S04]  /*61a0*/  IMAD.IADD R8, R204.reuse, 0x1, R6 ;  /* 0x00000001cc087824 */ /* 0x042fe800078e0206 */
[----:B------:R-:W-:Y:S01]  /*61b0*/  IMAD.IADD R5, R204, 0x1, R8 ;  /* 0x00000001cc057824 */ /* 0x000fe200078e0208 */
[-C--:B------:R-:W-:Y:S03]  /*61c0*/  LEA R44, P1, R8, R238.reuse, 0x2 ;  /* 0x000000ee082c7211 */ /* 0x080fe600078210ff */
[----:B------:R-:W-:Y:S01]  /*61d0*/  IMAD.IADD R4, R204, 0x1, R5 ;  /* 0x00000001cc047824 */ /* 0x000fe200078e0205 */
[CC--:B------:R-:W-:Y:S02]  /*61e0*/  LEA R10, P0, R5.reuse, R238.reuse, 0x2 ;  /* 0x000000ee050a7211 */ /* 0x0c0fe400078010ff */
[-C--:B------:R-:W-:Y:S01]  /*61f0*/  LEA.HI.X.SX32 R45, R8, R239.reuse, 0x2, P1 ;  /* 0x000000ef082d7211 */ /* 0x080fe200008f16ff */
[----:B------:R-:W-:Y:S01]  /*6200*/  IMAD.IADD R7, R204, 0x1, R4 ;  /* 0x00000001cc077824 */ /* 0x000fe200078e0204 */
[-C--:B------:R-:W-:Y:S02]  /*6210*/  LEA.HI.X.SX32 R11, R5, R239.reuse, 0x2, P0 ;  /* 0x000000ef050b7211 */ /* 0x080fe400000f16ff */
[CC--:B------:R-:W-:Y:S01]  /*6220*/  LEA R8, P1, R4.reuse, R238.reuse, 0x2 ;  /* 0x000000ee04087211 */ /* 0x0c0fe200078210ff */
[----:B------:R-:W-:Y:S01]  /*6230*/  RED.E.ADD.F32.FTZ.RN.STRONG.GPU [R44.64], R92 ;  /* 0x0000005c2c00798e */ /* 0x000fe2000c10e784 */
[C---:B------:R-:W-:Y:S02]  /*6240*/  LEA R6, P0, R7.reuse, R238, 0x2 ;  /* 0x000000ee07067211 */ /* 0x040fe400078010ff */
[-C--:B------:R-:W-:Y:S01]  /*6250*/  LEA.HI.X.SX32 R9, R4, R239.reuse, 0x2, P1 ;  /* 0x000000ef04097211 */ /* 0x080fe200008f16ff */
[----:B------:R-:W-:Y:S01]  /*6260*/  RED.E.ADD.F32.FTZ.RN.STRONG.GPU [R10.64], R93 ;  /* 0x0000005d0a00798e */ /* 0x000fe2000c10e784 */
[----:B------:R-:W-:Y:S03]  /*6270*/  LEA.HI.X.SX32 R7, R7, R239, 0x2, P0 ;  /* 0x000000ef07077211 */ /* 0x000fe600000f16ff */
[----:B------:R-:W-:Y:S04]  /*6280*/  RED.E.ADD.F32.FTZ.RN.STRONG.GPU [R8.64], R94 ;  /* 0x0000005e0800798e */ /* 0x000fe8000c10e784 */
[----:B------:R-:W-:Y:S04]  /*6290*/  LDSM.16.MT88.4 R8, [R0] ;  /* 0x000000000008783b */ /* 0x000fe80000004200 */
[----:B------:R-:W-:Y:S04]  /*62a0*/  RED.E.ADD.F32.FTZ.RN.STRONG.GPU [R6.64], R95 ;  /* 0x0000005f0600798e */ /* 0x000fe8000c10e784 */
[----:B------:R-:W1:Y:S04]  /*62b0*/  LDSM.16.MT88.4 R4, [R226+0x14000] ;  /* 0x01400000e204783b */ /* 0x000e680000004200 */
[----:B------:R-:W2:Y:S01]  /*62c0*/  LDSM.16.MT88.4 R44, [R224+0x14000] ;  /* 0x01400000e02c783b */ /* 0x000ea20000004200 */
[-C--:B-1----:R-:W-:Y:S08]  /*62d0*/  HMMA.16816.F32 R100, R4, R8.reuse, R100 ;  /* 0x000000080464723c */ /* 0x082ff00000001864 */
[C---:B--2---:R-:W-:Y:S08]  /*62e0*/  HMMA.16816.F32 R104, R44.reuse, R8, R104 ;  /* 0x000000082c68723c */ /* 0x044ff00000001868 */
        /* <DEDUP_REMOVED lines=8> */
[----:B------:R-:W1:Y:S04]  /*6370*/  LDSM.16.MT88.4 R4, [R226+0x14800] ;  /* 0x01480000e204783b */ /* 0x000e680000004200 */
[----:B------:R-:W2:Y:S03]  /*6380*/  LDSM.16.MT88.4 R48, [R0+0x5000] ;  /* 0x005000000030783b */ /* 0x000ea60000004200 */
[-C--:B------:R-:W-:Y:S08]  /*6390*/  HMMA.16816.F32 R100, R52, R56.reuse, R100 ;  /* 0x000000383464723c */ /* 0x080ff00000001864 */
        /* <DEDUP_REMOVED lines=9> */
[----:B------:R-:W3:Y:S04]  /*6430*/  LDSM.16.MT88.4 R52, [R226+0x14c00] ;  /* 0x014c0000e234783b */ /* 0x000ee80000004200 */
[----:B------:R-:W4:Y:S03]  /*6440*/  LDSM.16.MT88.4 R64, [R0+0x5800] ;  /* 0x005800000040783b */ /* 0x000f260000004200 */
[-C--:B-1----:R-:W-:Y:S08]  /*6450*/  HMMA.16816.F32 R100, R4, R8.reuse, R100 ;  /* 0x000000080464723c */ /* 0x082ff00000001864 */
        /* <DEDUP_REMOVED lines=16> */
[----:B------:R-:W-:Y:S01]  /*6560*/  BAR.SYNC.DEFER_BLOCKING 0x0 ;  /* 0x0000000000007b1d */ /* 0x000fe20000010000 */
[----:B------:R-:W-:Y:S02]  /*6570*/  IMAD.MOV.U32 R47, RZ, RZ, c[0x0][0x190] ;  /* 0x00006400ff2f7624 */ /* 0x000fe400078e00ff */
[----:B------:R-:W-:Y:S02]  /*6580*/  IMAD.MOV.U32 R4, RZ, RZ, R240 ;  /* 0x000000ffff047224 */ /* 0x000fe400078e00f0 */
[----:B------:R-:W-:Y:S02]  /*6590*/  IMAD.U32 R7, R47, -0x40, RZ ;  /* 0xffffffc02f077824 */ /* 0x000fe400078e00ff */
[----:B------:R-:W-:Y:S02]  /*65a0*/  IMAD.MOV.U32 R5, RZ, RZ, R242 ;  /* 0x000000ffff057224 */ /* 0x000fe400078e00f2 */
[----:B------:R-:W-:Y:S01]  /*65b0*/  IMAD.MOV.U32 R48, RZ, RZ, c[0x0][0x194] ;  /* 0x00006500ff307624 */ /* 0x000fe200078e00ff */
[C---:B------:R-:W-:Y:S02]  /*65c0*/  LEA R4, P0, R7.reuse, R4, 0x1 ;  /* 0x0000000407047211 */ /* 0x040fe400078008ff */
[----:B------:R-:W-:Y:S02]  /*65d0*/  SHF.R.S32.HI R8, RZ, 0x1f, R7 ;  /* 0x0000001fff087819 */ /* 0x000fe40000011407 */
[----:B------:R-:W-:Y:S02]  /*65e0*/  LEA.HI.X.SX32 R5, R7, R5, 0x1, P0 ;  /* 0x0000000507057211 */ /* 0x000fe400000f0eff */
[C---:B------:R-:W-:Y:S04]  /*65f0*/  LEA R6, P1, R47.reuse, R7, 0x5 ;  /* 0x000000072f067211 */ /* 0x040fe800078228ff */
[CC--:B------:R-:W-:Y:S02]  /*6600*/  @!P5 LEA R44, P0, R6.reuse, R240.reuse, 0x1 ;  /* 0x000000f0062cd211 */ /* 0x0c0fe400078008ff */
[C---:B------:R-:W-:Y:S01]  /*6610*/  @!P4 LEA R10, P2, R6.reuse, R240, 0x1 ;  /* 0x000000f0060ac211 */ /* 0x040fe200078408ff */
[----:B------:R1:W-:Y:S01]  /*6620*/  @P3 STS.128 [R237], RZ ;  /* 0x000000ffed003388 */ /* 0x0003e20000000c00 */
[C---:B------:R-:W-:Y:S02]  /*6630*/  LEA.HI.X R7, R47.reuse, R8, R48, 0x5, P1 ;  /* 0x000000082f077211 */ /* 0x040fe400008f2c30 */
[C---:B------:R-:W-:Y:S01]  /*6640*/  @!P6 LEA R8, P1, R6.reuse, R240, 0x1 ;  /* 0x000000f00608e211 */ /* 0x040fe200078208ff */
[----:B------:R-:W-:Y:S01]  /*6650*/  @!PT LDS RZ, [RZ] ;  /* 0x00000000fffff984 */ /* 0x000fe20000000800 */
[----:B------:R-:W-:Y:S01]  /*6660*/  @!PT LDS RZ, [RZ] ;  /* 0x00000000fffff984 */ /* 0x000fe20000000800 */
[----:B------:R-:W-:Y:S01]  /*6670*/  @!PT LDS RZ, [RZ] ;  /* 0x00000000fffff984 */ /* 0x000fe20000000800 */
[----:B------:R1:W-:Y:S01]  /*6680*/  @!P3 LDGSTS.E.BYPASS.LTC128B.128 [R237], [R4.64] ;  /* 0x0000000004edbfae */ /* 0x0003e2000b901d44 */
[C-C-:B------:R-:W-:Y:S01]  /*6690*/  @!P5 LEA.HI.X R45, R6.reuse, R242, R7.reuse, 0x1, P0 ;  /* 0x000000f2062dd211 */ /* 0x140fe200000f0c07 */
[----:B------:R-:W-:Y:S01]  /*66a0*/  IMAD.MOV.U32 R240, RZ, RZ, R4 ;  /* 0x000000fffff07224 */ /* 0x000fe200078e0004 */
[C---:B------:R-:W-:Y:S01]  /*66b0*/  @!P3 LEA R46, P0, R47.reuse, R4, 0x6 ;  /* 0x000000042f2eb211 */ /* 0x040fe200078030ff */
[----:B------:R1:W-:Y:S01]  /*66c0*/  @P5 STS.128 [R237+0x2000], RZ ;  /* 0x002000ffed005388 */ /* 0x0003e20000000c00 */
[CCC-:B------:R-:W-:Y:S02]  /*66d0*/  @!P4 LEA.HI.X R11, R6.reuse, R242.reuse, R7.reuse, 0x1, P2 ;  /* 0x000000f2060bc211 */ /* 0x1c0fe400010f0c07 */
[----:B------:R-:W-:Y:S01]  /*66e0*/  @!P3 LEA.HI.X R47, R47, R5, R48, 0x6, P0 ;  /* 0x000000052f2fb211 */ /* 0x000fe200000f3430 */
[----:B------:R-:W-:Y:S01]  /*66f0*/  @!PT LDS RZ, [RZ] ;  /* 0x00000000fffff984 */ /* 0x000fe20000000800 */
[----:B------:R-:W-:Y:S01]  /*6700*/  @!PT LDS RZ, [RZ] ;  /* 0x00000000fffff984 */ /* 0x000fe20000000800 */
[----:B------:R-:W-:Y:S01]  /*6710*/  @!PT LDS RZ, [RZ] ;  /* 0x00000000fffff984 */ /* 0x000fe20000000800 */
[----:B------:R1:W-:Y:S01]  /*6720*/  @!P5 LDGSTS.E.BYPASS.LTC128B.128 [R237+0x2000], [R4.64+0x80] ;  /* 0x0200008004eddfae */ /* 0x0003e2000b901d44 */
[----:B------:R-:W-:Y:S01]  /*6730*/  @!P6 LEA.HI.X R9, R6, R242, R7, 0x1, P1 ;  /* 0x000000f20609e211 */ /* 0x000fe200008f0c07 */
[----:B------:R-:W-:Y:S02]  /*6740*/  IMAD.MOV.U32 R242, RZ, RZ, R5 ;  /* 0x000000fffff27224 */ /* 0x000fe400078e0005 */
        /* <DEDUP_REMOVED lines=31> */
.L_x_30:
[----:B------:R-:W-:Y:S02]  /*6940*/  UISETP.GT.AND UP0, UPT, UR6, UR12, UPT ;  /* 0x0000000c0600728c */ /* 0x000fe4000bf04270 */
[----:B------:R-:W-:Y:S04]  /*6950*/  UIADD3 UR6, UR6, -0x1, URZ ;  /* 0xffffffff06067890 */ /* 0x000fe8000fffe03f */
[----:B------:R-:W-:Y:S11]  /*6960*/  PLOP3.LUT P0, PT, PT, PT, UP0, 0x80, 0x0 ;  /* 0x000000000000781c */ /* 0x000ff60003f0f008 */
[----:B------:R-:W-:Y:S02]  /*6970*/  @!UPT UIADD3 URZ, URZ, URZ, URZ ;  /* 0x0000003f3f3ff290 */ /* 0x000fe4000fffe03f */
[----:B------:R-:W-:-:S05]  /*6980*/  @P0 BRA `(.L_x_31) ;  /* 0xffffd2e000000947 */ /* 0x000fca000383ffff */
[----:B------:R-:W2:Y:S01]  /*6990*/  LDL R48, [R1] ;  /* 0x0000000001307983 */ /* 0x000ea20000100800 */
[----:B-1----:R-:W-:Y:S01]  /*69a0*/  F2FP.PACK_AB R47, R13, R12 ;  /* 0x0000000c0d2f723e */ /* 0x002fe200000000ff */
[----:B------:R-:W-:Y:S01]  /*69b0*/  FMUL.FTZ R100, R100, c[0x0][0x2e0] ;  /* 0x0000b80064647a20 */ /* 0x000fe20000410000 */
[----:B------:R-:W-:Y:S01]  /*69c0*/  F2FP.PACK_AB R46, R15, R14 ;  /* 0x0000000e0f2e723e */ /* 0x000fe200000000ff */
[----:B------:R-:W-:Y:S01]  /*69d0*/  BAR.SYNC.DEFER_BLOCKING 0x0 ;  /* 0x0000000000007b1d */ /* 0x000fe20000010000 */
[----:B------:R-:W-:Y:S01]  /*69e0*/  F2FP.PACK_AB R24, R25, R24 ;  /* 0x000000181918723e */ /* 0x000fe200000000ff */
[----:B------:R-:W-:Y:S01]  /*69f0*/  FMUL.FTZ R102, R102, c[0x0][0x2e0] ;  /* 0x0000b80066667a20 */ /* 0x000fe20000410000 */
        /* <DEDUP_REMOVED lines=50> */
[----:B------:R-:W-:Y:S01]  /*6d20*/  UISETP.NE.AND UP0, UPT, UR23, -0x1, UPT ;  /* 0xffffffff1700788c */ /* 0x000fe2000bf05270 */
[----:B------:R-:W-:Y:S01]  /*6d30*/  FMUL.FTZ R8, R123, c[0x0][0x2e0] ;  /* 0x0000b8007b087a20 */ /* 0x000fe20000410000 */
[----:B------:R-:W-:Y:S01]  /*6d40*/  F2FP.PACK_AB R9, R9, R120 ;  /* 0x000000780909723e */ /* 0x000fe200000000ff */
[----:B------:R-:W-:Y:S01]  /*6d50*/  FMUL.FTZ R124, R124, c[0x0][0x2e0] ;  /* 0x0000b8007c7c7a20 */ /* 0x000fe20000410000 */
[----:B------:R-:W-:Y:S01]  /*6d60*/  ULDC.64 UR10, c[0x0][0x3a0] ;  /* 0x0000e800000a7ab9 */ /* 0x000fe20000000a00 */
[----:B------:R-:W-:Y:S01]  /*6d70*/  FMUL.FTZ R5, R125, c[0x0][0x2e0] ;  /* 0x0000b8007d057a20 */ /* 0x000fe20000410000 */
[----:B------:R-:W-:Y:S01]  /*6d80*/  F2FP.PACK_AB R8, R8, R122 ;  /* 0x0000007a0808723e */ /* 0x000fe200000000ff */
[----:B------:R-:W-:Y:S01]  /*6d90*/  FMUL.FTZ R126, R126, c[0x0][0x2e0] ;  /* 0x0000b8007e7e7a20 */ /* 0x000fe20000410000 */
[----:B------:R-:W-:Y:S01]  /*6da0*/  PLOP3.LUT P0, PT, PT, PT, UP0, 0x80, 0x0 ;  /* 0x000000000000781c */ /* 0x000fe20003f0f008 */
[----:B------:R-:W-:Y:S01]  /*6db0*/  FMUL.FTZ R4, R127, c[0x0][0x2e0] ;  /* 0x0000b8007f047a20 */ /* 0x000fe20000410000 */
[----:B------:R-:W-:Y:S01]  /*6dc0*/  F2FP.PACK_AB R5, R5, R124 ;  /* 0x0000007c0505723e */ /* 0x000fe200000000ff */
[----:B------:R-:W-:-:S03]  /*6dd0*/  @UP0 UIADD3 UR8, UR18, UR23, URZ ;  /* 0x0000001712080290 */ /* 0x000fc6000fffe03f */
[----:B------:R-:W-:Y:S01]  /*6de0*/  F2FP.PACK_AB R4, R4, R126 ;  /* 0x0000007e0404723e */ /* 0x000fe200000000ff */
[----:B------:R-:W-:-:S04]  /*6df0*/  @UP0 UIMAD.WIDE.U32 UR6, UR8, UR10, URZ ;  /* 0x0000000a080602a5 */ /* 0x000fc8000f8e003f */
[----:B------:R-:W-:-:S03]  /*6e00*/  @UP0 UIMAD UR13, UR8, UR11, UR7 ;  /* 0x0000000b080d02a4 */ /* 0x000fc6000f8e0207 */
[----:B------:R-:W-:Y:S01]  /*6e10*/  @UP0 UMOV UR12, UR6 ;  /* 0x00000006000c0c82 */ /* 0x000fe20008000000 */
[----:B--2---:R1:W-:Y:S04]  /*6e20*/  STS [R48+0x4000], R47 ;  /* 0x0040002f30007388 */ /* 0x0043e80000000800 */
[----:B------:R1:W-:Y:S04]  /*6e30*/  STS [R48+0x4400], R46 ;  /* 0x0044002e30007388 */ /* 0x0003e80000000800 */
        /* <DEDUP_REMOVED lines=14> */
[----:B------:R1:W-:Y:S04]  /*6f20*/  STS [R48], R19 ;  /* 0x0000001330007388 */ /* 0x0003e80000000800 */
        /* <DEDUP_REMOVED lines=14> */
[----:B------:R1:W-:Y:S01]  /*7010*/  STS [R48+0x3c00], R4 ;  /* 0x003c000430007388 */ /* 0x0003e20000000800 */
[----:B------:R-:W-:Y:S05]  /*7020*/  @P0 BRA `(.L_x_32) ;  /* 0x000000c000000947 */ /* 0x000fea0003800000 */
        /* <DEDUP_REMOVED lines=12> */
.L_x_32:
[----:B------:R-:W-:Y:S02]  /*70f0*/  @UP0 UIADD3 UR8, UR18, UR23, URZ ;  /* 0x0000001712080290 */ /* 0x000fe4000fffe03f */
[----:B------:R-:W-:Y:S02]  /*7100*/  ULDC.64 UR10, c[0x0][0x3a8] ;  /* 0x0000ea00000a7ab9 */ /* 0x000fe40000000a00 */
[----:B------:R-:W-:-:S04]  /*7110*/  @UP0 UIMAD.WIDE.U32 UR6, UR8, UR10, URZ ;  /* 0x0000000a080602a5 */ /* 0x000fc8000f8e003f */
[----:B------:R-:W-:-:S03]  /*7120*/  @UP0 UIMAD UR11, UR8, UR11, UR7 ;  /* 0x0000000b080b02a4 */ /* 0x000fc6000f8e0207 */
[----:B------:R-:W-:Y:S01]  /*7130*/  @UP0 UMOV UR8, UR6 ;  /* 0x0000000600080c82 */ /* 0x000fe20008000000 */
[----:B------:R-:W-:Y:S05]  /*7140*/  @P0 BRA `(.L_x_33) ;  /* 0x000000c000000947 */ /* 0x000fea0003800000 */
        /* <DEDUP_REMOVED lines=12> */
.L_x_33:
[----:B------:R-:W-:Y:S01]  /*7210*/  BAR.SYNC.DEFER_BLOCKING 0x0 ;  /* 0x0000000000007b1d */ /* 0x000fe20000010000 */
[----:B------:R-:W-:Y:S01]  /*7220*/  UIADD3 UR17, -UR16, UR17, URZ ;  /* 0x0000001110117290 */ /* 0x000fe2000fffe13f */
[----:B-1----:R-:W-:Y:S02]  /*7230*/  SHF.R.S32.HI R44, RZ, 0x1f, R244 ;  /* 0x0000001fff2c7819 */ /* 0x002fe400000114f4 */
[C---:B------:R-:W-:Y:S02]  /*7240*/  IADD3 R42, R244.reuse, 0x80, RZ ;  /* 0x00000080f42a7810 */ /* 0x040fe40007ffe0ff */
[----:B------:R-:W1:Y:S01]  /*7250*/  S2R R45, SR_TID.X ;  /* 0x00000000002d7919 */ /* 0x000e620000002100 */
[----:B------:R-:W-:Y:S01]  /*7260*/  BSSY B0, `(.L_x_34) ;  /* 0x000002c000007945 */ /* 0x000fe20003800000 */
[----:B------:R-:W-:-:S02]  /*7270*/  IADD3 R41, R244, 0xc0, RZ ;  /* 0x000000c0f4297810 */ /* 0x000fc40007ffe0ff */
[----:B------:R-:W2:Y:S01]  /*7280*/  S2R R46, SR_TID.X ;  /* 0x00000000002e7919 */ /* 0x000ea20000002100 */
[----:B------:R-:W-:-:S03]  /*7290*/  IADD3 R40, R244, 0x40, RZ ;  /* 0x00000040f4287810 */ /* 0x000fc60007ffe0ff */
[----:B------:R3:W4:Y:S04]  /*72a0*/  LDS.128 R36, [R237+0x14000] ;  /* 0x01400000ed247984 */ /* 0x0007280000000c00 */
[----:B------:R3:W3:Y:S01]  /*72b0*/  LDS.128 R32, [R237+0x15000] ;  /* 0x01500000ed207984 */ /* 0x0006e20000000c00 */
[----:B-1----:R-:W-:-:S03]  /*72c0*/  SHF.R.S32.HI R45, RZ, 0x1f, R45 ;  /* 0x0000001fff2d7819 */ /* 0x002fc6000001142d */
[----:B------:R1:W1:Y:S01]  /*72d0*/  LDS.128 R28, [R237+0x16000] ;  /* 0x01600000ed1c7984 */ /* 0x0002620000000c00 */
[----:B--2---:R-:W-:-:S03]  /*72e0*/  LEA.HI R45, R45, R46, RZ, 0x3 ;  /* 0x0000002e2d2d7211 */ /* 0x004fc600078f18ff */
[----:B------:R2:W1:Y:S01]  /*72f0*/  LDS.128 R24, [R237+0x17000] ;  /* 0x01700000ed187984 */ /* 0x0004620000000c00 */
[----:B------:R-:W-:-:S04]  /*7300*/  SHF.R.S32.HI R45, RZ, 0x3, R45 ;  /* 0x00000003ff2d7819 */ /* 0x000fc8000001142d */
[----:B------:R-:W-:Y:S02]  /*7310*/  ISETP.GE.AND P4, PT, R45, UR17, PT ;  /* 0x000000112d007c0c */ /* 0x000fe4000bf86270 */
[----:B------:R-:W-:-:S11]  /*7320*/  SHF.R.S32.HI R43, RZ, 0x1f, R45 ;  /* 0x0000001fff2b7819 */ /* 0x000fd6000001142d */
[----:B------:R-:W-:Y:S05]  /*7330*/  @P4 BRA `(.L_x_35) ;  /* 0x000001e000004947 */ /* 0x000fea0003800000 */
[----:B------:R-:W-:Y:S01]  /*7340*/  ISETP.GE.AND P3, PT, R244, c[0x0][0x220], PT ;  /* 0x00008800f4007a0c */ /* 0x000fe20003f66270 */
[----:B------:R-:W2:Y:S01]  /*7350*/  LDS.128 R20, [R237+0x11000] ;  /* 0x01100000ed147984 */ /* 0x000ea20000000c00 */
[----:B------:R-:W-:Y:S01]  /*7360*/  IMAD.U32 R4, RZ, RZ, UR16 ;  /* 0x00000010ff047e24 */ /* 0x000fe2000f8e00ff */
[----:B------:R-:W-:Y:S01]  /*7370*/  IADD3 R6, P0, R45, UR16, RZ ;  /* 0x000000102d067c10 */ /* 0x000fe2000ff1e0ff */
[----:B------:R-:W-:Y:S01]  /*7380*/  IMAD.MOV.U32 R5, RZ, RZ, R44 ;  /* 0x000000ffff057224 */ /* 0x000fe200078e002c */
[----:B------:R-:W4:Y:S01]  /*7390*/  LDS.128 R16, [R237+0x12000] ;  /* 0x01200000ed107984 */ /* 0x000f220000000c00 */
[----:B------:R-:W-:Y:S01]  /*73a0*/  ULDC.64 UR6, c[0x0][0x3b8] ;  /* 0x0000ee0000067ab9 */ /* 0x000fe20000000a00 */
[----:B------:R-:W-:Y:S01]  /*73b0*/  LEA.HI.X.SX32 R7, R4, R43, 0x1, P0 ;  /* 0x0000002b04077211 */ /* 0x000fe200000f0eff */
[----:B------:R-:W-:Y:S01]  /*73c0*/  IMAD.MOV.U32 R4, RZ, RZ, R244 ;  /* 0x000000ffff047224 */ /* 0x000fe200078e00f4 */
[----:B------:R-:W-:Y:S01]  /*73d0*/  LDS.128 R12, [R237+0x13000] ;  /* 0x01300000ed0c7984 */ /* 0x000fe20000000c00 */
[----:B------:R-:W-:Y:S01]  /*73e0*/  UIMAD UR6, UR56, UR6, URZ ;  /* 0x00000006380672a4 */ /* 0x000fe2000f8e023f */
[----:B------:R-:W-:Y:S01]  /*73f0*/  ISETP.GE.AND P2, PT, R40, c[0x0][0x220], PT ;  /* 0x0000880028007a0c */ /* 0x000fe20003f46270 */
[----:B------:R-:W-:Y:S01]  /*7400*/  IMAD.WIDE.U32 R4, R6, c[0x0][0x3a0], R4 ;  /* 0x0000e80006047a25 */ /* 0x000fe200078e0004 */
[----:B------:R-:W3:Y:S01]  /*7410*/  @!P3 LDS.128 R8, [R237+0x10000] ;  /* 0x01000000ed08b984 */ /* 0x000ee20000000c00 */
[----:B------:R-:W-:Y:S01]  /*7420*/  UIMAD UR6, UR33, UR7, UR6 ;  /* 0x00000007210672a4 */ /* 0x000fe2000f8e0206 */
[----:B------:R-:W-:Y:S01]  /*7430*/  ISETP.GE.AND P1, PT, R42, c[0x0][0x220], PT ;  /* 0x000088002a007a0c */ /* 0x000fe20003f26270 */
        /* <DEDUP_REMOVED lines=10> */
[----:B--2---:R2:W-:Y:S04]  /*74e0*/  @!P2 STG.E.128 [R4.64+0x80], R20 ;  /* 0x000080140400a986 */ /* 0x0045e8000c101d04 */
[----:B----4-:R2:W-:Y:S04]  /*74f0*/  @!P1 STG.E.128 [R4.64+0x100], R16 ;  /* 0x0001001004009986 */ /* 0x0105e8000c101d04 */
[----:B---3--:R2:W-:Y:S04]  /*7500*/  @!P3 STG.E.128 [R4.64], R8 ;  /* 0x000000080400b986 */ /* 0x0085e8000c101d04 */
[----:B------:R2:W-:Y:S02]  /*7510*/  @!P0 STG.E.128 [R4.64+0x180], R12 ;  /* 0x0001800c04008986 */ /* 0x0005e4000c101d04 */
.L_x_35:
[----:B------:R-:W-:Y:S05]  /*7520*/  BSYNC B0 ;  /* 0x0000000000007941 */ /* 0x000fea0003800000 */
.L_x_34:
[----:B------:R-:W-:Y:S05]  /*7530*/  @P4 BRA `(.L_x_16) ;  /* 0x000001a000004947 */ /* 0x000fea0003800000 */
[----:B--2---:R-:W-:Y:S01]  /*7540*/  IMAD.U32 R4, RZ, RZ, UR16 ;  /* 0x00000010ff047e24 */ /* 0x004fe2000f8e00ff */
[----:B------:R-:W-:Y:S01]  /*7550*/  IADD3 R6, P0, R45, UR16, RZ ;  /* 0x000000102d067c10 */ /* 0x000fe2000ff1e0ff */
[----:B------:R-:W-:Y:S01]  /*7560*/  IMAD.MOV.U32 R5, RZ, RZ, R44 ;  /* 0x000000ffff057224 */ /* 0x000fe200078e002c */
[----:B------:R-:W-:Y:S01]  /*7570*/  ULDC.64 UR6, c[0x0][0x3c0] ;  /* 0x0000f00000067ab9 */ /* 0x000fe20000000a00 */
[----:B------:R-:W-:Y:S01]  /*7580*/  ISETP.GE.AND P2, PT, R40, c[0x0][0x220], PT ;  /* 0x0000880028007a0c */ /* 0x000fe20003f46270 */
[----:B------:R-:W-:Y:S01]  /*7590*/  UIMAD UR6, UR56, UR6, URZ ;  /* 0x00000006380672a4 */ /* 0x000fe2000f8e023f */
[----:B------:R-:W-:Y:S01]  /*75a0*/  LEA.HI.X.SX32 R7, R4, R43, 0x1, P0 ;  /* 0x0000002b04077211 */ /* 0x000fe200000f0eff */
[----:B------:R-:W-:Y:S01]  /*75b0*/  IMAD.MOV.U32 R4, RZ, RZ, R244 ;  /* 0x000000ffff047224 */ /* 0x000fe200078e00f4 */
[----:B------:R-:W-:Y:S01]  /*75c0*/  ISETP.GE.AND P1, PT, R42, c[0x0][0x220], PT ;  /* 0x000088002a007a0c */ /* 0x000fe20003f26270 */
[----:B------:R-:W-:Y:S01]  /*75d0*/  UIMAD UR6, UR33, UR7, UR6 ;  /* 0x00000007210672a4 */ /* 0x000fe2000f8e0206 */
[----:B------:R-:W-:Y:S01]  /*75e0*/  ISETP.GE.AND P3, PT, R244, c[0x0][0x220], PT ;  /* 0x00008800f4007a0c */ /* 0x000fe20003f66270 */
[----:B------:R-:W-:-:S04]  /*75f0*/  IMAD.WIDE.U32 R4, R6, c[0x0][0x3a8], R4 ;  /* 0x0000ea0006047a25 */ /* 0x000fc800078e0004 */
        /* <DEDUP_REMOVED lines=10> */
[----:B----4-:R2:W-:Y:S04]  /*76a0*/  @!P3 STG.E.128 [R4.64], R36 ;  /* 0x000000240400b986 */ /* 0x0105e8000c101d04 */
[----:B---3--:R2:W-:Y:S04]  /*76b0*/  @!P2 STG.E.128 [R4.64+0x80], R32 ;  /* 0x000080200400a986 */ /* 0x0085e8000c101d04 */
[----:B-1----:R2:W-:Y:S04]  /*76c0*/  @!P1 STG.E.128 [R4.64+0x100], R28 ;  /* 0x0001001c04009986 */ /* 0x0025e8000c101d04 */
[----:B------:R2:W-:Y:S02]  /*76d0*/  @!P0 STG.E.128 [R4.64+0x180], R24 ;  /* 0x0001801804008986 */ /* 0x0005e4000c101d04 */
.L_x_16:
[----:B------:R-:W-:Y:S05]  /*76e0*/  BSYNC B1 ;  /* 0x0000000000017941 */ /* 0x000fea0003800000 */
.L_x_6:
[----:B------:R-:W-:Y:S02]  /*76f0*/  UMOV UR7, 0x1f ;  /* 0x0000001f00077882 */ /* 0x000fe40000000000 */
[----:B------:R-:W-:-:S02]  /*7700*/  ULDC UR6, c[0x0][0x218] ;  /* 0x0000860000067ab9 */ /* 0x000fc40000000800 */
[----:B------:R-:W-:-:S04]  /*7710*/  UIADD3 UR6, UR7, UR6, URZ ;  /* 0x0000000607067290 */ /* 0x000fc8000fffe03f */
[----:B------:R-:W-:-:S04]  /*7720*/  USHF.R.S32.HI UR7, URZ, 0x1f, UR6 ;  /* 0x0000001f3f077899 */ /* 0x000fc80008011406 */
[----:B------:R-:W-:-:S03]  /*7730*/  ULEA.HI UR6, UR7, UR6, URZ, 0x5 ;  /* 0x0000000607067291 */ /* 0x000fc6000f8f283f */
[----:B------:R-:W-:Y:S02]  /*7740*/  ULDC UR7, c[0x0][0xc] ;  /* 0x0000030000077ab9 */ /* 0x000fe40000000800 */
[----:B------:R-:W-:Y:S02]  /*7750*/  UIADD3 UR37, UR37, UR7, URZ ;  /* 0x0000000725257290 */ /* 0x000fe4000fffe03f */
[----:B------:R-:W-:-:S04]  /*7760*/  USHF.R.S32.HI UR6, URZ, 0x5, UR6 ;  /* 0x000000053f067899 */ /* 0x000fc80008011406 */
[----:B------:R-:W-:-:S06]  /*7770*/  UISETP.GE.AND UP0, UPT, UR37, UR6, UPT ;  /* 0x000000062500728c */ /* 0x000fcc000bf06270 */
[----:B------:R-:W-:-:S13]  /*7780*/  PLOP3.LUT P0, PT, PT, PT, UP0, 0x80, 0x0 ;  /* 0x000000000000781c */ /* 0x000fda0003f0f008 */
[----:B------:R-:W-:Y:S01]  /*7790*/  @P0 CALL.REL.NOINC `(.L_x_36) ;  /* 0x0000001000000944 */ /* 0x000fe20003c00000 */
[----:B------:R-:W-:Y:S05]  /*77a0*/  BRA `(.L_x_37) ;  /* 0xffff954000007947 */ /* 0x000fea000383ffff */
.L_x_36:
[----:B------:R-:W-:Y:S05]  /*77b0*/  EXIT ;  /* 0x000000000000794d */ /* 0x000fea0003800000 */
.L_x_38:
        /* <DEDUP_REMOVED lines=12> */
.L_x_1016:


//--------------------- .text._ZN5flash44flash_bwd_dq_dk_dv_loop_seqk_parallel_kernelI23Flash_bwd_kernel_traitsILi256ELi64ELi32ELi8ELi4ELi1ELi2ELb1ELb1EN7cutlass6half_tE19Flash_kernel_traitsILi256ELi64ELi32ELi8ES3_EELb0ELb1ELb0ELb0ELb0ELb0ELb1EEEvNS_16Flash_bwd_paramsE --------------------------
	.section	.text._ZN5flash44flash_bwd_dq_dk_dv_loop_seqk_parallel_kernelI23Flash_bwd_kernel_traitsILi256ELi64ELi32ELi8ELi4ELi1ELi2ELb1ELb1EN7cutlass6half_tE19Flash_kernel_traitsILi256ELi64ELi32ELi8ES3_EELb0ELb1ELb0ELb0ELb0ELb0ELb1EEEvNS_16Flash_bwd_paramsE,"ax",@progbits
	.sectioninfo	@"SHI_REGISTERS=255"
	.align	128
        .global         _ZN5flash44flash_bwd_dq_dk_dv_loop_seqk_parallel_kernelI23Flash_bwd_kernel_traitsILi256ELi64ELi32ELi8ELi4ELi1ELi2ELb1ELb1EN7cutlass6half_tE19Flash_kernel_traitsILi256ELi64ELi32ELi8ES3_EELb0ELb1ELb0ELb0ELb0ELb0ELb1EEEvNS_16Flash_bwd_paramsE
        .type           _ZN5flash44flash_bwd_dq_dk_dv_loop_seqk_parallel_kernelI23Flash_bwd_kernel_traitsILi256ELi64ELi32ELi8ELi4ELi1ELi2ELb1ELb1EN7cutlass6half_tE19Flash_kernel_traitsILi256ELi64ELi32ELi8ES3_EELb0ELb1ELb0ELb0ELb0ELb0ELb1EEEvNS_16Flash_bwd_paramsE,@function
        .size           _ZN5flash44flash_bwd_dq_dk_dv_loop_seqk_parallel_kernelI23Flash_bwd_kernel_traitsILi256ELi64ELi32ELi8ELi4ELi1ELi2ELb1ELb1EN7cutlass6half_tE19Flash_kernel_traitsILi256ELi64ELi32ELi8ES3_EELb0ELb1ELb0ELb0ELb0ELb0ELb1EEEvNS_16Flash_bwd_paramsE,(.L_x_1017 - _ZN5flash44flash_bwd_dq_dk_dv_loop_seqk_parallel_kernelI23Flash_bwd_kernel_traitsILi256ELi64ELi32ELi8ELi4ELi1ELi2ELb1ELb1EN7cutlass6half_tE19Flash_kernel_traitsILi256ELi64ELi32ELi8ES3_EELb0ELb1ELb0ELb0ELb0ELb0ELb1EEEvNS_16Flash_bwd_paramsE)
        .other          _ZN5flash44flash_bwd_dq_dk_dv_loop_seqk_parallel_kernelI23Flash_bwd_kernel_traitsILi256ELi64ELi32ELi8ELi4ELi1ELi2ELb1ELb1EN7cutlass6half_tE19Flash_kernel_traitsILi256ELi64ELi32ELi8ES3_EELb0ELb1ELb0ELb0ELb0ELb0ELb1EEEvNS_16Flash_bwd_paramsE,@"STO_CUDA_ENTRY STV_DEFAULT"
_ZN5flash44flash_bwd_dq_dk_dv_loop_seqk_parallel_kernelI23Flash_bwd_kernel_traitsILi256ELi64ELi32ELi8ELi4ELi1ELi2ELb1ELb1EN7cutlass6half_tE19Flash_kernel_traitsILi256ELi64ELi32ELi8ES3_EELb0ELb1ELb0ELb0ELb0ELb0ELb1EEEvNS_16Flash_bwd_paramsE:
.text._ZN5flash44flash_bwd_dq_dk_dv_loop_seqk_parallel_kernelI23Flash_bwd_kernel_traitsILi256ELi64ELi32ELi8ELi4ELi1ELi2ELb1ELb1EN7cutlass6half_tE19Flash_kernel_traitsILi256ELi64ELi32ELi8ES3_EELb0ELb1ELb0ELb0ELb0ELb0ELb1EEEvNS_16Flash_bwd_paramsE:
        /* <DEDUP_REMOVED lines=207> */
.L_x_71:
        /* <DEDUP_REMOVED lines=53> */
.L_x_39:
        /* <DEDUP_REMOVED lines=59> */
.L_x_41:
        /* <DEDUP_REMOVED lines=19> */
.L_x_42:
        /* <DEDUP_REMOVED lines=68> */
.L_x_43:
[----:B------:R-:W-:Y:S02]  /*1960*/  UMOV UR8, UR48 ;  /* 0x0000003000087c82 */ /* 0x000fe40008000000 */
.L_x_44:
        /* <DEDUP_REMOVED lines=118> */
.L_x_46:
        /* <DEDUP_REMOVED lines=17> */
.L_x_47:
        /* <DEDUP_REMOVED lines=28> */
.L_x_49:
[----:B------:R-:W-:Y:S05]  /*23a0*/  BSYNC B0 ;  /* 0x0000000000007941 */ /* 0x000fea0003800000 */
.L_x_48:
        /* <DEDUP_REMOVED lines=27> */
.L_x_45:
        /* <DEDUP_REMOVED lines=62> */
.L_x_52:
[----:B------:R-:W-:Y:S05]  /*2940*/  BSYNC B0 ;  /* 0x0000000000007941 */ /* 0x000fea0003800000 */
.L_x_51:
        /* <DEDUP_REMOVED lines=45> */
.L_x_54:
[----:B------:R-:W-:Y:S05]  /*2c20*/  BSYNC B0 ;  /* 0x0000000000007941 */ /* 0x000fea0003800000 */
.L_x_53:
        /* <DEDUP_REMOVED lines=48> */
.L_x_56:
[----:B------:R-:W-:Y:S05]  /*2f30*/  BSYNC B0 ;  /* 0x0000000000007941 */ /* 0x000fea0003800000 */
.L_x_55:
        /* <DEDUP_REMOVED lines=40> */
.L_x_58:
[----:B------:R-:W-:Y:S05]  /*31c0*/  BSYNC B0 ;  /* 0x0000000000007941 */ /* 0x000fea0003800000 */
.L_x_57:
        /* <DEDUP_REMOVED lines=41> */
.L_x_60:
[----:B------:R-:W-:Y:S05]  /*3460*/  BSYNC B0 ;  /* 0x0000000000007941 */ /* 0x000fea0003800000 */
.L_x_59:
        /* <DEDUP_REMOVED lines=69> */
.L_x_62:
[----:B------:R-:W-:Y:S05]  /*38c0*/  BSYNC B0 ;  /* 0x0000000000007941 */ /* 0x000fea0003800000 */
.L_x_61:
        /* <DEDUP_REMOVED lines=58> */
.L_x_65:
[----:B------:R-:W0:Y:S01]  /*3c70*/  LDGDEPBAR ;  /* 0x00000000000079af */ /* 0x000e220000000000 */
[----:B------:R-:W-:Y:S01]  /*3c80*/  USHF.L.U32 UR11, UR6, 0x6, URZ ;  /* 0x00000006060b7899 */ /* 0x000fe2000800063f */
[----:B-----5:R-:W-:Y:S01]  /*3c90*/  FSETP.NEU.FTZ.AND P1, PT, R245, -INF , PT ;  /* 0xff800000f500780b */ /* 0x020fe20003f3d000 */
[----:B------:R-:W-:Y:S01]  /*3ca0*/  UISETP.GT.AND UP2, UPT, UR6, UR12, UPT ;  /* 0x0000000c0600728c */ /* 0x000fe2000bf44270 */
[----:B------:R-:W-:Y:S01]  /*3cb0*/  MOV R71, c[0x0][0x22c] ;  /* 0x00008b0000477a02 */ /* 0x000fe20000000f00 */
[----:B------:R-:W-:Y:S01]  /*3cc0*/  UISETP.GE.AND UP0, UPT, UR11, UR15, UPT ;  /* 0x0000000f0b00728c */ /* 0x000fe2000bf06270 */
[----:B------:R-:W2:Y:S03]  /*3cd0*/  LDL R69, [R1+0x4] ;  /* 0x0000040001457983 */ /* 0x000ea60000100800 */
[----:B------:R-:W-:Y:S01]  /*3ce0*/  UISETP.LT.AND UP0, UPT, UR14, UR17, UP0 ;  /* 0x000000110e00728c */ /* 0x000fe20008701270 */
[----:B------:R-:W-:Y:S02]  /*3cf0*/  IMAD R71, R71, c[0x0][0x1c0], RZ ;  /* 0x0000700047477a24 */ /* 0x000fe400078e02ff */
[----:B------:R-:W3:Y:S03]  /*3d00*/  LDL R68, [R1+0x8] ;  /* 0x0000080001447983 */ /* 0x000ee60000100800 */
[----:B------:R-:W-:Y:S02]  /*3d10*/  PLOP3.LUT P0, PT, PT, PT, UP0, 0x80, 0x0 ;  /* 0x000000000000781c */ /* 0x000fe40003f0f008 */
[----:B------:R-:W-:Y:S01]  /*3d20*/  LEA R71, -R71, RZ, 0x6 ;  /* 0x000000ff47477211 */ /* 0x000fe200078e31ff */
[----:B------:R-:W-:Y:S04]  /*3d30*/  DEPBAR.LE SB0, 0x0 ;  /* 0x000080000000791a */ /* 0x000fe80000000000 */
[----:B------:R-:W-:Y:S06]  /*3d40*/  BAR.SYNC.DEFER_BLOCKING 0x0 ;  /* 0x0000000000007b1d */ /* 0x000fec0000010000 */
[----:B-1----:R-:W-:Y:S06]  /*3d50*/  LDSM.16.M88.4 R8, [R2] ;  /* 0x000000000208783b */ /* 0x002fec0000000200 */
[----:B------:R-:W4:Y:S06]  /*3d60*/  LDSM.16.M88.4 R44, [R229+0x10000] ;  /* 0x01000000e52c783b */ /* 0x000f2c0000000200 */
[----:B------:R-:W-:Y:S06]  /*3d70*/  LDSM.16.M88.4 R48, [R3] ;  /* 0x000000000330783b */ /* 0x000fec0000000200 */
[----:B------:R-:W1:Y:S06]  /*3d80*/  LDSM.16.M88.4 R52, [R230+0x10000] ;  /* 0x01000000e634783b */ /* 0x000e6c0000000200 */
[----:B------:R-:W-:Y:S06]  /*3d90*/  LDSM.16.M88.4 R56, [R228] ;  /* 0x00000000e438783b */ /* 0x000fec0000000200 */
[----:B------:R-:W1:Y:S06]  /*3da0*/  LDSM.16.M88.4 R60, [R231+0x10000] ;  /* 0x01000000e73c783b */ /* 0x000e6c0000000200 */
[----:B------:R-:W-:Y:S01]  /*3db0*/  LDSM.16.M88.4 R64, [R232+0x10000] ;  /* 0x01000000e840783b */ /* 0x000fe20000000200 */
[C---:B-1--4-:R-:W-:Y:S08]  /*3dc0*/  HMMA.16816.F32 R4, R8.reuse, R44, RZ ;  /* 0x0000002c0804723c */ /* 0x052ff000000018ff */
[----:B------:R-:W-:Y:S01]  /*3dd0*/  HMMA.16816.F32 R8, R8, R46, RZ ;  /* 0x0000002e0808723c */ /* 0x000fe200000018ff */
[----:B------:R-:W1:Y:S11]  /*3de0*/  LDSM.16.M88.4 R44, [R227] ;  /* 0x00000000e32c783b */ /* 0x000e760000000200 */
[----:B------:R-:W-:Y:S04]  /*3df0*/  @!UPT UIADD3 URZ, URZ, URZ, URZ ;  /* 0x0000003f3f3ff290 */ /* 0x000fe8000fffe03f */
[C---:B------:R-:W-:Y:S08]  /*3e00*/  HMMA.16816.F32 R4, R48.reuse, R52, R4 ;  /* 0x000000343004723c */ /* 0x040ff00000001804 */
[----:B------:R-:W-:Y:S01]  /*3e10*/  HMMA.16816.F32 R8, R48, R54, R8 ;  /* 0x000000363008723c */ /* 0x000fe20000001808 */
[----:B------:R-:W-:Y:S06]  /*3e20*/  LDSM.16.M88.4 R48, [R2+0x2000] ;  /* 0x002000000230783b */ /* 0x000fec0000000200 */
[----:B------:R-:W4:Y:S09]  /*3e30*/  LDSM.16.M88.4 R52, [R229+0x11000] ;  /* 0x01100000e534783b */ /* 0x000f320000000200 */
[C---:B------:R-:W-:Y:S08]  /*3e40*/  HMMA.16816.F32 R4, R56.reuse, R60, R4 ;  /* 0x0000003c3804723c */ /* 0x040ff00000001804 */
[----:B------:R-:W-:Y:S01]  /*3e50*/  HMMA.16816.F32 R8, R56, R62, R8 ;  /* 0x0000003e3808723c */ /* 0x000fe20000001808 */
[----:B------:R-:W-:Y:S06]  /*3e60*/  LDSM.16.M88.4 R56, [R3+0x2000] ;  /* 0x002000000338783b */ /* 0x000fec0000000200 */
[----:B------:R-:W4:Y:S09]  /*3e70*/  LDSM.16.M88.4 R60, [R230+0x11000] ;  /* 0x01100000e63c783b */ /* 0x000f320000000200 */
[C---:B-1----:R-:W-:Y:S08]  /*3e80*/  HMMA.16816.F32 R4, R44.reuse, R64, R4 ;  /* 0x000000402c04723c */ /* 0x042ff00000001804 */
[----:B------:R-:W-:Y:S01]  /*3e90*/  HMMA.16816.F32 R8, R44, R66, R8 ;  /* 0x000000422c08723c */ /* 0x000fe20000001808 */
[----:B------:R-:W-:Y:S06]  /*3ea0*/  LDSM.16.M88.4 R44, [R228+0x2000] ;  /* 0x00200000e42c783b */ /* 0x000fec0000000200 */
[----:B------:R-:W1:Y:S09]  /*3eb0*/  LDSM.16.M88.4 R64, [R231+0x11000] ;  /* 0x01100000e740783b */ /* 0x000e720000000200 */
[C---:B----4-:R-:W-:Y:S08]  /*3ec0*/  HMMA.16816.F32 R4, R48.reuse, R52, R4 ;  /* 0x000000343004723c */ /* 0x050ff00000001804 */
        /* <DEDUP_REMOVED lines=18> */
[----:B------:R-:W2:Y:S09]  /*3ff0*/  LDSM.16.M88.4 R60, [R232+0x12000] ;  /* 0x01200000e83c783b */ /* 0x000eb20000000200 */
        /* <DEDUP_REMOVED lines=8> */
[C---:B--2---:R-:W-:Y:S08]  /*4080*/  HMMA.16816.F32 R4, R56.reuse, R60, R4 ;  /* 0x0000003c3804723c */ /* 0x044ff00000001804 */
        /* <DEDUP_REMOVED lines=8> */
[----:B------:R-:W-:Y:S11]  /*4110*/  HMMA.16816.F32 R8, R48, R54, R8 ;  /* 0x000000363008723c */ /* 0x000ff60000001808 */
[----:B------:R-:W-:Y:S05]  /*4120*/  @!UPT UIADD3 URZ, URZ, URZ, URZ ;  /* 0x0000003f3f3ff290 */ /* 0x000fea000fffe03f */
[C---:B--2---:R-:W-:Y:S08]  /*4130*/  HMMA.16816.F32 R4, R56.reuse, R60, R4 ;  /* 0x0000003c3804723c */ /* 0x044ff00000001804 */
[----:B------:R-:W-:Y:S11]  /*4140*/  HMMA.16816.F32 R8, R56, R62, R8 ;  /* 0x0000003e3808723c */ /* 0x000ff60000001808 */
[----:B------:R-:W-:Y:S05]  /*4150*/  @!UPT UIADD3 URZ, URZ, URZ, URZ ;  /* 0x0000003f3f3ff290 */ /* 0x000fea000fffe03f */
[C---:B-1----:R-:W-:Y:S08]  /*4160*/  HMMA.16816.F32 R4, R44.reuse, R64, R4 ;  /* 0x000000402c04723c */ /* 0x042ff00000001804 */
[----:B------:R-:W-:Y:S11]  /*4170*/  HMMA.16816.F32 R8, R44, R66, R8 ;  /* 0x000000422c08723c */ /* 0x000ff60000001808 */
[----:B------:R-:W-:Y:S05]  /*4180*/  @!UPT UIADD3 URZ, URZ, URZ, URZ ;  /* 0x0000003f3f3ff290 */ /* 0x000fea000fffe03f */
[----:B------:R-:W-:Y:S02]  /*4190*/  FMUL.FTZ R7, R7, c[0x0][0x2ec] ;  /* 0x0000bb0007077a20 */ /* 0x000fe40000410000 */
[----:B------:R-:W-:Y:S02]  /*41a0*/  FMUL.FTZ R4, R4, c[0x0][0x2ec] ;  /* 0x0000bb0004047a20 */ /* 0x000fe40000410000 */
[----:B------:R1:W-:Y:S01]  /*41b0*/  MUFU.TANH R61, R7 ;  /* 0x00000007003d7308 */ /* 0x0003e20000002400 */
[----:B------:R-:W-:Y:S02]  /*41c0*/  FMUL.FTZ R6, R6, c[0x0][0x2ec] ;  /* 0x0000bb0006067a20 */ /* 0x000fe40000410000 */
[----:B------:R-:W-:Y:S02]  /*41d0*/  FMUL.FTZ R5, R5, c[0x0][0x2ec] ;  /* 0x0000bb0005057a20 */ /* 0x000fe40000410000 */
[----:B------:R-:W-:Y:S02]  /*41e0*/  FMUL.FTZ R8, R8, c[0x0][0x2ec] ;  /* 0x0000bb0008087a20 */ /* 0x000fe40000410000 */
[----:B------:R-:W-:Y:S02]  /*41f0*/  FMUL.FTZ R9, R9, c[0x0][0x2ec] ;  /* 0x0000bb0009097a20 */ /* 0x000fe40000410000 */
[----:B------:R-:W-:Y:S01]  /*4200*/  FMUL.FTZ R10, R10, c[0x0][0x2ec] ;  /* 0x0000bb000a0a7a20 */ /* 0x000fe20000410000 */
[----:B------:R3:W2:Y:S01]  /*4210*/  MUFU.TANH R60, R4 ;  /* 0x00000004003c7308 */ /* 0x0006a20000002400 */
[----:B------:R-:W-:Y:S09]  /*4220*/  FMUL.FTZ R11, R11, c[0x0][0x2ec] ;  /* 0x0000bb000b0b7a20 */ /* 0x000ff20000410000 */
[----:B------:R4:W-:Y:S01]  /*4230*/  MUFU.TANH R56, R8 ;  /* 0x0000000800387308 */ /* 0x0009e20000002400 */
[----:B-1----:R-:W-:Y:S09]  /*4240*/  @!P0 IADD3 R7, R69, UR11, RZ ;  /* 0x0000000b45078c10 */ /* 0x002ff2000fffe0ff */
[----:B------:R1:W-:Y:S01]  /*4250*/  MUFU.TANH R62, R6 ;  /* 0x00000006003e7308 */ /* 0x0003e20000002400 */
[----:B---3--:R-:W-:Y:S09]  /*4260*/  @!P0 IADD3 R4, R68, UR16, RZ ;  /* 0x0000001044048c10 */ /* 0x008ff2000fffe0ff */
[----:B------:R2:W3:Y:S01]  /*4270*/  MUFU.TANH R57, R5 ;  /* 0x0000000500397308 */ /* 0x0004e20000002400 */
[C---:B----4-:R-:W-:Y:S02]  /*4280*/  @!P0 IMNMX R8, R7.reuse, UR17, PT ;  /* 0x0000001107088c17 */ /* 0x050fe4000b800200 */
[----:B------:R-:W-:Y:S02]  /*4290*/  @!P0 IADD3 R7, R7, 0x8, RZ ;  /* 0x0000000807078810 */ /* 0x000fe40007ffe0ff */
[----:B------:R-:W-:Y:S05]  /*42a0*/  @!P0 ISETP.GE.AND P2, PT, R4, R8, PT ;  /* 0x000000080400820c */ /* 0x000fea0003f46270 */
[----:B------:R4:W3:Y:S01]  /*42b0*/  MUFU.TANH R55, R9 ;  /* 0x0000000900377308 */ /* 0x0008e20000002400 */
[----:B------:R-:W-:Y:S01]  /*42c0*/  @!P0 IMNMX R7, R7, UR17, PT ;  /* 0x0000001107078c17 */ /* 0x000fe2000b800200 */
[----:B-1----:R-:W-:Y:S05]  /*42d0*/  FMUL.FTZ R6, R245, 1.4426950216293334961 ;  /* 0x3fb8aa3bf5067820 */ /* 0x002fea0000410000 */
[----:B------:R-:W-:Y:S03]  /*42e0*/  FSEL R6, R6, RZ, P1 ;  /* 0x000000ff06067208 */ /* 0x000fe60000800000 */
[----:B------:R1:W1:Y:S01]  /*42f0*/  MUFU.TANH R59, R10 ;  /* 0x0000000a003b7308 */ /* 0x0002620000002400 */
[----:B--2---:R-:W-:Y:S02]  /*4300*/  MOV R5, R60 ;  /* 0x0000003c00057202 */ /* 0x004fe40000000f00 */
[----:B------:R-:W-:Y:S02]  /*4310*/  @!P0 FSEL R5, R60, -INF , !P2 ;  /* 0xff8000003c058808 */ /* 0x000fe40005000000 */
[C---:B------:R-:W-:Y:S05]  /*4320*/  @!P0 ISETP.GE.AND P2, PT, R4.reuse, R7, PT ;  /* 0x000000070400820c */ /* 0x040fea0003f46270 */
[----:B------:R2:W-:Y:S01]  /*4330*/  MUFU.TANH R58, R11 ;  /* 0x0000000b003a7308 */ /* 0x0005e20000002400 */
[--C-:B----4-:R-:W-:Y:S01]  /*4340*/  FFMA.FTZ R9, R5, c[0x0][0x23c], -R6.reuse ;  /* 0x00008f0005097a23 */ /* 0x110fe20000010806 */
[----:B---3--:R-:W-:Y:S08]  /*4350*/  MOV R5, R57 ;  /* 0x0000003900057202 */ /* 0x008ff00000000f00 */
[----:B------:R3:W-:Y:S01]  /*4360*/  MUFU.EX2 R67, R9 ;  /* 0x0000000900437308 */ /* 0x0007e20000000800 */
[----:B-1----:R-:W-:Y:S04]  /*4370*/  @!P0 IADD3 R10, R4, 0x1, RZ ;  /* 0x00000001040a8810 */ /* 0x002fe80007ffe0ff */
[----:B------:R-:W-:Y:S04]  /*4380*/  @!P0 ISETP.GE.AND P1, PT, R10, R8, PT ;  /* 0x000000080a00820c */ /* 0x000fe80003f26270 */
[----:B------:R-:W-:Y:S01]  /*4390*/  @!P0 FSEL R5, R57, -INF , !P1 ;  /* 0xff80000039058808 */ /* 0x000fe20004800000 */
[C---:B--2---:R-:W-:Y:S01]  /*43a0*/  FMUL.FTZ R11, R246.reuse, 1.4426950216293334961 ;  /* 0x3fb8aa3bf60b7820 */ /* 0x044fe20000410000 */
[----:B------:R-:W-:Y:S03]  /*43b0*/  FSETP.NEU.FTZ.AND P1, PT, R246, -INF , PT ;  /* 0xff800000f600780b */ /* 0x000fe60003f3d000 */
[--C-:B------:R-:W-:Y:S01]  /*43c0*/  FFMA.FTZ R44, R5, c[0x0][0x23c], -R6.reuse ;  /* 0x00008f00052c7a23 */ /* 0x100fe20000010806 */
[----:B------:R-:W-:Y:S02]  /*43d0*/  FSEL R5, R11, RZ, P1 ;  /* 0x000000ff0b057208 */ /* 0x000fe40000800000 */
[----:B------:R-:W-:Y:S01]  /*43e0*/  @!P0 ISETP.GE.AND P1, PT, R10, R7, PT ;  /* 0x000000070a00820c */ /* 0x000fe20003f26270 */
[----:B------:R1:W2:Y:S01]  /*43f0*/  MUFU.EX2 R65, R44 ;  /* 0x0000002c00417308 */ /* 0x0002a20000000800 */
[----:B------:R-:W-:Y:S02]  /*4400*/  @!P0 IADD3 R11, R4, 0x8, RZ ;  /* 0x00000008040b8810 */ /* 0x000fe40007ffe0ff */
[----:B---3--:R-:W-:Y:S02]  /*4410*/  MOV R9, R62 ;  /* 0x0000003e00097202 */ /* 0x008fe40000000f00 */
[----:B------:R-:W-:Y:S02]  /*4420*/  @!P0 FSEL R9, R62, -INF , !P2 ;  /* 0xff8000003e098808 */ /* 0x000fe40005000000 */
[----:B------:R-:W-:Y:S03]  /*4430*/  PLOP3.LUT P2, PT, PT, PT, UP2, 0x80, 0x0 ;  /* 0x000000000000781c */ /* 0x000fe60003f4f028 */
[--C-:B------:R-:W-:Y:S01]  /*4440*/  FFMA.FTZ R10, R9, c[0x0][0x23c], -R5.reuse ;  /* 0x00008f00090a7a23 */ /* 0x100fe20000010805 */
[----:B------:R-:W-:Y:S02]  /*4450*/  MOV R9, R61 ;  /* 0x0000003d00097202 */ /* 0x000fe40000000f00 */
[----:B------:R-:W-:Y:S01]  /*4460*/  @!P0 FSEL R9, R61, -INF , !P1 ;  /* 0xff8000003d098808 */ /* 0x000fe20004800000 */
[----:B------:R3:W-:Y:S01]  /*4470*/  MUFU.EX2 R70, R10 ;  /* 0x0000000a00467308 */ /* 0x0007e20000000800 */
[----:B------:R-:W-:Y:S03]  /*4480*/  @!P0 ISETP.GE.AND P1, PT, R11, R8, PT ;  /* 0x000000080b00820c */ /* 0x000fe60003f26270 */
[--C-:B-1----:R-:W-:Y:S01]  /*4490*/  FFMA.FTZ R44, R9, c[0x0][0x23c], -R5.reuse ;  /* 0x00008f00092c7a23 */ /* 0x102fe20000010805 */
[----:B------:R-:W-:Y:S02]  /*44a0*/  MOV R9, R56 ;  /* 0x0000003800097202 */ /* 0x000fe40000000f00 */
[----:B------:R-:W-:Y:S03]  /*44b0*/  @!P0 FSEL R9, R56, -INF , !P1 ;  /* 0xff80000038098808 */ /* 0x000fe60004800000 */
[----:B------:R-:W1:Y:S01]  /*44c0*/  MUFU.EX2 R69, R44 ;  /* 0x0000002c00457308 */ /* 0x000e620000000800 */
[----:B---3--:R-:W-:Y:S02]  /*44d0*/  @!P0 IADD3 R10, R4, 0x9, RZ ;  /* 0x00000009040a8810 */ /* 0x008fe40007ffe0ff */
[----:B------:R-:W-:Y:S02]  /*44e0*/  MOV R4, R55 ;  /* 0x0000003700047202 */ /* 0x000fe40000000f00 */
[----:B------:R-:W-:Y:S01]  /*44f0*/  @!P0 ISETP.GE.AND P1, PT, R10, R8, PT ;  /* 0x000000080a00820c */ /* 0x000fe20003f26270 */
[--C-:B------:R-:W-:Y:S03]  /*4500*/  FFMA.FTZ R8, R9, c[0x0][0x23c], -R6.reuse ;  /* 0x00008f0009087a23 */ /* 0x100fe60000010806 */
[----:B------:R-:W-:Y:S01]  /*4510*/  @!P0 FSEL R4, R55, -INF , !P1 ;  /* 0xff80000037048808 */ /* 0x000fe20004800000 */
[----:B------:R-:W-:Y:S01]  /*4520*/  MUFU.EX2 R64, R8 ;  /* 0x0000000800407308 */ /* 0x000fe20000000800 */
[----:B------:R-:W-:Y:S03]  /*4530*/  @!P0 ISETP.GE.AND P1, PT, R11, R7, PT ;  /* 0x000000070b00820c */ /* 0x000fe60003f26270 */
[----:B------:R-:W-:Y:S01]  /*4540*/  FFMA.FTZ R6, R4, c[0x0][0x23c], -R6 ;  /* 0x00008f0004067a23 */ /* 0x000fe20000010806 */
[----:B------:R-:W-:Y:S02]  /*4550*/  MOV R4, R59 ;  /* 0x0000003b00047202 */ /* 0x000fe40000000f00 */
[----:B------:R-:W-:Y:S02]  /*4560*/  @!P0 FSEL R4, R59, -INF , !P1 ;  /* 0xff8000003b048808 */ /* 0x000fe40004800000 */
[----:B------:R-:W-:Y:S01]  /*4570*/  @!P0 ISETP.GE.AND P1, PT, R10, R7, PT ;  /* 0x000000070a00820c */ /* 0x000fe20003f26270 */
[----:B------:R3:W4:Y:S01]  /*4580*/  MUFU.EX2 R63, R6 ;  /* 0x00000006003f7308 */ /* 0x0007220000000800 */
[----:B--2---:R-:W-:Y:S05]  /*4590*/  F2FP.PACK_AB R7, R65, R67 ;  /* 0x000000434107723e */ /* 0x004fea00000000ff */
[----:B------:R-:W-:Y:S01]  /*45a0*/  STS [R249+0x15000], R7 ;  /* 0x01500007f9007388 */ /* 0x000fe20000000800 */
[--C-:B---3--:R-:W-:Y:S01]  /*45b0*/  FFMA.FTZ R6, R4, c[0x0][0x23c], -R5.reuse ;  /* 0x00008f0004067a23 */ /* 0x108fe20000010805 */
[----:B------:R-:W-:Y:S02]  /*45c0*/  MOV R4, R58 ;  /* 0x0000003a00047202 */ /* 0x000fe40000000f00 */
[----:B------:R-:W-:Y:S01]  /*45d0*/  @!P0 FSEL R4, R58, -INF , !P1 ;  /* 0xff8000003a048808 */ /* 0x000fe20004800000 */
[----:B------:R1:W-:Y:S01]  /*45e0*/  MUFU.EX2 R68, R6 ;  /* 0x0000000600447308 */ /* 0x0003e20000000800 */
[----:B------:R-:W-:Y:S03]  /*45f0*/  IADD3 R52, P0, R248, UR10, RZ ;  /* 0x0000000af8347c10 */ /* 0x000fe6000ff1e0ff */
[----:B------:R-:W-:Y:S01]  /*4600*/  FFMA.FTZ R5, R4, c[0x0][0x23c], -R5 ;  /* 0x00008f0004057a23 */ /* 0x000fe20000010805 */
[----:B------:R-:W-:Y:S02]  /*4610*/  IADD3.X R53, R247, UR9, RZ, P0, !PT ;  /* 0x00000009f7357c10 */ /* 0x000fe400087fe4ff */
[C---:B------:R-:W-:Y:S03]  /*4620*/  LEA R238, P0, R71.reuse, R238, 0x2 ;  /* 0x000000ee47ee7211 */ /* 0x040fe600078010ff */
[----:B------:R4:W2:Y:S01]  /*4630*/  MUFU.EX2 R66, R5 ;  /* 0x0000000500427308 */ /* 0x0008a20000000800 */
[----:B------:R2:W3:Y:S01]  /*4640*/  LDG.E R54, [R52.64] ;  /* 0x0000000434367981 */ /* 0x0004e2000c1e1900 */
[----:B------:R-:W-:Y:S02]  /*4650*/  LEA.HI.X.SX32 R239, R71, R239, 0x2, P0 ;  /* 0x000000ef47ef7211 */ /* 0x000fe400000f16ff */
[----:B-1----:R-:W-:Y:S05]  /*4660*/  F2FP.PACK_AB R6, R69, R70 ;  /* 0x000000464506723e */ /* 0x002fea00000000ff */
[----:B------:R-:W-:Y:S01]  /*4670*/  STS [R252+0x15000], R6 ;  /* 0x01500006fc007388 */ /* 0x000fe20000000800 */
[----:B----4-:R-:W-:Y:S02]  /*4680*/  F2FP.PACK_AB R5, R63, R64 ;  /* 0x000000403f05723e */ /* 0x010fe400000000ff */
[----:B--2---:R-:W-:Y:S03]  /*4690*/  F2FP.PACK_AB R4, R66, R68 ;  /* 0x000000444204723e */ /* 0x004fe600000000ff */
[----:B------:R-:W2:Y:S06]  /*46a0*/  LDG.E R52, [R52.64+0x20] ;  /* 0x0000200434347981 */ /* 0x000eac000c1e1900 */
[----:B------:R-:W-:Y:S06]  /*46b0*/  STS [R250+0x15000], R5 ;  /* 0x01500005fa007388 */ /* 0x000fec0000000800 */
[----:B------:R-:W-:Y:S06]  /*46c0*/  STS [R251+0x15000], R4 ;  /* 0x01500004fb007388 */ /* 0x000fec0000000800 */
[----:B------:R-:W1:Y:S06]  /*46d0*/  LDSM.16.M88.4 R8, [R2+0x8000] ;  /* 0x008000000208783b */ /* 0x000e6c0000000200 */
[----:B------:R-:W4:Y:S06]  /*46e0*/  LDSM.16.M88.4 R44, [R3+0x8000] ;  /* 0x00800000032c783b */ /* 0x000f2c0000000200 */
[----:B------:R-:W4:Y:S01]  /*46f0*/  LDSM.16.M88.4 R48, [R228+0x8000] ;  /* 0x00800000e430783b */ /* 0x000f220000000200 */
[C---:B-1----:R-:W-:Y:S08]  /*4700*/  HMMA.16816.F32 R4, R8.reuse, R132, RZ ;  /* 0x000000840804723c */ /* 0x042ff000000018ff */
[----:B------:R-:W-:Y:S11]  /*4710*/  HMMA.16816.F32 R8, R8, R134, RZ ;  /* 0x000000860808723c */ /* 0x000ff600000018ff */
[----:B------:R-:W-:Y:S05]  /*4720*/  @!UPT UIADD3 URZ, URZ, URZ, URZ ;  /* 0x0000003f3f3ff290 */ /* 0x000fea000fffe03f */
[C---:B----4-:R-:W-:Y:S08]  /*4730*/  HMMA.16816.F32 R4, R44.reuse, R136, R4 ;  /* 0x000000882c04723c */ /* 0x050ff00000001804 */
[----:B------:R-:W-:Y:S01]  /*4740*/  HMMA.16816.F32 R8, R44, R138, R8 ;  /* 0x0000008a2c08723c */ /* 0x000fe20000001808 */
[----:B------:R-:W1:Y:S11]  /*4750*/  LDSM.16.M88.4 R44, [R227+0x8000] ;  /* 0x00800000e32c783b */ /* 0x000e760000000200 */
[----:B------:R-:W-:Y:S04]  /*4760*/  @!UPT UIADD3 URZ, URZ, URZ, URZ ;  /* 0x0000003f3f3ff290 */ /* 0x000fe8000fffe03f */
[C---:B------:R-:W-:Y:S08]  /*4770*/  HMMA.16816.F32 R4, R48.reuse, R140, R4 ;  /* 0x0000008c3004723c */ /* 0x040ff00000001804 */
[----:B------:R-:W-:Y:S01]  /*4780*/  HMMA.16816.F32 R8, R48, R142, R8 ;  /* 0x0000008e3008723c */ /* 0x000fe20000001808 */
[----:B------:R-:W4:Y:S11]  /*4790*/  LDSM.16.M88.4 R48, [R2+0xa000] ;  /* 0x00a000000230783b */ /* 0x000f360000000200 */
[----:B------:R-:W-:Y:S04]  /*47a0*/  @!UPT UIADD3 URZ, URZ, URZ, URZ ;  /* 0x0000003f3f3ff290 */ /* 0x000fe8000fffe03f */
[C---:B-1----:R-:W-:Y:S08]  /*47b0*/  HMMA.16816.F32 R4, R44.reuse, R144, R4 ;  /* 0x000000902c04723c */ /* 0x042ff00000001804 */
[----:B------:R-:W-:Y:S01]  /*47c0*/  HMMA.16816.F32 R8, R44, R146, R8 ;  /* 0x000000922c08723c */ /* 0x000fe20000001808 */
[----:B------:R-:W1:Y:S11]  /*47d0*/  LDSM.16.M88.4 R44, [R3+0xa000] ;  /* 0x00a00000032c783b */ /* 0x000e760000000200 */
[----:B------:R-:W-:Y:S04]  /*47e0*/  @!UPT UIADD3 URZ, URZ, URZ, URZ ;  /* 0x0000003f3f3ff290 */ /* 0x000fe8000fffe03f */
[C---:B----4-:R-:W-:Y:S08]  /*47f0*/  HMMA.16816.F32 R4, R48.reuse, R148, R4 ;  /* 0x000000943004723c */ /* 0x050ff00000001804 */
        /* <DEDUP_REMOVED lines=40> */
[----:B------:R-:W-:Y:S11]  /*4a80*/  HMMA.16816.F32 R8, R48, R190, R8 ;  /* 0x000000be3008723c */ /* 0x000ff60000001808 */
[----:B------:R-:W-:Y:S05]  /*4a90*/  @!UPT UIADD3 URZ, URZ, URZ, URZ ;  /* 0x0000003f3f3ff290 */ /* 0x000fea000fffe03f */
[C---:B-1----:R-:W-:Y:S08]  /*4aa0*/  HMMA.16816.F32 R4, R44.reuse, R192, R4 ;  /* 0x000000c02c04723c */ /* 0x042ff00000001804 */
[----:B------:R-:W-:Y:S07]  /*4ab0*/  HMMA.16816.F32 R8, R44, R194, R8 ;  /* 0x000000c22c08723c */ /* 0x000fee0000001808 */
[----:B------:R-:W-:Y:S02]  /*4ac0*/  FFMA.FTZ R45, -R55, R55, 1 ;  /* 0x3f800000372d7423 */ /* 0x000fe40000010137 */
[----:B------:R-:W-:Y:S03]  /*4ad0*/  FFMA.FTZ R46, -R56, R56, 1 ;  /* 0x3f800000382e7423 */ /* 0x000fe60000010138 */
[----:B------:R-:W-:Y:S02]  /*4ae0*/  FMUL.FTZ R45, R45, c[0x0][0x2ec] ;  /* 0x0000bb002d2d7a20 */ /* 0x000fe40000410000 */
[----:B------:R-:W-:Y:S02]  /*4af0*/  FMUL.FTZ R46, R46, c[0x0][0x2ec] ;  /* 0x0000bb002e2e7a20 */ /* 0x000fe40000410000 */
[C---:B---3--:R-:W-:Y:S02]  /*4b00*/  FADD.FTZ R44, -R54.reuse, R5 ;  /* 0x00000005362c7221 */ /* 0x048fe40000010100 */
[C---:B------:R-:W-:Y:S04]  /*4b10*/  FADD.FTZ R4, -R54.reuse, R4 ;  /* 0x0000000436047221 */ /* 0x040fe80000010100 */
[----:B------:R-:W-:Y:S02]  /*4b20*/  FMUL.FTZ R4, R67, R4 ;  /* 0x0000000443047220 */ /* 0x000fe40000410000 */
[----:B------:R-:W-:Y:S02]  /*4b30*/  FADD.FTZ R5, -R54, R8 ;  /* 0x0000000836057221 */ /* 0x000fe40000010100 */
[----:B------:R-:W-:Y:S02]  /*4b40*/  FMUL.FTZ R8, R65, R44 ;  /* 0x0000002c41087220 */ /* 0x000fe40000410000 */
[----:B------:R-:W-:Y:S02]  /*4b50*/  FFMA.FTZ R44, -R60, R60, 1 ;  /* 0x3f8000003c2c7423 */ /* 0x000fe4000001013c */
[----:B------:R-:W-:Y:S02]  /*4b60*/  FADD.FTZ R47, -R54, R9 ;  /* 0x00000009362f7221 */ /* 0x000fe40000010100 */
[----:B------:R-:W-:Y:S02]  /*4b70*/  FMUL.FTZ R9, R64, R5 ;  /* 0x0000000540097220 */ /* 0x000fe40000410000 */
[----:B------:R-:W-:Y:S02]  /*4b80*/  FFMA.FTZ R5, -R57, R57, 1 ;  /* 0x3f80000039057423 */ /* 0x000fe40000010139 */
[----:B------:R-:W-:Y:S02]  /*4b90*/  FMUL.FTZ R44, R44, c[0x0][0x2ec] ;  /* 0x0000bb002c2c7a20 */ /* 0x000fe40000410000 */
[----:B------:R-:W-:Y:S02]  /*4ba0*/  FMUL.FTZ R5, R5, c[0x0][0x2ec] ;  /* 0x0000bb0005057a20 */ /* 0x000fe40000410000 */
[----:B------:R-:W-:Y:S02]  /*4bb0*/  FMUL.FTZ R47, R63, R47 ;  /* 0x0000002f3f2f7220 */ /* 0x000fe40000410000 */
[----:B------:R-:W-:Y:S02]  /*4bc0*/  FMUL.FTZ R44, R4, R44 ;  /* 0x0000002c042c7220 */ /* 0x000fe40000410000 */
[----:B--2---:R-:W-:Y:S02]  /*4bd0*/  FADD.FTZ R4, -R52, R10 ;  /* 0x0000000a34047221 */ /* 0x004fe40000010100 */
[----:B------:R-:W-:Y:S02]  /*4be0*/  FMUL.FTZ R5, R8, R5 ;  /* 0x0000000508057220 */ /* 0x000fe40000410000 */
[C---:B------:R-:W-:Y:S02]  /*4bf0*/  FADD.FTZ R8, -R52.reuse, R6 ;  /* 0x0000000634087221 */ /* 0x040fe40000010100 */
[C---:B------:R-:W-:Y:S02]  /*4c00*/  FADD.FTZ R6, -R52.reuse, R7 ;  /* 0x0000000734067221 */ /* 0x040fe40000010100 */
[----:B------:R-:W-:Y:S02]  /*4c10*/  FMUL.FTZ R45, R47, R45 ;  /* 0x0000002d2f2d7220 */ /* 0x000fe40000410000 */
[----:B------:R-:W-:Y:S02]  /*4c20*/  FADD.FTZ R47, -R52, R11 ;  /* 0x0000000b342f7221 */ /* 0x000fe40000010100 */
[----:B------:R-:W-:Y:S02]  /*4c30*/  FMUL.FTZ R11, R68, R4 ;  /* 0x00000004440b7220 */ /* 0x000fe40000410000 */
[----:B------:R-:W-:Y:S02]  /*4c40*/  FFMA.FTZ R4, -R62, R62, 1 ;  /* 0x3f8000003e047423 */ /* 0x000fe4000001013e */
[----:B------:R-:W-:Y:S02]  /*4c50*/  FMUL.FTZ R10, R69, R6 ;  /* 0x00000006450a7220 */ /* 0x000fe40000410000 */
[----:B------:R-:W-:Y:S02]  /*4c60*/  FFMA.FTZ R6, -R61, R61, 1 ;  /* 0x3f8000003d067423 */ /* 0x000fe4000001013d */
[----:B------:R-:W-:Y:S02]  /*4c70*/  FMUL.FTZ R7, R70, R8 ;  /* 0x0000000846077220 */ /* 0x000fe40000410000 */
[----:B------:R-:W-:Y:S02]  /*4c80*/  FMUL.FTZ R4, R4, c[0x0][0x2ec] ;  /* 0x0000bb0004047a20 */ /* 0x000fe40000410000 */
[----:B------:R-:W-:Y:S02]  /*4c90*/  FMUL.FTZ R6, R6, c[0x0][0x2ec] ;  /* 0x0000bb0006067a20 */ /* 0x000fe40000410000 */
[----:B------:R-:W-:Y:S01]  /*4ca0*/  FMUL.FTZ R4, R7, R4 ;  /* 0x0000000407047220 */ /* 0x000fe20000410000 */
[----:B------:R-:W-:Y:S01]  /*4cb0*/  F2FP.PACK_AB R7, R5, R44 ;  /* 0x0000002c0507723e */ /* 0x000fe200000000ff */
[----:B------:R-:W-:Y:S02]  /*4cc0*/  FMUL.FTZ R6, R10, R6 ;  /* 0x000000060a067220 */ /* 0x000fe40000410000 */
[----:B------:R-:W-:Y:S02]  /*4cd0*/  FMUL.FTZ R46, R9, R46 ;  /* 0x0000002e092e7220 */ /* 0x000fe40000410000 */
[----:B------:R-:W-:Y:S01]  /*4ce0*/  STS [R249+0x14000], R7 ;  /* 0x01400007f9007388 */ /* 0x000fe20000000800 */
[----:B------:R-:W-:Y:S01]  /*4cf0*/  FFMA.FTZ R9, -R59, R59, 1 ;  /* 0x3f8000003b097423 */ /* 0x000fe2000001013b */
[----:B------:R-:W-:Y:S01]  /*4d00*/  F2FP.PACK_AB R6, R6, R4 ;  /* 0x000000040606723e */ /* 0x000fe200000000ff */
[----:B------:R-:W-:Y:S01]  /*4d10*/  FFMA.FTZ R8, -R58, R58, 1 ;  /* 0x3f8000003a087423 */ /* 0x000fe2000001013a */
[----:B------:R-:W-:Y:S01]  /*4d20*/  F2FP.PACK_AB R5, R45, R46 ;  /* 0x0000002e2d05723e */ /* 0x000fe200000000ff */
[----:B------:R-:W-:Y:S02]  /*4d30*/  FMUL.FTZ R47, R66, R47 ;  /* 0x0000002f422f7220 */ /* 0x000fe40000410000 */
[----:B------:R-:W-:Y:S01]  /*4d40*/  FMUL.FTZ R9, R9, c[0x0][0x2ec] ;  /* 0x0000bb0009097a20 */ /* 0x000fe20000410000 */
[----:B------:R-:W-:Y:S01]  /*4d50*/  STS [R252+0x14000], R6 ;  /* 0x01400006fc007388 */ /* 0x000fe20000000800 */
[----:B------:R-:W-:Y:S02]  /*4d60*/  FMUL.FTZ R8, R8, c[0x0][0x2ec] ;  /* 0x0000bb0008087a20 */ /* 0x000fe40000410000 */
[----:B------:R-:W-:Y:S02]  /*4d70*/  FMUL.FTZ R9, R11, R9 ;  /* 0x000000090b097220 */ /* 0x000fe40000410000 */
[----:B------:R-:W-:Y:S01]  /*4d80*/  FMUL.FTZ R8, R47, R8 ;  /* 0x000000082f087220 */ /* 0x000fe20000410000 */
[----:B------:R-:W-:Y:S04]  /*4d90*/  STS [R250+0x14000], R5 ;  /* 0x01400005fa007388 */ /* 0x000fe80000000800 */
[----:B------:R-:W-:Y:S05]  /*4da0*/  F2FP.PACK_AB R4, R8, R9 ;  /* 0x000000090804723e */ /* 0x000fea00000000ff */
[----:B------:R-:W-:Y:S06]  /*4db0*/  STS [R251+0x14000], R4 ;  /* 0x01400004fb007388 */ /* 0x000fec0000000800 */
[----:B------:R-:W-:Y:S06]  /*4dc0*/  BAR.SYNC.DEFER_BLOCKING 0x0 ;  /* 0x0000000000007b1d */ /* 0x000fec0000010000 */
[----:B------:R-:W-:Y:S06]  /*4dd0*/  LDSM.16.MT88.4 R4, [R226+0x15000] ;  /* 0x01500000e204783b */ /* 0x000fec0000004200 */
[----:B------:R-:W1:Y:S06]  /*4de0*/  LDSM.16.MT88.4 R8, [R0+0x8000] ;  /* 0x008000000008783b */ /* 0x000e6c0000004200 */
[----:B------:R-:W2:Y:S06]  /*4df0*/  LDSM.16.MT88.4 R44, [R224+0x15000] ;  /* 0x01500000e02c783b */ /* 0x000eac0000004200 */
[----:B------:R-:W3:Y:S06]  /*4e00*/  LDSM.16.MT88.4 R48, [R0+0xc000] ;  /* 0x00c000000030783b */ /* 0x000eec0000004200 */
[----:B------:R-:W-:Y:S06]  /*4e10*/  LDSM.16.MT88.4 R52, [R226+0x15400] ;  /* 0x01540000e234783b */ /* 0x000fec0000004200 */
[----:B------:R-:W4:Y:S06]  /*4e20*/  LDSM.16.MT88.4 R56, [R0+0x8800] ;  /* 0x008800000038783b */ /* 0x000f2c0000004200 */
[----:B------:R-:W3:Y:S06]  /*4e30*/  LDSM.16.MT88.4 R60, [R224+0x15400] ;  /* 0x01540000e03c783b */ /* 0x000eec0000004200 */
[----:B------:R-:W4:Y:S01]  /*4e40*/  LDSM.16.MT88.4 R64, [R0+0xc800] ;  /* 0x00c800000040783b */ /* 0x000f220000004200 */
        /* <DEDUP_REMOVED lines=10> */
[----:B------:R-:W1:Y:S06]  /*4ef0*/  LDSM.16.MT88.4 R4, [R226+0x15800] ;  /* 0x01580000e204783b */ /* 0x000e6c0000004200 */
[----:B------:R-:W2:Y:S01]  /*4f00*/  LDSM.16.MT88.4 R48, [R0+0xd000] ;  /* 0x00d000000030783b */ /* 0x000ea20000004200 */
        /* <DEDUP_REMOVED lines=10> */
[----:B------:R-:W3:Y:S06]  /*4fb0*/  LDSM.16.MT88.4 R52, [R226+0x15c00] ;  /* 0x015c0000e234783b */ /* 0x000eec0000004200 */
[----:B------:R-:W4:Y:S01]  /*4fc0*/  LDSM.16.MT88.4 R64, [R0+0xd800] ;  /* 0x00d800000040783b */ /* 0x000f220000004200 */
[-C--:B-1----:R-:W-:Y:S05]  /*4fd0*/  HMMA.16816.F32 R12, R4, R8.reuse, R12 ;  /* 0x00000008040c723c */ /* 0x082fea000000180c */
[----:B------:R-:W-:Y:S03]  /*4fe0*/  BAR.SYNC.DEFER_BLOCKING 0x0 ;  /* 0x0000000000007b1d */ /* 0x000fe60000010000 */
        /* <DEDUP_REMOVED lines=77> */
.L_x_63:
        /* <DEDUP_REMOVED lines=378> */
.L_x_64:
        /* <DEDUP_REMOVED lines=123> */
.L_x_66:
        /* <DEDUP_REMOVED lines=18> */
.L_x_67:
        /* <DEDUP_REMOVED lines=49> */
.L_x_69:
[----:B------:R-:W-:Y:S05]  /*7840*/  BSYNC B0 ;  /* 0x0000000000007941 */ /* 0x000fea0003800000 */
.L_x_68:
        /* <DEDUP_REMOVED lines=27> */
.L_x_50:
[----:B------:R-:W-:Y:S05]  /*7a00*/  BSYNC B1 ;  /* 0x0000000000017941 */ /* 0x000fea0003800000 */
.L_x_40:
        /* <DEDUP_REMOVED lines=12> */
.L_x_70:
[----:B------:R-:W-:Y:S05]  /*7ad0*/  EXIT ;  /* 0x000000000000794d */ /* 0x000fea0003800000 */
.L_x_72:
        /* <DEDUP_REMOVED lines=10> */
.L_x_1017:


//--------------------- .text._ZN5flash44flash_bwd_dq_dk_dv_loop_seqk_parallel_kernelI23Flash_bwd_kernel_traitsILi256ELi64ELi32ELi8ELi4ELi1ELi2ELb1ELb1EN7cutlass6half_tE19Flash_kernel_traitsILi256ELi64ELi32ELi8ES3_EELb0ELb1ELb0ELb0ELb0ELb1ELb0EEEvNS_16Flash_bwd_paramsE --------------------------
	.section	.text._ZN5flash44flash_bwd_dq_dk_dv_loop_seqk_parallel_kernelI23Flash_bwd_kernel_traitsILi256ELi64ELi32ELi8ELi4ELi1ELi2ELb1ELb1EN7cutlass6half_tE19Flash_kernel_traitsILi256ELi64ELi32ELi8ES3_EELb0ELb1ELb0ELb0ELb0ELb1ELb0EEEvNS_16Flash_bwd_paramsE,"ax",@progbits
	.sectioninfo	@"SHI_REGISTERS=255"
	.align	128
        .global         _ZN5flash44flash_bwd_dq_dk_dv_loop_seqk_parallel_kernelI23Flash_bwd_kernel_traitsILi256ELi64ELi32ELi8ELi4ELi1ELi2ELb1ELb1EN7cutlass6half_tE19Flash_kernel_traitsILi256ELi64ELi32ELi8ES3_EELb0ELb1ELb0ELb0ELb0ELb1ELb0EEEvNS_16Flash_bwd_paramsE
        .type           _ZN5flash44flash_bwd_dq_dk_dv_loop_seqk_parallel_kernelI23Flash_bwd_kernel_traitsILi256ELi64ELi32ELi8ELi4ELi1ELi2ELb1ELb1EN7cutlass6half_tE19Flash_kernel_traitsILi256ELi64ELi32ELi8ES3_EELb0ELb1ELb0ELb0ELb0ELb1ELb0EEEvNS_16Flash_bwd_paramsE,@function
        .size           _ZN5flash44flash_bwd_dq_dk_dv_loop_seqk_parallel_kernelI23Flash_bwd_kernel_traitsILi256ELi64ELi32ELi8ELi4ELi1ELi2ELb1ELb1EN7cutlass6half_tE19Flash_kernel_traitsILi256ELi64ELi32ELi8ES3_EELb0ELb1ELb0ELb0ELb0ELb1ELb0EEEvNS_16Flash_bwd_paramsE,(.L_x_1018 - _ZN5flash44flash_bwd_dq_dk_dv_loop_seqk_parallel_kernelI23Flash_bwd_kernel_traitsILi256ELi64ELi32ELi8ELi4ELi1ELi2ELb1ELb1EN7cutlass6half_tE19Flash_kernel_traitsILi256ELi64ELi32ELi8ES3_EELb0ELb1ELb0ELb0ELb0ELb1ELb0EEEvNS_16Flash_bwd_paramsE)
        .other          _ZN5flash44flash_bwd_dq_dk_dv_loop_seqk_parallel_kernelI23Flash_bwd_kernel_traitsILi256ELi64ELi32ELi8ELi4ELi1ELi2ELb1ELb1EN7cutlass6half_tE19Flash_kernel_traitsILi256ELi64ELi32ELi8ES3_EELb0ELb1ELb0ELb0ELb0ELb1ELb0EEEvNS_16Flash_bwd_paramsE,@"STO_CUDA_ENTRY STV_DEFAULT"
_ZN5flash44flash_bwd_dq_dk_dv_loop_seqk_parallel_kernelI23Flash_bwd_kernel_traitsILi256ELi64ELi32ELi8ELi4ELi1ELi2ELb1ELb1EN7cutlass6half_tE19Flash_kernel_traitsILi256ELi64ELi32ELi8ES3_EELb0ELb1ELb0ELb0ELb0ELb1ELb0EEEvNS_16Flash_bwd_paramsE:
.text._ZN5flash44flash_bwd_dq_dk_dv_loop_seqk_parallel_kernelI23Flash_bwd_kernel_traitsILi256ELi64ELi32ELi8ELi4ELi1ELi2ELb1ELb1EN7cutlass6half_tE19Flash_kernel_traitsILi256ELi64ELi32ELi8ES3_EELb0ELb1ELb0ELb0ELb0ELb1ELb0EEEvNS_16Flash_bwd_paramsE:
        /* <DEDUP_REMOVED lines=33> */
[CC--:B------:R-:W-:Y:S01]  /*0210*/  LEA.HI R10, R233.reuse, R11.reuse, RZ, 0x4 ;  /* 0x0000000be90a7211 */ /* 0x0c0fe200078f20ff */
[----:B------:R-:W-:Y:S01]  /*0220*/  ULDC UR13, c[0x0][0x1c0] ;  /* 0x00007000000d7ab9 */ /* 0x000fe20000000800 */
[----:B------:R-:W-:Y:S01]  /*0230*/  LEA.HI R12, R233, R11, RZ, 0x2 ;  /* 0x0000000be90c7211 */ /* 0x000fe200078f10ff */
[----:B------:R-:W-:Y:S01]  /*0240*/  ULDC UR11, c[0x0][0x1c0] ;  /* 0x00007000000b7ab9 */ /* 0x000fe20000000800 */
[----:B------:R-:W-:Y:S01]  /*0250*/  SHF.R.S32.HI R5, RZ, 0x3, R13 ;  /* 0x00000003ff057819 */ /* 0x000fe2000001140d */
[----:B------:R-:W-:Y:S01]  /*0260*/  UIMAD UR52, UR8, UR6, UR52 ;  /* 0x00000006083472a4 */ /* 0x000fe2000f8e0234 */
[----:B------:R-:W-:Y:S01]  /*0270*/  SHF.R.S32.HI R6, RZ, 0x4, R10 ;  /* 0x00000004ff067819 */ /* 0x000fe2000001140a */
[----:B---3--:R-:W-:Y:S01]  /*0280*/  UIMAD UR49, UR7, UR28, URZ ;  /* 0x0000001c073172a4 */ /* 0x008fe2000f8e023f */
[--C-:B------:R-:W-:Y:S01]  /*0290*/  SHF.R.S32.HI R8, RZ, 0x2, R12.reuse ;  /* 0x00000002ff087819 */ /* 0x100fe2000001140c */
[----:B------:R-:W-:Y:S01]  /*02a0*/  IMAD.SHL.U32 R5, R5, 0x40, RZ ;  /* 0x0000004005057824 */ /* 0x000fe200078e00ff */
[----:B------:R-:W-:Y:S01]  /*02b0*/  SHF.R.S32.HI R0, RZ, 0x1f, R12 ;  /* 0x0000001fff007819 */ /* 0x000fe2000001140c */
[----:B------:R-:W-:Y:S01]  /*02c0*/  UIMAD.WIDE.U32 UR40, UR28, UR14, URZ ;  /* 0x0000000e1c2872a5 */ /* 0x000fe2000f8e003f */
[----:B------:R-:W-:Y:S01]  /*02d0*/  LOP3.LUT R3, R13, 0xfffffff8, RZ, 0xc0, !PT ;  /* 0xfffffff80d037812 */ /* 0x000fe200078ec0ff */
[----:B------:R-:W-:Y:S01]  /*02e0*/  UIMAD UR6, UR28, UR11, UR31 ;  /* 0x0000000b1c0672a4 */ /* 0x000fe2000f8e021f */
[----:B------:R-:W-:Y:S01]  /*02f0*/  LEA.HI R4, R10, R6, RZ, 0x1 ;  /* 0x000000060a047211 */ /* 0x000fe200078f08ff */
[----:B------:R-:W-:Y:S01]  /*0300*/  @!UP5 UIMAD UR7, UR28, UR13, UR31 ;  /* 0x0000000d1c07d2a4 */ /* 0x000fe2000f8e021f */
[----:B------:R-:W-:Y:S01]  /*0310*/  LEA.HI R2, R0, R8, RZ, 0x3 ;  /* 0x0000000800027211 */ /* 0x000fe200078f18ff */
[----:B------:R-:W-:Y:S01]  /*0320*/  IMAD.IADD R0, R11, 0x1, -R3 ;  /* 0x000000010b007824 */ /* 0x000fe200078e0a03 */
[----:B------:R-:W-:Y:S01]  /*0330*/  LOP3.LUT R4, R4, 0xfffffffe, RZ, 0xc0, !PT ;  /* 0xfffffffe04047812 */ /* 0x000fe200078ec0ff */
[----:B------:R-:W-:Y:S01]  /*0340*/  USHF.L.U32 UR42, UR43, 0x6, URZ ;  /* 0x000000062b2a7899 */ /* 0x000fe2000800063f */
[----:B------:R-:W-:Y:S01]  /*0350*/  LOP3.LUT R3, R2, 0xfffffff8, RZ, 0xc0, !PT ;  /* 0xfffffff802037812 */ /* 0x000fe200078ec0ff */
[C---:B------:R-:W-:Y:S01]  /*0360*/  IMAD.SHL.U32 R14, R0.reuse, 0x8, RZ ;  /* 0x00000008000e7824 */ /* 0x040fe200078e00ff */
[----:B------:R-:W-:Y:S01]  /*0370*/  LOP3.LUT R2, R5, 0x1c0, RZ, 0xc0, !PT ;  /* 0x000001c005027812 */ /* 0x000fe200078ec0ff */
[C---:B------:R-:W-:Y:S01]  /*0380*/  IMAD.SHL.U32 R5, R0.reuse, 0x40, RZ ;  /* 0x0000004000057824 */ /* 0x040fe200078e00ff */
[----:B------:R-:W-:Y:S01]  /*0390*/  LOP3.LUT P4, RZ, R0, 0x2, RZ, 0xc0, !PT ;  /* 0x0000000200ff7812 */ /* 0x000fe2000788c0ff */
[----:B------:R-:W-:Y:S01]  /*03a0*/  IMAD.IADD R9, R6, 0x1, -R4 ;  /* 0x0000000106097824 */ /* 0x000fe200078e0a04 */
[----:B------:R-:W-:Y:S01]  /*03b0*/  SHF.R.U32.HI R4, RZ, 0x3, R2 ;  /* 0x00000003ff047819 */ /* 0x000fe20000011602 */
[----:B------:R-:W-:Y:S01]  /*03c0*/  IMAD.IADD R8, R8, 0x1, -R3 ;  /* 0x0000000108087824 */ /* 0x000fe200078e0a03 */
[----:B------:R-:W-:Y:S01]  /*03d0*/  LOP3.LUT R3, R2, 0x38, R14, 0xf8, !PT ;  /* 0x0000003802037812 */ /* 0x000fe200078ef80e */
[----:B------:R1:W-:Y:S01]  /*03e0*/  STL [R1+0x8], R14 ;  /* 0x0000080e01007387 */ /* 0x0003e20000100800 */
[----:B------:R-:W-:Y:S01]  /*03f0*/  LOP3.LUT R2, R5, 0x1c0, RZ, 0xc0, !PT ;  /* 0x000001c005027812 */ /* 0x000fe200078ec0ff */
[----:B------:R-:W-:Y:S01]  /*0400*/  ULDC UR46, c[0x0][0x214] ;  /* 0x00008500002e7ab9 */ /* 0x000fe20000000800 */
[----:B------:R-:W-:Y:S01]  /*0410*/  LOP3.LUT R7, R3, R4, RZ, 0x3c, !PT ;  /* 0x0000000403077212 */ /* 0x000fe200078e3cff */
[----:B------:R-:W-:Y:S01]  /*0420*/  ULDC UR53, c[0x0][0x1c8] ;  /* 0x0000720000357ab9 */ /* 0x000fe20000000800 */
[----:B------:R-:W-:Y:S01]  /*0430*/  LOP3.LUT R4, R2, 0x8, R13, 0xf8, !PT ;  /* 0x0000000802047812 */ /* 0x000fe200078ef80d */
[----:B------:R-:W-:Y:S01]  /*0440*/  ULDC.U8 UR10, c[0x0][0x3d0] ;  /* 0x0000f400000a7ab9 */ /* 0x000fe20000000000 */
[----:B------:R-:W-:Y:S01]  /*0450*/  SHF.R.U32.HI R3, RZ, 0x3, R2 ;  /* 0x00000003ff037819 */ /* 0x000fe20000011602 */
[----:B------:R-:W-:Y:S01]  /*0460*/  ULDC UR47, c[0x0][0x224] ;  /* 0x00008900002f7ab9 */ /* 0x000fe20000000800 */
[----:B------:R-:W-:Y:S01]  /*0470*/  LOP3.LUT R2, R8, 0x1, RZ, 0xc0, !PT ;  /* 0x0000000108027812 */ /* 0x000fe200078ec0ff */
[----:B------:R-:W-:Y:S01]  /*0480*/  @UP5 UIMAD UR51, UR28, UR46, URZ ;  /* 0x0000002e1c3352a4 */ /* 0x000fe2000f8e023f */
[----:B------:R-:W-:Y:S01]  /*0490*/  LOP3.LUT R6, R4, R3, RZ, 0x3c, !PT ;  /* 0x0000000304067212 */ /* 0x000fe200078e3cff */
[----:B------:R-:W-:Y:S01]  /*04a0*/  IMAD.SHL.U32 R3, R0, 0x20, RZ ;  /* 0x0000002000037824 */ /* 0x000fe200078e00ff */
[----:B------:R-:W-:Y:S01]  /*04b0*/  ISETP.NE.U32.AND P1, PT, R2, 0x1, PT ;  /* 0x000000010200780c */ /* 0x000fe20003f25070 */
[----:B------:R-:W-:Y:S01]  /*04c0*/  IMAD.SHL.U32 R2, R9, 0x100, RZ ;  /* 0x0000010009027824 */ /* 0x000fe200078e00ff */
[----:B------:R-:W-:Y:S01]  /*04d0*/  LOP3.LUT P3, RZ, R0, 0x4, RZ, 0xc0, !PT ;  /* 0x0000000400ff7812 */ /* 0x000fe2000786c0ff */
[----:B------:R-:W-:Y:S01]  /*04e0*/  ULDC.64 UR4, c[0x0][0x118] ;  /* 0x0000460000047ab9 */ /* 0x000fe20000000a00 */
[CC--:B------:R-:W-:Y:S01]  /*04f0*/  LEA.HI R4, R233.reuse, R11.reuse, RZ, 0x6 ;  /* 0x0000000be9047211 */ /* 0x0c0fe200078f30ff */
[----:B------:R-:W-:Y:S01]  /*0500*/  UMOV UR58, 0x4 ;  /* 0x00000004003a7882 */ /* 0x000fe20000000000 */
[----:B------:R-:W-:Y:S01]  /*0510*/  LOP3.LUT R0, R2, 0x100, RZ, 0xc0, !PT ;  /* 0x0000010002007812 */ /* 0x000fe200078ec0ff */
[----:B------:R-:W-:Y:S01]  /*0520*/  ULDC.64 UR60, c[0x0][0x3c8] ;  /* 0x0000f200003c7ab9 */ /* 0x000fe20000000a00 */
[-C--:B------:R-:W-:Y:S01]  /*0530*/  LEA.HI R2, R233, R11.reuse, RZ, 0x7 ;  /* 0x0000000be9027211 */ /* 0x080fe200078f38ff */
[----:B------:R-:W-:Y:S01]  /*0540*/  ULOP3.LUT UR53, UR31, UR53, URZ, 0x3c, !UPT ;  /* 0x000000351f357292 */ /* 0x000fe2000f8e3c3f */
[----:B------:R-:W-:Y:S01]  /*0550*/  LOP3.LUT R226, R0, 0xe0, R3, 0xf8, !PT ;  /* 0x000000e000e27812 */ /* 0x000fe200078ef803 */
[----:B------:R-:W-:Y:S01]  /*0560*/  USHF.R.S32.HI UR54, URZ, 0x1f, UR31 ;  /* 0x0000001f3f367899 */ /* 0x000fe2000801141f */
[----:B------:R-:W-:Y:S01]  /*0570*/  SHF.R.S32.HI R5, RZ, 0x7, R2 ;  /* 0x00000007ff057819 */ /* 0x000fe20000011402 */
[----:B------:R-:W-:Y:S01]  /*0580*/  IMAD.SHL.U32 R2, R9, 0x20, RZ ;  /* 0x0000002009027824 */ /* 0x000fe200078e00ff */
[----:B------:R-:W-:Y:S01]  /*0590*/  SHF.R.S32.HI R0, RZ, 0x6, R4 ;  /* 0x00000006ff007819 */ /* 0x000fe20000011404 */
[----:B------:R-:W-:Y:S01]  /*05a0*/  USHF.L.U32 UR59, UR28, 0x7, URZ ;  /* 0x000000071c3b7899 */ /* 0x000fe2000800063f */
[----:B------:R-:W-:Y:S01]  /*05b0*/  LEA.HI R233, R233, R11, RZ, 0x5 ;  /* 0x0000000be9e97211 */ /* 0x000fe200078f28ff */
[----:B------:R-:W-:Y:S01]  /*05c0*/  IMAD R3, R5, 0x2, R9 ;  /* 0x0000000205037824 */ /* 0x000fe200078e0209 */
[----:B------:R-:W-:Y:S01]  /*05d0*/  LOP3.LUT R2, R2, 0x20, RZ, 0xc0, !PT ;  /* 0x0000002002027812 */ /* 0x000fe200078ec0ff */
[C---:B------:R-:W-:Y:S01]  /*05e0*/  IMAD.SHL.U32 R4, R0.reuse, 0x8, RZ ;  /* 0x0000000800047824 */ /* 0x040fe200078e00ff */
[----:B------:R-:W-:Y:S01]  /*05f0*/  SHF.R.S32.HI R16, RZ, 0x5, R233 ;  /* 0x00000005ff107819 */ /* 0x000fe200000114e9 */
[----:B------:R-:W-:Y:S01]  /*0600*/  IMAD R237, R0, 0x200, R7 ;  /* 0x0000020000ed7824 */ /* 0x000fe200078e0207 */
[----:B------:R-:W-:Y:S01]  /*0610*/  LOP3.LUT P2, RZ, R8, 0x2, RZ, 0xc0, !PT ;  /* 0x0000000208ff7812 */ /* 0x000fe2000784c0ff */
[----:B------:R-:W-:Y:S01]  /*0620*/  IMAD.U32 R0, R3, 0x200, R6 ;  /* 0x0000020003007824 */ /* 0x000fe200078e0006 */
[----:B-1----:R-:W-:Y:S01]  /*0630*/  LOP3.LUT R14, R2, 0x18, R4, 0xf8, !PT ;  /* 0x00000018020e7812 */ /* 0x002fe200078ef804 */
[----:B------:R-:W-:Y:S01]  /*0640*/  IMAD.SHL.U32 R237, R237, 0x2, RZ ;  /* 0x00000002eded7824 */ /* 0x000fe200078e00ff */
[----:B------:R-:W-:Y:S01]  /*0650*/  LOP3.LUT R2, R10, 0xfffffff0, RZ, 0xc0, !PT ;  /* 0xfffffff00a027812 */ /* 0x000fe200078ec0ff */
[----:B------:R-:W-:Y:S01]  /*0660*/  IMAD.SHL.U32 R10, R11, 0x2, RZ ;  /* 0x000000020b0a7824 */ /* 0x000fe200078e00ff */
[----:B------:R-:W-:Y:S01]  /*0670*/  LOP3.LUT R3, R12, 0x7ffffffc, RZ, 0xc0, !PT ;  /* 0x7ffffffc0c037812 */ /* 0x000fe200078ec0ff */
[----:B------:R-:W-:Y:S01]  /*0680*/  IMAD.SHL.U32 R229, R0, 0x2, RZ ;  /* 0x0000000200e57824 */ /* 0x000fe200078e00ff */
[----:B------:R-:W-:Y:S01]  /*0690*/  LOP3.LUT R6, R233, 0xffffffe0, RZ, 0xc0, !PT ;  /* 0xffffffe0e9067812 */ /* 0x000fe200078ec0ff */
[----:B------:R-:W-:Y:S01]  /*06a0*/  IMAD.IADD R2, R11, 0x1, -R2 ;  /* 0x000000010b027824 */ /* 0x000fe200078e0a02 */
[----:B------:R-:W-:Y:S01]  /*06b0*/  SEL R232, R227, 0xffffffc0, !P3 ;  /* 0xffffffc0e3e87807 */ /* 0x000fe20005800000 */
[----:B------:R-:W-:Y:S01]  /*06c0*/  IMAD.IADD R12, R11, 0x1, -R3 ;  /* 0x000000010b0c7824 */ /* 0x000fe200078e0a03 */
[----:B------:R-:W-:Y:S01]  /*06d0*/  SEL R250, R250, 0x240, !P1 ;  /* 0x00000240fafa7807 */ /* 0x000fe20004800000 */
[----:B------:R-:W-:Y:S01]  /*06e0*/  IMAD.SHL.U32 R3, R5, 0x10, RZ ;  /* 0x0000001005037824 */ /* 0x000fe200078e00ff */
[----:B------:R-:W-:Y:S01]  /*06f0*/  SHF.R.S32.HI R4, RZ, 0x1f, R2 ;  /* 0x0000001fff047819 */ /* 0x000fe20000011402 */
[----:B------:R-:W-:Y:S01]  /*0700*/  IMAD.SHL.U32 R5, R9, 0x8, RZ ;  /* 0x0000000809057824 */ /* 0x000fe200078e00ff */
[----:B------:R-:W-:Y:S01]  /*0710*/  LOP3.LUT P0, RZ, R2, 0x4, RZ, 0xc0, !PT ;  /* 0x0000000402ff7812 */ /* 0x000fe2000780c0ff */
[----:B------:R-:W-:Y:S01]  /*0720*/  IMAD.IADD R15, R11, 0x1, -R6 ;  /* 0x000000010b0f7824 */ /* 0x000fe200078e0a06 */
[----:B------:R-:W-:Y:S01]  /*0730*/  LEA.HI R225, R4, R2, RZ, 0x3 ;  /* 0x0000000204e17211 */ /* 0x000fe200078f18ff */
[----:B------:R-:W-:Y:S01]  /*0740*/  IMAD.SHL.U32 R4, R8, 0x20, RZ ;  /* 0x0000002008047824 */ /* 0x000fe200078e00ff */
[----:B------:R-:W-:Y:S01]  /*0750*/  LOP3.LUT R11, R5, 0x8, RZ, 0xc0, !PT ;  /* 0x00000008050b7812 */ /* 0x000fe200078ec0ff */
[----:B------:R-:W-:Y:S01]  /*0760*/  IMAD.SHL.U32 R7, R2, 0x20, RZ ;  /* 0x0000002002077824 */ /* 0x000fe200078e00ff */
[----:B------:R-:W-:Y:S01]  /*0770*/  LOP3.LUT R6, R225, 0xfffffff8, RZ, 0xc0, !PT ;  /* 0xfffffff8e1067812 */ /* 0x000fe200078ec0ff */
[----:B------:R-:W-:Y:S01]  /*0780*/  STL [R1+0x14], R15 ;  /* 0x0000140f01007387 */ /* 0x000fe20000100800 */
[----:B------:R-:W-:Y:S01]  /*0790*/  LOP3.LUT R5, R4, 0xe0, RZ, 0xc0, !PT ;  /* 0x000000e004057812 */ /* 0x000fe200078ec0ff */
[----:B------:R-:W-:Y:S01]  /*07a0*/  IMAD.SHL.U32 R4, R2, 0x4, RZ ;  /* 0x0000000402047824 */ /* 0x000fe200078e00ff */
[----:B------:R-:W-:Y:S01]  /*07b0*/  IADD3 R236, R232, 0x14000, R229 ;  /* 0x00014000e8ec7810 */ /* 0x000fe20007ffe0e5 */
[----:B------:R-:W-:Y:S01]  /*07c0*/  IMAD.IADD R6, R2, 0x1, -R6 ;  /* 0x0000000102067824 */ /* 0x000fe200078e0a06 */
[----:B------:R-:W-:Y:S01]  /*07d0*/  LOP3.LUT R2, R11, 0x1e0, R7, 0xf8, !PT ;  /* 0x000001e00b027812 */ /* 0x000fe200078ef807 */
[----:B------:R-:W-:Y:S01]  /*07e0*/  IMAD.SHL.U32 R225, R225, 0x40, RZ ;  /* 0x00000040e1e17824 */ /* 0x000fe200078e00ff */
[----:B------:R-:W-:Y:S01]  /*07f0*/  LOP3.LUT R7, R3, 0x6, R10, 0xf8, !PT ;  /* 0x0000000603077812 */ /* 0x000fe200078ef80a */
[----:B------:R-:W-:Y:S01]  /*0800*/  IMAD.IADD R231, R229, 0x1, R232 ;  /* 0x00000001e5e77824 */ /* 0x000fe200078e02e8 */
[----:B------:R-:W-:Y:S01]  /*0810*/  LOP3.LUT R10, R2, 0x38, R4, 0x78, !PT ;  /* 0x00000038020a7812 */ /* 0x000fe200078e7804 */
[C---:B------:R-:W-:Y:S01]  /*0820*/  IMAD.SHL.U32 R2, R8.reuse, 0x40, RZ ;  /* 0x0000004008027824 */ /* 0x040fe200078e00ff */
[----:B------:R-:W-:Y:S01]  /*0830*/  LOP3.LUT R5, R5, 0x10, R3, 0xf8, !PT ;  /* 0x0000001005057812 */ /* 0x000fe200078ef803 */
[----:B------:R1:W-:Y:S01]  /*0840*/  STL [R1+0x4], R7 ;  /* 0x0000040701007387 */ /* 0x0003e20000100800 */
[----:B------:R-:W-:Y:S01]  /*0850*/  IMAD.SHL.U32 R4, R8, 0x4, RZ ;  /* 0x0000000408047824 */ /* 0x000fe200078e00ff */
[----:B------:R-:W-:Y:S01]  /*0860*/  LOP3.LUT P6, RZ, R6, 0x2, RZ, 0xc0, !PT ;  /* 0x0000000206ff7812 */ /* 0x000fe200078cc0ff */
[----:B------:R-:W-:Y:S01]  /*0870*/  UISETP.NE.AND UP6, UPT, UR10, URZ, UPT ;  /* 0x0000003f0a00728c */ /* 0x000fe2000bfc5270 */
[----:B------:R-:W-:Y:S01]  /*0880*/  LOP3.LUT R2, R2, 0x1c0, RZ, 0xc0, !PT ;  /* 0x000001c002027812 */ /* 0x000fe200078ec0ff */
[----:B------:R-:W-:Y:S01]  /*0890*/  USHF.R.S32.HI UR56, URZ, 0x1f, UR28 ;  /* 0x0000001f3f387899 */ /* 0x000fe2000801141c */
[----:B------:R-:W-:Y:S01]  /*08a0*/  LOP3.LUT R8, R5, 0x18, R4, 0x78, !PT ;  /* 0x0000001805087812 */ /* 0x000fe200078e7804 */
[----:B------:R-:W-:Y:S01]  /*08b0*/  USHF.R.S32.HI UR55, URZ, 0x1f, UR31 ;  /* 0x0000001f3f377899 */ /* 0x000fe2000801141f */
[----:B------:R-:W-:Y:S01]  /*08c0*/  SHF.R.U32.HI R3, RZ, 0x3, R2 ;  /* 0x00000003ff037819 */ /* 0x000fe20000011602 */
[----:B------:R-:W-:Y:S01]  /*08d0*/  UIMAD.WIDE.U32 UR38, UR32, UR40, URZ ;  /* 0x00000028202672a5 */ /* 0x000fe2000f8e003f */
[----:B------:R-:W-:Y:S01]  /*08e0*/  LOP3.LUT P5, RZ, R6, 0x4, RZ, 0xc0, !PT ;  /* 0x0000000406ff7812 */ /* 0x000fe200078ac0ff */
[----:B------:R-:W-:Y:S01]  /*08f0*/  UIMAD UR48, UR33, UR40, URZ ;  /* 0x00000028213072a4 */ /* 0x000fe2000f8e023f */
[----:B------:R-:W-:Y:S01]  /*0900*/  LOP3.LUT R225, R225, 0xfffffe00, RZ, 0xc0, !PT ;  /* 0xfffffe00e1e17812 */ /* 0x000fe200078ec0ff */
[----:B------:R-:W-:Y:S01]  /*0910*/  USHF.R.S32.HI UR50, URZ, 0x1f, UR44 ;  /* 0x0000001f3f327899 */ /* 0x000fe2000801142c */
[----:B------:R-:W-:Y:S01]  /*0920*/  SEL R227, R227, 0xffffffc0, !P5 ;  /* 0xffffffc0e3e37807 */ /* 0x000fe20006800000 */
[----:B------:R-:W-:-:S02]  /*0930*/  UIMAD UR47, UR6, UR47, URZ ;  /* 0x0000002f062f72a4 */ /* 0x000fc4000f8e023f */
[----:B------:R-:W-:Y:S02]  /*0940*/  @!UP5 UIMAD UR46, UR7, UR46, URZ ;  /* 0x0000002e072ed2a4 */ /* 0x000fe4000f8e023f */
[----:B------:R-:W-:Y:S01]  /*0950*/  USHF.R.S32.HI UR45, URZ, 0x1f, UR42 ;  /* 0x0000001f3f2d7899 */ /* 0x000fe2000801142a */
[----:B-1----:R-:W-:-:S05]  /*0960*/  IMAD.SHL.U32 R7, R16, 0x8, RZ ;  /* 0x0000000810077824 */ /* 0x002fca00078e00ff */
[----:B------:R-:W-:-:S04]  /*0970*/  LOP3.LUT R7, R7, 0x38, RZ, 0xc0, !PT ;  /* 0x0000003807077812 */ /* 0x000fc800078ec0ff */
[----:B------:R-:W-:Y:S02]  /*0980*/  LOP3.LUT R4, R3, R2, R7, 0x1e, !PT ;  /* 0x0000000203047212 */ /* 0x000fe400078e1e07 */
[----:B------:R-:W-:Y:S02]  /*0990*/  LOP3.LUT R2, R226, 0x8, R13, 0xf8, !PT ;  /* 0x00000008e2027812 */ /* 0x000fe400078ef80d */
[----:B------:R-:W-:Y:S02]  /*09a0*/  SHF.R.U32.HI R226, RZ, 0x3, R226 ;  /* 0x00000003ffe27819 */ /* 0x000fe400000116e2 */
[----:B------:R-:W-:Y:S02]  /*09b0*/  SHF.R.S32.HI R3, RZ, 0x1f, R233 ;  /* 0x0000001fff037819 */ /* 0x000fe400000114e9 */
[----:B------:R-:W-:Y:S02]  /*09c0*/  LOP3.LUT R226, R2, 0x38, R226, 0x78, !PT ;  /* 0x0000003802e27812 */ /* 0x000fe400078e78e2 */
[----:B------:R-:W-:-:S02]  /*09d0*/  LEA.HI R2, R3, R16, RZ, 0x2 ;  /* 0x0000001003027211 */ /* 0x000fc400078f10ff */
[----:B------:R-:W-:Y:S02]  /*09e0*/  LEA.HI R233, R233, R16, RZ, 0x1 ;  /* 0x00000010e9e97211 */ /* 0x000fe400078f08ff */
[----:B------:R-:W-:Y:S01]  /*09f0*/  LOP3.LUT R3, R2, 0xfffffffc, RZ, 0xc0, !PT ;  /* 0xfffffffc02037812 */ /* 0x000fe200078ec0ff */
[----:B------:R-:W-:Y:S01]  /*0a00*/  IMAD.SHL.U32 R2, R12, 0x2, RZ ;  /* 0x000000020c027824 */ /* 0x000fe200078e00ff */
[----:B------:R-:W-:-:S03]  /*0a10*/  LOP3.LUT R233, R233, 0x3ffffe, RZ, 0xc0, !PT ;  /* 0x003ffffee9e97812 */ /* 0x000fc600078ec0ff */
[----:B------:R-:W-:Y:S02]  /*0a20*/  IMAD.IADD R5, R16, 0x1, -R3 ;  /* 0x0000000110057824 */ /* 0x000fe400078e0a03 */
[----:B------:R-:W-:Y:S01]  /*0a30*/  IMAD.IADD R252, R2, 0x1, R4 ;  /* 0x0000000102fc7824 */ /* 0x000fe200078e0204 */
[----:B------:R-:W-:Y:S01]  /*0a40*/  SHF.R.S32.HI R4, RZ, 0x1f, R15 ;  /* 0x0000001fff047819 */ /* 0x000fe2000001140f */
[----:B------:R-:W-:Y:S02]  /*0a50*/  IMAD R3, R5, 0x200, R2 ;  /* 0x0000020005037824 */ /* 0x000fe400078e0202 */
[----:B------:R-:W-:Y:S01]  /*0a60*/  IMAD.SHL.U32 R2, R6, 0x40, RZ ;  /* 0x0000004006027824 */ /* 0x000fe200078e00ff */
[----:B------:R-:W-:Y:S01]  /*0a70*/  LEA.HI R4, R4, R15, RZ, 0x2 ;  /* 0x0000000f04047211 */ /* 0x000fe200078f10ff */
[----:B------:R-:W-:Y:S01]  /*0a80*/  IMAD.IADD R248, R3, 0x1, R8 ;  /* 0x0000000103f87824 */ /* 0x000fe200078e0208 */
[----:B------:R-:W-:Y:S01]  /*0a90*/  LEA R252, R252, 0x10000, 0x1 ;  /* 0x00010000fcfc7811 */ /* 0x000fe200078e08ff */
[----:B------:R-:W-:Y:S01]  /*0aa0*/  IMAD.IADD R233, R16, 0x1, -R233 ;  /* 0x0000000110e97824 */ /* 0x000fe200078e0ae9 */
[----:B------:R-:W-:Y:S01]  /*0ab0*/  SHF.R.S32.HI R6, RZ, 0x2, R4 ;  /* 0x00000002ff067819 */ /* 0x000fe20000011404 */
[----:B------:R-:W-:Y:S01]  /*0ac0*/  IMAD R4, R9, 0x1000, R225 ;  /* 0x0000100009047824 */ /* 0x000fe200078e02e1 */
[----:B------:R-:W-:Y:S01]  /*0ad0*/  LOP3.LUT R2, R2, 0x1c0, RZ, 0xc0, !PT ;  /* 0x000001c002027812 */ /* 0x000fe200078ec0ff */
[----:B------:R-:W-:-:S02]  /*0ae0*/  IMAD R233, R233, 0x200, R10 ;  /* 0x00000200e9e97824 */ /* 0x000fc400078e020a */
[----:B------:R-:W-:Y:S01]  /*0af0*/  IMAD R6, R5, 0x10, R6 ;  /* 0x0000001005067824 */ /* 0x000fe200078e0206 */
[----:B------:R-:W-:Y:S01]  /*0b00*/  SHF.R.U32.HI R3, RZ, 0x3, R2 ;  /* 0x00000003ff037819 */ /* 0x000fe20000011602 */
[----:B------:R-:W-:Y:S01]  /*0b10*/  IMAD.SHL.U32 R248, R248, 0x2, RZ ;  /* 0x00000002f8f87824 */ /* 0x000fe200078e00ff */
[----:B------:R-:W-:Y:S02]  /*0b20*/  LEA R233, R233, 0x14000, 0x1 ;  /* 0x00014000e9e97811 */ /* 0x000fe400078e08ff */
[CC--:B------:R-:W-:Y:S01]  /*0b30*/  LOP3.LUT R7, R3.reuse, R2.reuse, R7, 0x1e, !PT ;  /* 0x0000000203077212 */ /* 0x0c0fe200078e1e07 */
[----:B------:R1:W-:Y:S01]  /*0b40*/  STL [R1+0x10], R6 ;  /* 0x0000100601007387 */ /* 0x0003e20000100800 */
[C---:B------:R-:W-:Y:S01]  /*0b50*/  LOP3.LUT R8, R3.reuse, R2, R11, 0x1e, !PT ;  /* 0x0000000203087212 */ /* 0x040fe200078e1e0b */
[C---:B------:R-:W-:Y:S01]  /*0b60*/  IMAD.IADD R251, R248.reuse, 0x1, R250 ;  /* 0x00000001f8fb7824 */ /* 0x040fe200078e02fa */
[----:B------:R-:W-:Y:S01]  /*0b70*/  LOP3.LUT R3, R3, R14, R2, 0x1e, !PT ;  /* 0x0000000e03037212 */ /* 0x000fe200078e1e02 */
[----:B------:R-:W-:Y:S01]  /*0b80*/  IMAD R2, R5, 0x400, R225 ;  /* 0x0000040005027824 */ /* 0x000fe200078e02e1 */
[----:B------:R-:W-:Y:S01]  /*0b90*/  IADD3 R249, R248, 0x10, RZ ;  /* 0x00000010f8f97810 */ /* 0x000fe20007ffe0ff */
[----:B------:R-:W-:Y:S01]  /*0ba0*/  IMAD.IADD R4, R4, 0x1, R7 ;  /* 0x0000000104047824 */ /* 0x000fe200078e0207 */
[----:B------:R-:W-:Y:S01]  /*0bb0*/  LOP3.LUT R225, R3, R225, RZ, 0xfc, !PT ;  /* 0x000000e103e17212 */ /* 0x000fe200078efcff */
[----:B------:R-:W-:Y:S01]  /*0bc0*/  IMAD.MOV.U32 R3, RZ, RZ, 0x20 ;  /* 0x00000020ff037424 */ /* 0x000fe200078e00ff */
[----:B------:R-:W-:Y:S01]  /*0bd0*/  IADD3 R234, R233, 0x20, RZ ;  /* 0x00000020e9ea7810 */ /* 0x000fe20007ffe0ff */
[----:B------:R-:W-:Y:S01]  /*0be0*/  IMAD.IADD R2, R2, 0x1, R8 ;  /* 0x0000000102027824 */ /* 0x000fe200078e0208 */
[----:B------:R-:W-:-:S02]  /*0bf0*/  @P2 IADD3 R249, R248, -0x10, RZ ;  /* 0xfffffff0f8f92810 */ /* 0x000fc40007ffe0ff */
[C---:B------:R-:W-:Y:S01]  /*0c00*/  SEL R0, R3.reuse, 0xffffffe0, !P4 ;  /* 0xffffffe003007807 */ /* 0x040fe20006000000 */
[----:B------:R-:W-:Y:S01]  /*0c10*/  IMAD.SHL.U32 R2, R2, 0x2, RZ ;  /* 0x0000000202027824 */ /* 0x000fe200078e00ff */
[C---:B------:R-:W-:Y:S01]  /*0c20*/  SEL R224, R3.reuse, 0xffffffe0, !P3 ;  /* 0xffffffe003e07807 */ /* 0x040fe20005800000 */
[----:B------:R-:W-:Y:S01]  /*0c30*/  IMAD.IADD R250, R250, 0x1, R249 ;  /* 0x00000001fafa7824 */ /* 0x000fe200078e02f9 */
[----:B------:R-:W-:Y:S01]  /*0c40*/  SEL R3, R3, 0xffffffe0, !P6 ;  /* 0xffffffe003037807 */ /* 0x000fe20007000000 */
[----:B------:R-:W-:Y:S01]  /*0c50*/  IMAD.IADD R230, R229, 0x1, R0 ;  /* 0x00000001e5e67824 */ /* 0x000fe200078e0200 */
[----:B------:R-:W-:Y:S01]  /*0c60*/  @P0 IADD3 R234, R233, -0x20, RZ ;  /* 0xffffffe0e9ea0810 */ /* 0x000fe20007ffe0ff */
[----:B------:R-:W-:Y:S01]  /*0c70*/  IMAD.IADD R236, R0, 0x1, R236 ;  /* 0x0000000100ec7824 */ /* 0x000fe200078e02ec */
[----:B------:R-:W-:Y:S01]  /*0c80*/  LEA R225, R225, 0x10000, 0x1 ;  /* 0x00010000e1e17811 */ /* 0x000fe200078e08ff */
[----:B------:R-:W-:Y:S01]  /*0c90*/  IMAD.IADD R3, R2, 0x1, R3 ;  /* 0x0000000102037824 */ /* 0x000fe200078e0203 */
[----:B------:R-:W-:Y:S01]  /*0ca0*/  IADD3 R235, R234, 0x800, RZ ;  /* 0x00000800eaeb7810 */ /* 0x000fe20007ffe0ff */
[----:B------:R-:W-:-:S02]  /*0cb0*/  IMAD R224, R226, 0x2, R224 ;  /* 0x00000002e2e07824 */ /* 0x000fc400078e02e0 */
[--C-:B------:R-:W-:Y:S02]  /*0cc0*/  IMAD.IADD R228, R2, 0x1, R227.reuse ;  /* 0x0000000102e47824 */ /* 0x100fe400078e02e3 */
[----:B------:R-:W-:Y:S02]  /*0cd0*/  IMAD.IADD R232, R232, 0x1, R230 ;  /* 0x00000001e8e87824 */ /* 0x000fe400078e02e6 */
[----:B------:R-:W-:Y:S02]  /*0ce0*/  IMAD.SHL.U32 R226, R226, 0x2, RZ ;  /* 0x00000002e2e27824 */ /* 0x000fe400078e00ff */
[----:B------:R-:W-:Y:S02]  /*0cf0*/  IMAD.IADD R227, R3, 0x1, R227 ;  /* 0x0000000103e37824 */ /* 0x000fe400078e02e3 */
[----:B-1--4-:R-:W-:Y:S02]  /*0d00*/  IMAD.SHL.U32 R0, R4, 0x2, RZ ;  /* 0x0000000204007824 */ /* 0x012fe400078e00ff */
.L_x_89:
[----:B------:R-:W-:Y:S02]  /*0d10*/  ULDC.64 UR6, c[0x0][0x240] ;  /* 0x0000900000067ab9 */ /* 0x000fe40000000a00 */
[----:B------:R-:W-:-:S02]  /*0d20*/  UISETP.NE.U32.AND UP1, UPT, URZ, UR6, UPT ;  /* 0x000000063f00728c */ /* 0x000fc4000bf25070 */
[----:B------:R-:W-:Y:S02]  /*0d30*/  USHF.L.U32 UR13, UR28, 0x2, URZ ;  /* 0x000000021c0d7899 */ /* 0x000fe4000800063f */
[----:B------:R-:W-:Y:S02]  /*0d40*/  USHF.R.S32.HI UR37, URZ, 0x1f, UR28 ;  /* 0x0000001f3f257899 */ /* 0x000fe4000801141c */
[----:B------:R-:W-:Y:S02]  /*0d50*/  UISETP.NE.AND.EX UP1, UPT, URZ, UR7, UPT, UP1 ;  /* 0x000000073f00728c */ /* 0x000fe4000bf25310 */
[----:B------:R-:W-:Y:S02]  /*0d60*/  ULDC.64 UR10, c[0x0][0x250] ;  /* 0x00009400000a7ab9 */ /* 0x000fe40000000a00 */
[----:B------:R-:W-:Y:S02]  /*0d70*/  UISETP.NE.U32.AND UP3, UPT, URZ, UR10, UPT ;  /* 0x0000000a3f00728c */ /* 0x000fe4000bf65070 */
[----:B------:R-:W-:Y:S01]  /*0d80*/  USHF.L.U64.HI UR12, UR28, 0x2, UR37 ;  /* 0x000000021c0c7899 */ /* 0x000fe20008010225 */
[----:B------:R-:W-:Y:S01]  /*0d90*/  PLOP3.LUT P2, PT, PT, PT, UP1, 0x80, 0x0 ;  /* 0x000000000000781c */ /* 0x000fe20003f4f018 */
[----:B------:R-:W-:-:S02]  /*0da0*/  UIADD3 UR6, UP0, UR13, UR6, URZ ;  /* 0x000000060d067290 */ /* 0x000fc4000ff1e03f */
[----:B------:R-:W-:Y:S02]  /*0db0*/  UISETP.NE.AND.EX UP3, UPT, URZ, UR11, UPT, UP3 ;  /* 0x0000000b3f00728c */ /* 0x000fe4000bf65330 */
[----:B------:R-:W-:Y:S02]  /*0dc0*/  UIADD3.X UR7, UR12, UR7, URZ, UP0, !UPT ;  /* 0x000000070c077290 */ /* 0x000fe400087fe43f */
[----:B-1----:R-:W-:Y:S01]  /*0dd0*/  IMAD.U32 R4, RZ, RZ, UR6 ;  /* 0x00000006ff047e24 */ /* 0x002fe2000f8e00ff */
[----:B------:R-:W-:Y:S01]  /*0de0*/  ULDC.U8 UR14, c[0x0][0x312] ;  /* 0x0000c480000e7ab9 */ /* 0x000fe20000000000 */
[----:B------:R-:W-:Y:S01]  /*0df0*/  PLOP3.LUT P0, PT, PT, PT, UP3, 0x80, 0x0 ;  /* 0x000000000000781c */ /* 0x000fe20003f0f038 */
[----:B------:R-:W-:Y:S01]  /*0e00*/  ULDC.64 UR8, c[0x0][0x248] ;  /* 0x0000920000087ab9 */ /* 0x000fe20000000a00 */
[----:B------:R-:W-:Y:S01]  /*0e10*/  IMAD.U32 R5, RZ, RZ, UR7 ;  /* 0x00000007ff057e24 */ /* 0x000fe2000f8e00ff */
[----:B------:R-:W-:Y:S02]  /*0e20*/  UISETP.NE.AND UP4, UPT, UR14, URZ, UPT ;  /* 0x0000003f0e00728c */ /* 0x000fe4000bf85270 */
[----:B------:R-:W-:-:S02]  /*0e30*/  @UP3 UIADD3 UR6, UP0, UR13, UR10, URZ ;  /* 0x0000000a0d063290 */ /* 0x000fc4000ff1e03f */
[----:B--2---:R1:W2:Y:S01]  /*0e40*/  @P2 LDG.E R9, [R4.64] ;  /* 0x0000000404092981 */ /* 0x0042a2000c1e1900 */
[----:B------:R-:W-:Y:S02]  /*0e50*/  UISETP.EQ.U32.AND UP2, UPT, URZ, UR8, UPT ;  /* 0x000000083f00728c */ /* 0x000fe4000bf42070 */
[----:B------:R-:W-:Y:S01]  /*0e60*/  @UP3 UIADD3.X UR7, UR12, UR11, URZ, UP0, !UPT ;  /* 0x0000000b0c073290 */ /* 0x000fe200087fe43f */
[----:B------:R1:W3:Y:S01]  /*0e70*/  @P2 LDG.E R8, [R4.64+0x4] ;  /* 0x0000040404082981 */ /* 0x0002e2000c1e1900 */
[----:B------:R-:W-:Y:S01]  /*0e80*/  MOV R6, UR6 ;  /* 0x0000000600067c02 */ /* 0x000fe20008000f00 */
[----:B------:R-:W-:-:S03]  /*0e90*/  UISETP.EQ.OR.EX UP2, UPT, URZ, UR9, !UP4, UP2 ;  /* 0x000000093f00728c */ /* 0x000fc6000e742720 */
[----:B------:R-:W-:Y:S01]  /*0ea0*/  IMAD.U32 R7, RZ, RZ, UR7 ;  /* 0x00000007ff077e24 */ /* 0x000fe2000f8e00ff */
[----:B------:R-:W-:-:S04]  /*0eb0*/  UIADD3 UR8, UP0, UR13, UR8, URZ ;  /* 0x000000080d087290 */ /* 0x000fc8000ff1e03f */
[----:B-----5:R4:W5:Y:S01]  /*0ec0*/  @P0 LDG.E R6, [R6.64] ;  /* 0x0000000406060981 */ /* 0x020962000c1e1900 */
[----:B------:R-:W-:Y:S01]  /*0ed0*/  PLOP3.LUT P1, PT, PT, PT, UP2, 0x80, 0x0 ;  /* 0x000000000000781c */ /* 0x000fe20003f2f028 */
[----:B------:R-:W-:Y:S01]  /*0ee0*/  UIADD3.X UR9, UR12, UR9, URZ, UP0, !UPT ;  /* 0x000000090c097290 */ /* 0x000fe200087fe43f */
[----:B-1----:R-:W-:-:S05]  /*0ef0*/  IMAD.U32 R4, RZ, RZ, UR8 ;  /* 0x00000008ff047e24 */ /* 0x002fca000f8e00ff */
[----:B------:R-:W-:-:S06]  /*0f00*/  MOV R5, UR9 ;  /* 0x0000000900057c02 */ /* 0x000fcc0008000f00 */
[----:B----4-:R-:W4:Y:S01]  /*0f10*/  @!P1 LDG.E R7, [R4.64] ;  /* 0x0000000404079981 */ /* 0x010f22000c1e1900 */
[----:B------:R-:W-:Y:S02]  /*0f20*/  UMOV UR18, 0xffffffff ;  /* 0xffffffff00127882 */ /* 0x000fe40000000000 */
[----:B------:R-:W-:Y:S02]  /*0f30*/  UMOV UR17, URZ ;  /* 0x0000003f00117c82 */ /* 0x000fe40008000000 */
[----:B------:R-:W-:Y:S02]  /*0f40*/  UMOV UR24, 0xffffffff ;  /* 0xffffffff00187882 */ /* 0x000fe40000000000 */
[----:B------:R-:W-:Y:S01]  /*0f50*/  ULDC UR8, c[0x0][0x218] ;  /* 0x0000860000087ab9 */ /* 0x000fe20000000800 */
[----:B--2---:R-:W1:Y:S08]  /*0f60*/  @P2 R2UR UR18, R9 ;  /* 0x00000000091223c2 */ /* 0x004e7000000e0000 */
[----:B---3--:R-:W1:Y:S08]  /*0f70*/  @P2 R2UR UR6, R8 ;  /* 0x00000000080623c2 */ /* 0x008e7000000e0000 */
[----:B-----5:R2:W3:Y:S01]  /*0f80*/  @P0 R2UR UR17, R6 ;  /* 0x00000000061103c2 */ /* 0x0204e200000e0000 */
[----:B------:R-:W-:-:S04]  /*0f90*/  ISETP.NE.U32.AND P0, PT, RZ, c[0x0][0x248], PT ;  /* 0x00009200ff007a0c */ /* 0x000fc80003f05070 */
[----:B------:R-:W-:Y:S01]  /*0fa0*/  ISETP.NE.AND.EX P0, PT, RZ, c[0x0][0x24c], PT, P0 ;  /* 0x00009300ff007a0c */ /* 0x000fe20003f05300 */
[----:B-1----:R-:W-:Y:S02]  /*0fb0*/  @UP1 UIADD3 UR25, UR6, -UR18, URZ ;  /* 0x8000001206191290 */ /* 0x002fe4000fffe03f */
[----:B----4-:R2:W1:Y:S05]  /*0fc0*/  @!P1 R2UR UR24, R7 ;  /* 0x00000000071893c2 */ /* 0x01046a00000e0000 */
[----:B------:R-:W-:-:S05]  /*0fd0*/  @!UP1 ULDC UR25, c[0x0][0x214] ;  /* 0x0000850000199ab9 */ /* 0x000fca0000000800 */
        /* <DEDUP_REMOVED lines=8> */
.L_x_73:
        /* <DEDUP_REMOVED lines=21> */
[----:B-1----:R-:W-:Y:S02]  /*11b0*/  UISETP.NE.AND UP0, UPT, UR24, -0x1, UPT ;  /* 0xffffffff1800788c */ /* 0x002fe4000bf05270 */
[----:B------:R-:W-:Y:S02]  /*11c0*/  ULDC.64 UR12, c[0x0][0x178] ;  /* 0x00005e00000c7ab9 */ /* 0x000fe40000000a00 */
[----:B------:R-:W-:Y:S02]  /*11d0*/  UIMAD UR14, UR37, UR12, URZ ;  /* 0x0000000c250e72a4 */ /* 0x000fe4000f8e023f */
[----:B------:R-:W-:Y:S01]  /*11e0*/  UIMAD.WIDE.U32 UR10, UR28, UR12, URZ ;  /* 0x0000000c1c0a72a5 */ /* 0x000fe2000f8e003f */
[----:B------:R-:W-:Y:S01]  /*11f0*/  PLOP3.LUT P1, PT, PT, PT, UP0, 0x80, 0x0 ;  /* 0x000000000000781c */ /* 0x000fe20003f2f008 */
[----:B------:R-:W-:Y:S02]  /*1200*/  UIADD3 UR12, UR25, 0x3f, URZ ;  /* 0x0000003f190c7890 */ /* 0x000fe4000fffe03f */
[----:B------:R-:W-:-:S02]  /*1210*/  UIMAD UR21, UR28, UR13, UR14 ;  /* 0x0000000d1c1572a4 */ /* 0x000fc4000f8e020e */
[----:B------:R-:W-:Y:S02]  /*1220*/  USHF.R.S32.HI UR19, URZ, 0x1f, UR12 ;  /* 0x0000001f3f137899 */ /* 0x000fe4000801140c */
[----:B------:R-:W-:Y:S02]  /*1230*/  @UP0 UIADD3 UR13, UR17, UR24, URZ ;  /* 0x00000018110d0290 */ /* 0x000fe4000fffe03f */
[----:B------:R-:W-:Y:S02]  /*1240*/  ULEA.HI UR12, UR19, UR12, URZ, 0x6 ;  /* 0x0000000c130c7291 */ /* 0x000fe4000f8f303f */
[----:B------:R-:W-:Y:S02]  /*1250*/  ULDC.64 UR6, c[0x0][0x190] ;  /* 0x0000640000067ab9 */ /* 0x000fe40000000a00 */
[----:B------:R-:W-:Y:S02]  /*1260*/  UISETP.NE.AND UP2, UPT, UR18, -0x1, UPT ;  /* 0xffffffff1200788c */ /* 0x000fe4000bf45270 */
[----:B------:R-:W-:-:S02]  /*1270*/  ULDC.64 UR14, c[0x0][0x198] ;  /* 0x00006600000e7ab9 */ /* 0x000fc40000000a00 */
[----:B------:R-:W-:Y:S02]  /*1280*/  UIMAD.WIDE.U32 UR8, UR18, UR6, URZ ;  /* 0x00000006120872a5 */ /* 0x000fe4000f8e003f */
[----:B------:R-:W-:Y:S02]  /*1290*/  UIMAD UR22, UR18, UR7, URZ ;  /* 0x00000007121672a4 */ /* 0x000fe4000f8e023f */
[----:B------:R-:W-:Y:S02]  /*12a0*/  @UP0 UIMAD.WIDE.U32 UR6, UR13, UR14, URZ ;  /* 0x0000000e0d0602a5 */ /* 0x000fe4000f8e003f */
[----:B------:R-:W-:Y:S02]  /*12b0*/  USHF.R.S32.HI UR35, URZ, 0x6, UR12 ;  /* 0x000000063f237899 */ /* 0x000fe4000801140c */
[----:B------:R-:W-:Y:S02]  /*12c0*/  ULOP3.LUT UR12, UR12, 0xffffffc0, URZ, 0xc0, !UPT ;  /* 0xffffffc00c0c7892 */ /* 0x000fe4000f8ec03f */
[----:B------:R-:W-:-:S02]  /*12d0*/  @UP0 UIMAD UR34, UR13, UR15, UR7 ;  /* 0x0000000f0d2202a4 */ /* 0x000fc4000f8e0207 */
[----:B------:R-:W-:Y:S02]  /*12e0*/  UIADD3 UR13, UR12, -0x40, URZ ;  /* 0xffffffc00c0d7890 */ /* 0x000fe4000fffe03f */
[----:B------:R-:W-:Y:S02]  /*12f0*/  UIADD3 UR30, UR11, UR21, URZ ;  /* 0x000000150b1e7290 */ /* 0x000fe4000fffe03f */
[----:B------:R-:W-:Y:S02]  /*1300*/  @UP2 UIADD3 UR30, UR9, UR22, URZ ;  /* 0x00000016091e2290 */ /* 0x000fe4000fffe03f */
[----:B------:R-:W-:Y:S02]  /*1310*/  USEL UR36, UR10, UR8, !UP2 ;  /* 0x000000080a247287 */ /* 0x000fe4000d000000 */
[----:B------:R-:W-:Y:S02]  /*1320*/  USHF.R.S32.HI UR22, URZ, 0x1f, UR13 ;  /* 0x0000001f3f167899 */ /* 0x000fe4000801140d */
[----:B------:R-:W-:Y:S01]  /*1330*/  @UP0 UMOV UR29, UR6 ;  /* 0x00000006001d0c82 */ /* 0x000fe20008000000 */
        /* <DEDUP_REMOVED lines=13> */
.L_x_75:
        /* <DEDUP_REMOVED lines=18> */
.L_x_76:
[----:B------:R-:W-:Y:S01]  /*1530*/  IABS R8, c[0x0][0x1c8] ;  /* 0x0000720000087a13 */ /* 0x000fe20000000000 */
[----:B------:R-:W-:Y:S01]  /*1540*/  ULDC.64 UR8, c[0x0][0x370] ;  /* 0x0000dc0000087ab9 */ /* 0x000fe20000000a00 */
[----:B--2---:R-:W-:Y:S01]  /*1550*/  IABS R7, UR31 ;  /* 0x0000001f00077c13 */ /* 0x004fe20008000000 */
[----:B------:R-:W-:Y:S01]  /*1560*/  @UP2 UIMAD.WIDE.U32 UR6, UR18, UR8, URZ ;  /* 0x00000008120622a5 */ /* 0x000fe2000f8e003f */
[----:B------:R-:W1:Y:S01]  /*1570*/  I2F.RP R4, R8 ;  /* 0x0000000800047306 */ /* 0x000e620000209400 */
[----:B------:R-:W-:Y:S01]  /*1580*/  ULDC UR10, c[0x0][0x224] ;  /* 0x00008900000a7ab9 */ /* 0x000fe20000000800 */
[----:B------:R-:W-:Y:S01]  /*1590*/  ISETP.NE.AND P3, PT, RZ, c[0x0][0x1c8], PT ;  /* 0x00007200ff007a0c */ /* 0x000fe20003f65270 */
[----:B------:R-:W-:Y:S02]  /*15a0*/  @UP2 UIMAD UR21, UR18, UR9, UR7 ;  /* 0x00000009121522a4 */ /* 0x000fe4000f8e0207 */
[----:B------:R-:W-:-:S02]  /*15b0*/  ULDC UR11, c[0x0][0x234] ;  /* 0x00008d00000b7ab9 */ /* 0x000fc40000000800 */
        /* <DEDUP_REMOVED lines=23> */
[----:B------:R-:W-:Y:S01]  /*1730*/  UIMAD UR10, UR57, UR9, UR7 ;  /* 0x00000009390a72a4 */ /* 0x000fe2000f8e0207 */
[----:B------:R-:W-:Y:S01]  /*1740*/  IMAD.MOV.U32 R4, RZ, RZ, RZ ;  /* 0x000000ffff047224 */ /* 0x000fe200078e00ff */
[----:B------:R-:W-:Y:S02]  /*1750*/  USHF.L.U64.HI UR6, UR28, 0x7, UR37 ;  /* 0x000000071c067899 */ /* 0x000fe40008010225 */
[----:B------:R-:W-:Y:S01]  /*1760*/  USEL UR7, UR59, URZ, UP1 ;  /* 0x0000003f3b077287 */ /* 0x000fe20008800000 */
[----:B------:R-:W-:Y:S01]  /*1770*/  IMAD.HI.U32 R4, R5, R6, R4 ;  /* 0x0000000605047227 */ /* 0x000fe200078e0004 */
[----:B------:R-:W-:Y:S02]  /*1780*/  USEL UR6, UR6, URZ, UP1 ;  /* 0x0000003f06067287 */ /* 0x000fe40008800000 */
[----:B------:R-:W-:Y:S01]  /*1790*/  UIADD3 UR8, UP1, UR13, UR7, URZ ;  /* 0x000000070d087290 */ /* 0x000fe2000ff3e03f */
[----:B------:R-:W-:Y:S01]  /*17a0*/  IMAD.MOV.U32 R5, RZ, RZ, R7 ;  /* 0x000000ffff057224 */ /* 0x000fe200078e0007 */
[----:B------:R-:W-:-:S02]  /*17b0*/  USEL UR10, UR10, URZ, UP6 ;  /* 0x0000003f0a0a7287 */ /* 0x000fc4000b000000 */
[----:B------:R-:W-:Y:S01]  /*17c0*/  UIADD3.X UR7, UR22, UR6, URZ, UP1, !UPT ;  /* 0x0000000616077290 */ /* 0x000fe20008ffe43f */
[----:B------:R-:W-:Y:S01]  /*17d0*/  IMAD.HI.U32 R4, R4, R5, RZ ;  /* 0x0000000504047227 */ /* 0x000fe200078e00ff */
[----:B------:R-:W-:-:S03]  /*17e0*/  UIMAD UR6, UR33, UR8, URZ ;  /* 0x00000008210672a4 */ /* 0x000fc6000f8e023f */
[----:B------:R-:W-:Y:S01]  /*17f0*/  IMAD.MOV R6, RZ, RZ, -R4 ;  /* 0x000000ffff067224 */ /* 0x000fe200078e0a04 */
[----:B------:R-:W-:Y:S02]  /*1800*/  UIMAD UR9, UR32, UR7, UR6 ;  /* 0x00000007200972a4 */ /* 0x000fe4000f8e0206 */
[----:B------:R-:W-:Y:S01]  /*1810*/  @UP5 USEL UR6, UR51, UR18, !UP2 ;  /* 0x0000001233065287 */ /* 0x000fe2000d000000 */
[----:B------:R-:W-:-:S03]  /*1820*/  IMAD R5, R8, R6, R5 ;  /* 0x0000000608057224 */ /* 0x000fc600078e0205 */
[----:B------:R-:W-:Y:S02]  /*1830*/  @UP5 UIMAD UR11, UR31, UR11, UR6 ;  /* 0x0000000b1f0b52a4 */ /* 0x000fe4000f8e0206 */
[----:B------:R-:W-:Y:S01]  /*1840*/  ISETP.GT.U32.AND P2, PT, R8, R5, PT ;  /* 0x000000050800720c */ /* 0x000fe20003f44070 */
[----:B------:R-:W-:-:S04]  /*1850*/  UIMAD.WIDE.U32 UR6, UR32, UR8, URZ ;  /* 0x00000008200672a5 */ /* 0x000fc8000f8e003f */
[----:B------:R-:W-:Y:S02]  /*1860*/  UIADD3 UR9, UR7, UR9, URZ ;  /* 0x0000000907097290 */ /* 0x000fe4000fffe03f */
[----:B------:R-:W-:-:S06]  /*1870*/  @!UP5 UMOV UR11, UR46 ;  /* 0x0000002e000bdc82 */ /* 0x000fcc0008000000 */
[----:B------:R-:W-:Y:S01]  /*1880*/  @!P2 IMAD.IADD R5, R5, 0x1, -R8 ;  /* 0x000000010505a824 */ /* 0x000fe200078e0a08 */
[----:B------:R-:W-:Y:S02]  /*1890*/  @!P2 IADD3 R4, R4, 0x1, RZ ;  /* 0x000000010404a810 */ /* 0x000fe40007ffe0ff */
[----:B------:R-:W-:Y:S02]  /*18a0*/  ISETP.LE.AND P2, PT, RZ, UR53, PT ;  /* 0x00000035ff007c0c */ /* 0x000fe4000bf43270 */
[----:B------:R-:W-:-:S13]  /*18b0*/  ISETP.GE.U32.AND P0, PT, R5, R8, PT ;  /* 0x000000080500720c */ /* 0x000fda0003f06070 */
[----:B------:R-:W-:Y:S02]  /*18c0*/  @P0 IADD3 R4, R4, 0x1, RZ ;  /* 0x0000000104040810 */ /* 0x000fe40007ffe0ff */
[----:B------:R-:W-:-:S03]  /*18d0*/  PLOP3.LUT P0, PT, PT, PT, UP5, 0x80, 0x0 ;  /* 0x000000000000781c */ /* 0x000fc60003f0f058 */
[----:B------:R-:W-:Y:S01]  /*18e0*/  @!P2 IMAD.MOV R4, RZ, RZ, -R4 ;  /* 0x000000ffff04a224 */ /* 0x000fe200078e0a04 */
[----:B------:R-:W-:-:S04]  /*18f0*/  @!P3 LOP3.LUT R4, RZ, c[0x0][0x1c8], RZ, 0x33, !PT ;  /* 0x00007200ff04ba12 */ /* 0x000fc800078e33ff */
[----:B------:R-:W-:-:S05]  /*1900*/  SHF.R.S32.HI R16, RZ, 0x1f, R4 ;  /* 0x0000001fff107819 */ /* 0x000fca0000011404 */
[----:B------:R-:W-:Y:S05]  /*1910*/  @!P0 BRA `(.L_x_77) ;  /* 0x0000005000008947 */ /* 0x000fea0003800000 */
[----:B------:R-:W-:Y:S02]  /*1920*/  ULDC UR8, c[0x0][0x224] ;  /* 0x0000890000087ab9 */ /* 0x000fe40000000800 */
[----:B------:R-:W-:-:S04]  /*1930*/  @!UP2 UIMAD UR18, UR28, UR8, URZ ;  /* 0x000000081c12a2a4 */ /* 0x000fc8000f8e023f */
[----:B------:R-:W-:-:S04]  /*1940*/  ULEA UR8, UR28, UR18, 0x7 ;  /* 0x000000121c087291 */ /* 0x000fc8000f8e383f */
[----:B------:R-:W-:Y:S01]  /*1950*/  UIMAD UR8, UR52, UR31, UR8 ;  /* 0x0000001f340872a4 */ /* 0x000fe2000f8e0208 */
[----:B------:R-:W-:Y:S05]  /*1960*/  BRA `(.L_x_78) ;  /* 0x0000001000007947 */ /* 0x000fea0003800000 */
.L_x_77:
[----:B------:R-:W-:Y:S02]  /*1970*/  UMOV UR8, UR47 ;  /* 0x0000002f00087c82 */ /* 0x000fe40008000000 */
.L_x_78:
[----:B------:R-:W2:Y:S04]  /*1980*/  LDL.64 R6, [R1+0x8] ;  /* 0x0000080001067983 */ /* 0x000ea80000100a00 */
[----:B------:R1:W2:Y:S01]  /*1990*/  LDL.64 R24, [R1+0x8] ;  /* 0x0000080001187983 */ /* 0x0002a20000100a00 */
[----:B------:R-:W-:Y:S01]  /*19a0*/  UIADD3 UR6, UP4, UP3, UR6, UR42, UR44 ;  /* 0x0000002a06067290 */ /* 0x000fe2000fb9e02c */
[----:B------:R-:W-:Y:S02]  /*19b0*/  IMAD.U32 R13, RZ, RZ, UR5 ;  /* 0x00000005ff0d7e24 */ /* 0x000fe4000f8e00ff */
[----:B------:R-:W3:Y:S01]  /*19c0*/  LDL R18, [R1+0x14] ;  /* 0x0000140001127983 */ /* 0x000ee20000100800 */
[----:B------:R-:W-:Y:S01]  /*19d0*/  UIADD3 UR18, UP2, UP1, UR14, UR6, UR15 ;  /* 0x000000060e127290 */ /* 0x000fe2000f95e00f */
[----:B------:R-:W-:Y:S01]  /*19e0*/  IMAD.U32 R12, RZ, RZ, UR4 ;  /* 0x00000004ff0c7e24 */ /* 0x000fe2000f8e00ff */
[----:B------:R-:W-:Y:S01]  /*19f0*/  UIADD3.X UR6, UR9, UR45, UR50, UP4, UP3 ;  /* 0x0000002d09067290 */ /* 0x000fe2000a7e6432 */
[----:B------:R-:W4:Y:S03]  /*1a00*/  S2R R22, SR_TID.X ;  /* 0x0000000000167919 */ /* 0x000f260000002100 */
[----:B------:R-:W-:Y:S01]  /*1a10*/  UIADD3.X UR15, UR10, UR6, UR12, UP2, UP1 ;  /* 0x000000060a0f7290 */ /* 0x000fe200097e240c */
[----:B------:R-:W5:Y:S02]  /*1a20*/  S2R R23, SR_TID.X ;  /* 0x0000000000177919 */ /* 0x000f640000002100 */
[----:B------:R-:W-:-:S02]  /*1a30*/  ULDC.64 UR6, c[0x0][0x1a8] ;  /* 0x00006a0000067ab9 */ /* 0x000fc40000000a00 */
[----:B------:R-:W-:Y:S01]  /*1a40*/  UIMAD UR6, UR54, UR6, URZ ;  /* 0x00000006360672a4 */ /* 0x000fe2000f8e023f */
[----:B------:R-:W1:Y:S03]  /*1a50*/  S2R R15, SR_TID.X ;  /* 0x00000000000f7919 */ /* 0x000e660000002100 */
[----:B------:R-:W-:Y:S01]  /*1a60*/  UIMAD UR14, UR31, UR7, UR6 ;  /* 0x000000071f0e72a4 */ /* 0x000fe2000f8e0206 */
[----:B------:R-:W1:Y:S02]  /*1a70*/  S2R R17, SR_TID.X ;  /* 0x0000000000117919 */ /* 0x000e640000002100 */
[----:B------:R-:W-:Y:S02]  /*1a80*/  ULDC.64 UR6, c[0x0][0x378] ;  /* 0x0000de0000067ab9 */ /* 0x000fe40000000a00 */
[----:B------:R-:W-:-:S04]  /*1a90*/  UIMAD UR6, UR54, UR6, URZ ;  /* 0x00000006360672a4 */ /* 0x000fc8000f8e023f */
[----:B------:R-:W-:Y:S01]  /*1aa0*/  UIMAD UR9, UR31, UR7, UR6 ;  /* 0x000000071f0972a4 */ /* 0x000fe2000f8e0206 */
[----:B----4-:R-:W-:Y:S02]  /*1ab0*/  SHF.R.S32.HI R22, RZ, 0x1f, R22 ;  /* 0x0000001fff167819 */ /* 0x010fe40000011416 */
[----:B------:R-:W-:Y:S02]  /*1ac0*/  ULDC.64 UR6, c[0x0][0x370] ;  /* 0x0000dc0000067ab9 */ /* 0x000fe40000000a00 */
[----:B------:R-:W-:Y:S01]  /*1ad0*/  UIMAD UR6, UR22, UR6, URZ ;  /* 0x00000006160672a4 */ /* 0x000fe2000f8e023f */
[----:B-----5:R-:W-:-:S03]  /*1ae0*/  LEA.HI R22, R22, R23, RZ, 0x3 ;  /* 0x0000001716167211 */ /* 0x020fc600078f18ff */
[----:B------:R-:W-:Y:S01]  /*1af0*/  UIMAD UR7, UR13, UR7, UR6 ;  /* 0x000000070d0772a4 */ /* 0x000fe2000f8e0206 */
[----:B------:R-:W-:Y:S01]  /*1b00*/  SHF.R.S32.HI R22, RZ, 0x3, R22 ;  /* 0x00000003ff167819 */ /* 0x000fe20000011416 */
[----:B------:R-:W-:-:S03]  /*1b10*/  UIADD3 UR6, -UR16, UR25, UR23 ;  /* 0x0000001910067290 */ /* 0x000fc6000fffe117 */
[----:B------:R-:W-:Y:S02]  /*1b20*/  IADD3 R5, P2, R22, UR13, RZ ;  /* 0x0000000d16057c10 */ /* 0x000fe4000ff5e0ff */
[----:B------:R-:W-:Y:S01]  /*1b30*/  SHF.R.S32.HI R14, RZ, 0x1f, R22 ;  /* 0x0000001fff0e7819 */ /* 0x000fe20000011416 */
[----:B------:R-:W-:Y:S01]  /*1b40*/  ULDC UR5, c[0x0][0x2e8] ;  /* 0x0000ba0000057ab9 */ /* 0x000fe20000000800 */
[----:B------:R-:W-:Y:S01]  /*1b50*/  IMAD.U32 R10, RZ, RZ, UR13 ;  /* 0x0000000dff0a7e24 */ /* 0x000fe2000f8e00ff */
[----:B------:R-:W-:Y:S01]  /*1b60*/  UIADD3 UR6, UR6, -UR5, URZ ;  /* 0x8000000506067290 */ /* 0x000fe2000fffe03f */
[----:B------:R-:W-:Y:S02]  /*1b70*/  IADD3.X R11, R14, UR22, RZ, P2, !PT ;  /* 0x000000160e0b7c10 */ /* 0x000fe400097fe4ff */
[----:B-1----:R-:W-:Y:S01]  /*1b80*/  SHF.R.S32.HI R15, RZ, 0x1f, R15 ;  /* 0x0000001fff0f7819 */ /* 0x002fe2000001140f */
[----:B------:R-:W-:Y:S02]  /*1b90*/  USHF.R.S32.HI UR12, URZ, 0x1f, UR6 ;  /* 0x0000001f3f0c7899 */ /* 0x000fe40008011406 */
[----:B------:R-:W-:Y:S01]  /*1ba0*/  IMAD R11, R11, c[0x0][0x190], RZ ;  /* 0x000064000b0b7a24 */ /* 0x000fe200078e02ff */
[----:B------:R-:W-:Y:S01]  /*1bb0*/  LEA.HI R15, R15, R17, RZ, 0x5 ;  /* 0x000000110f0f7211 */ /* 0x000fe200078f28ff */
[----:B------:R-:W-:-:S03]  /*1bc0*/  ULEA.HI UR12, UR12, UR6, URZ, 0x6 ;  /* 0x000000060c0c7291 */ /* 0x000fc6000f8f303f */
[----:B------:R-:W-:Y:S01]  /*1bd0*/  SHF.R.S32.HI R15, RZ, 0x5, R15 ;  /* 0x00000005ff0f7819 */ /* 0x000fe2000001140f */
[----:B------:R-:W-:-:S04]  /*1be0*/  USHF.R.S32.HI UR12, URZ, 0x6, UR12 ;  /* 0x000000063f0c7899 */ /* 0x000fc8000801140c */
[----:B------:R-:W-:-:S04]  /*1bf0*/  UISETP.LT.AND UP1, UPT, URZ, UR12, UPT ;  /* 0x0000000c3f00728c */ /* 0x000fc8000bf21270 */
[----:B------:R-:W-:-:S04]  /*1c00*/  USEL UR12, URZ, UR12, !UP1 ;  /* 0x0000000c3f0c7287 */ /* 0x000fc8000c800000 */
[----:B------:R-:W-:Y:S02]  /*1c10*/  UISETP.GT.AND UP1, UPT, UR35, UR12, UPT ;  /* 0x0000000c2300728c */ /* 0x000fe4000bf24270 */
[----:B------:R-:W-:Y:S02]  /*1c20*/  UIADD3 UR10, UR13, UR8, URZ ;  /* 0x000000080d0a7290 */ /* 0x000fe4000fffe03f */
[----:B------:R-:W-:Y:S02]  /*1c30*/  UIADD3 UR8, UR13, UR11, URZ ;  /* 0x0000000b0d087290 */ /* 0x000fe4000fffe03f */
[----:B------:R-:W-:Y:S02]  /*1c40*/  ULDC.64 UR4, c[0x0][0x200] ;  /* 0x0000800000047ab9 */ /* 0x000fe40000000a00 */
[----:B------:R-:W-:Y:S01]  /*1c50*/  UIMAD.WIDE UR10, UR10, UR58, UR60 ;  /* 0x0000003a0a0a72a5 */ /* 0x000fe2000f8e023c */
[----:B------:R-:W-:Y:S01]  /*1c60*/  BSSY B0, `(.L_x_74) ;  /* 0x000046f000007945 */ /* 0x000fe20003800000 */
[----:B------:R-:W-:Y:S01]  /*1c70*/  UIADD3 UR6, UR35, -0x1, URZ ;  /* 0xffffffff23067890 */ /* 0x000fe2000fffe03f */
[----:B--2---:R-:W-:-:S05]  /*1c80*/  IMAD.MOV.U32 R24, RZ, RZ, R6 ;  /* 0x000000ffff187224 */ /* 0x004fca00078e0006 */
[----:B------:R-:W-:Y:S02]  /*1c90*/  IADD3 R6, P0, R24, UR19, RZ ;  /* 0x0000001318067c10 */ /* 0x000fe4000ff1e0ff */
[----:B------:R-:W-:-:S04]  /*1ca0*/  SHF.R.S32.HI R25, RZ, 0x1f, R24 ;  /* 0x0000001fff197819 */ /* 0x000fc80000011418 */
[----:B------:R-:W-:Y:S01]  /*1cb0*/  IADD3.X R7, R25, UR21, RZ, P0, !PT ;  /* 0x0000001519077c10 */ /* 0x000fe200087fe4ff */
[----:B------:R-:W-:-:S04]  /*1cc0*/  IMAD.WIDE.U32 R8, R5, c[0x0][0x190], R24 ;  /* 0x0000640005087a25 */ /* 0x000fc800078e0018 */
[----:B------:R-:W-:Y:S01]  /*1cd0*/  IMAD.WIDE.U32 R6, R10, c[0x0][0x370], R6 ;  /* 0x0000dc000a067a25 */ /* 0x000fe200078e0006 */
[----:B------:R-:W-:-:S03]  /*1ce0*/  IADD3 R8, P0, R8, UR36, RZ ;  /* 0x0000002408087c10 */ /* 0x000fc6000ff1e0ff */
[----:B------:R-:W-:Y:S01]  /*1cf0*/  IMAD R5, R5, c[0x0][0x194], R11 ;  /* 0x0000650005057a24 */ /* 0x000fe200078e020b */
[----:B------:R-:W-:Y:S01]  /*1d00*/  IADD3 R7, R7, UR7, RZ ;  /* 0x0000000707077c10 */ /* 0x000fe2000fffe0ff */
[----:B------:R-:W-:-:S03]  /*1d10*/  IMAD.U32 R10, RZ, RZ, UR31 ;  /* 0x0000001fff0a7e24 */ /* 0x000fc6000f8e00ff */
[----:B------:R-:W-:Y:S01]  /*1d20*/  IADD3.X R9, R9, UR30, R5, P0, !PT ;  /* 0x0000001e09097c10 */ /* 0x000fe200087fe405 */
[----:B------:R-:W-:-:S04]  /*1d30*/  IMAD.WIDE.U32 R6, R10, c[0x0][0x378], R6 ;  /* 0x0000de000a067a25 */ /* 0x000fc800078e0006 */
[----:B------:R-:W-:Y:S02]  /*1d40*/  IMAD.U32 R5, RZ, RZ, UR31 ;  /* 0x0000001fff057e24 */ /* 0x000fe4000f8e00ff */
[----:B---3--:R-:W-:Y:S02]  /*1d50*/  IMAD R10, R15, UR43, R18 ;  /* 0x0000002b0f0a7c24 */ /* 0x008fe4000f8e0212 */
[----:B------:R-:W-:-:S03]  /*1d60*/  IMAD.WIDE.U32 R8, R5, c[0x0][0x1a8], R8 ;  /* 0x00006a0005087a25 */ /* 0x000fc600078e0008 */
[C---:B------:R-:W-:Y:S01]  /*1d70*/  IADD3 R5, P0, R10.reuse, UR18, RZ ;  /* 0x000000120a057c10 */ /* 0x040fe2000ff1e0ff */
[----:B------:R1:W-:Y:S03]  /*1d80*/  STL [R1+0xc], R25 ;  /* 0x00000c1901007387 */ /* 0x0003e60000100800 */
[----:B------:R-:W-:Y:S02]  /*1d90*/  LEA.HI.X.SX32 R10, R10, UR15, 0x1, P0 ;  /* 0x0000000f0a0a7c11 */ /* 0x000fe400080f0eff */
[----:B------:R-:W-:Y:S01]  /*1da0*/  LEA R238, P0, R5, c[0x0][0x350], 0x2 ;  /* 0x0000d40005ee7a11 */ /* 0x000fe200078010ff */
[----:B------:R-:W-:Y:S01]  /*1db0*/  IMAD R11, R14, c[0x0][0x370], RZ ;  /* 0x0000dc000e0b7a24 */ /* 0x000fe200078e02ff */
[----:B------:R-:W-:Y:S02]  /*1dc0*/  IADD3 R7, R7, UR9, RZ ;  /* 0x0000000907077c10 */ /* 0x000fe4000fffe0ff */
[----:B------:R-:W-:-:S02]  /*1dd0*/  LEA.HI.X R239, R5, c[0x0][0x354], R10, 0x2, P0 ;  /* 0x0000d50005ef7a11 */ /* 0x000fc400000f140a */
[----:B------:R-:W-:Y:S01]  /*1de0*/  PLOP3.LUT P0, PT, PT, PT, UP1, 0x80, 0x0 ;  /* 0x000000000000781c */ /* 0x000fe20003f0f018 */
[----:B------:R-:W-:Y:S01]  /*1df0*/  UIMAD.WIDE UR8, UR8, UR58, UR4 ;  /* 0x0000003a080872a5 */ /* 0x000fe2000f8e0204 */
[C---:B------:R-:W-:Y:S02]  /*1e00*/  IMAD R11, R22.reuse, c[0x0][0x374], R11 ;  /* 0x0000dd00160b7a24 */ /* 0x040fe400078e020b */
[----:B------:R-:W-:Y:S01]  /*1e10*/  IMAD.WIDE.U32 R6, R22, c[0x0][0x370], R6 ;  /* 0x0000dc0016067a25 */ /* 0x000fe200078e0006 */
[----:B------:R-:W-:Y:S01]  /*1e20*/  IADD3 R9, R9, UR14, RZ ;  /* 0x0000000e09097c10 */ /* 0x000fe2000fffe0ff */
[----:B------:R1:W2:Y:S01]  /*1e30*/  R2UR UR5, R13 ;  /* 0x000000000d0573c2 */ /* 0x0002a200000e0000 */
[----:B------:R-:W-:Y:S01]  /*1e40*/  LEA R242, P3, R8, c[0x0][0x160], 0x1 ;  /* 0x0000580008f27a11 */ /* 0x000fe200078608ff */
[----:B------:R-:W-:Y:S01]  /*1e50*/  IMAD.IADD R5, R7, 0x1, R11 ;  /* 0x0000000107057824 */ /* 0x000fe200078e020b */
[----:B------:R-:W-:Y:S01]  /*1e60*/  LEA R240, P2, R6, c[0x0][0x330], 0x1 ;  /* 0x0000cc0006f07a11 */ /* 0x000fe200078408ff */
[----:B------:R-:W-:-:S02]  /*1e70*/  UMOV UR7, UR9 ;  /* 0x0000000900077c82 */ /* 0x000fc40008000000 */
[----:B------:R-:W-:Y:S02]  /*1e80*/  UMOV UR9, UR11 ;  /* 0x0000000b00097c82 */ /* 0x000fe40008000000 */
[----:B------:R1:W3:Y:S01]  /*1e90*/  R2UR UR4, R12 ;  /* 0x000000000c0473c2 */ /* 0x0002e200000e0000 */
[----:B------:R-:W-:Y:S02]  /*1ea0*/  LEA.HI.X R243, R8, c[0x0][0x164], R9, 0x1, P3 ;  /* 0x0000590008f37a11 */ /* 0x000fe400018f0c09 */
[----:B------:R-:W-:Y:S01]  /*1eb0*/  LEA.HI.X R241, R6, c[0x0][0x334], R5, 0x1, P2 ;  /* 0x0000cd0006f17a11 */ /* 0x000fe200010f0c05 */
[----:B-123--:R-:W-:Y:S05]  /*1ec0*/  @P0 BRA `(.L_x_79) ;  /* 0x000004d000000947 */ /* 0x00efea0003800000 */
        /* <DEDUP_REMOVED lines=18> */
.L_x_80:
        /* <DEDUP_REMOVED lines=18> */
.L_x_81:
[----:B------:R-:W-:-:S06]  /*2110*/  UIMAD UR6, UR20, -0x20, UR16 ;  /* 0xffffffe0140678a4 */ /* 0x000fcc000f8e0210 */
[----:B------:R-:W-:-:S13]  /*2120*/  ISETP.GE.AND P0, PT, R22, UR6, PT ;  /* 0x0000000616007c0c */ /* 0x000fda000bf06270 */
[----:B------:R-:W-:Y:S05]  /*2130*/  @P0 BRA `(.L_x_82) ;  /* 0x0000421000000947 */ /* 0x000fea0003800000 */
[----:B------:R-:W-:Y:S01]  /*2140*/  IMAD.U32 R5, RZ, RZ, UR23 ;  /* 0x00000017ff057e24 */ /* 0x000fe2000f8e00ff */
[----:B------:R-:W-:Y:S01]  /*2150*/  IADD3 R4, P0, R22, UR23, RZ ;  /* 0x0000001716047c10 */ /* 0x000fe2000ff1e0ff */
[----:B------:R-:W-:Y:S02]  /*2160*/  ULDC.64 UR6, c[0x0][0x3b8] ;  /* 0x0000ee0000067ab9 */ /* 0x000fe40000000a00 */
[----:B------:R-:W-:Y:S01]  /*2170*/  UIMAD UR6, UR54, UR6, URZ ;  /* 0x00000006360672a4 */ /* 0x000fe2000f8e023f */
[----:B------:R-:W-:Y:S01]  /*2180*/  LEA.HI.X.SX32 R5, R5, R14, 0x1, P0 ;  /* 0x0000000e05057211 */ /* 0x000fe200000f0eff */
[C-C-:B------:R-:W-:Y:S02]  /*2190*/  IMAD.WIDE.U32 R8, R4.reuse, c[0x0][0x3a0], R24.reuse ;  /* 0x0000e80004087a25 */ /* 0x140fe400078e0018 */
[----:B------:R-:W-:Y:S02]  /*21a0*/  UIMAD UR9, UR31, UR7, UR6 ;  /* 0x000000071f0972a4 */ /* 0x000fe4000f8e0206 */
[----:B------:R-:W-:Y:S01]  /*21b0*/  IMAD R10, R5, c[0x0][0x3a0], RZ ;  /* 0x0000e800050a7a24 */ /* 0x000fe200078e02ff */
[----:B------:R-:W-:Y:S01]  /*21c0*/  ULDC.64 UR6, c[0x0][0x3c0] ;  /* 0x0000f00000067ab9 */ /* 0x000fe20000000a00 */
[----:B------:R-:W-:Y:S01]  /*21d0*/  IMAD.WIDE.U32 R6, R4, c[0x0][0x3a8], R24 ;  /* 0x0000ea0004067a25 */ /* 0x000fe200078e0018 */
[----:B------:R-:W-:-:S03]  /*21e0*/  UIMAD UR6, UR54, UR6, URZ ;  /* 0x00000006360672a4 */ /* 0x000fc6000f8e023f */
[----:B------:R-:W-:Y:S01]  /*21f0*/  IMAD R11, R4, c[0x0][0x3a4], R10 ;  /* 0x0000e900040b7a24 */ /* 0x000fe200078e020a */
[----:B------:R-:W-:Y:S01]  /*2200*/  IADD3 R10, P0, R8, UR12, RZ ;  /* 0x0000000c080a7c10 */ /* 0x000fe2000ff1e0ff */
[----:B------:R-:W-:Y:S01]  /*2210*/  IMAD R5, R5, c[0x0][0x3a8], RZ ;  /* 0x0000ea0005057a24 */ /* 0x000fe200078e02ff */
[----:B------:R-:W-:Y:S02]  /*2220*/  UIMAD UR6, UR31, UR7, UR6 ;  /* 0x000000071f0672a4 */ /* 0x000fe4000f8e0206 */
[----:B------:R-:W-:Y:S01]  /*2230*/  IADD3.X R11, R9, UR13, R11, P0, !PT ;  /* 0x0000000d090b7c10 */ /* 0x000fe200087fe40b */
[----:B------:R-:W-:Y:S01]  /*2240*/  IMAD R4, R4, c[0x0][0x3ac], R5 ;  /* 0x0000eb0004047a24 */ /* 0x000fe200078e0205 */
[----:B------:R-:W-:Y:S01]  /*2250*/  IADD3 R8, P0, R6, UR8, RZ ;  /* 0x0000000806087c10 */ /* 0x000fe2000ff1e0ff */
[----:B------:R-:W-:-:S03]  /*2260*/  IMAD.U32 R5, RZ, RZ, UR31 ;  /* 0x0000001fff057e24 */ /* 0x000fc6000f8e00ff */
[----:B------:R-:W-:Y:S01]  /*2270*/  IADD3.X R9, R7, UR11, R4, P0, !PT ;  /* 0x0000000b07097c10 */ /* 0x000fe200087fe404 */
[----:B------:R-:W-:Y:S02]  /*2280*/  IMAD.U32 R4, RZ, RZ, UR31 ;  /* 0x0000001fff047e24 */ /* 0x000fe4000f8e00ff */
[----:B------:R-:W-:-:S04]  /*2290*/  IMAD.WIDE.U32 R10, R5, c[0x0][0x3b8], R10 ;  /* 0x0000ee00050a7a25 */ /* 0x000fc800078e000a */
[----:B------:R-:W-:Y:S01]  /*22a0*/  IMAD.WIDE.U32 R8, R4, c[0x0][0x3c0], R8 ;  /* 0x0000f00004087a25 */ /* 0x000fe200078e0008 */
[----:B------:R-:W-:Y:S02]  /*22b0*/  IADD3 R5, R11, UR9, RZ ;  /* 0x000000090b057c10 */ /* 0x000fe4000fffe0ff */
[----:B------:R-:W-:Y:S02]  /*22c0*/  LEA R6, P1, R10, c[0x0][0x340], 0x1 ;  /* 0x0000d0000a067a11 */ /* 0x000fe400078208ff */
[----:B------:R-:W-:Y:S02]  /*22d0*/  IADD3 R9, R9, UR6, RZ ;  /* 0x0000000609097c10 */ /* 0x000fe4000fffe0ff */
[----:B------:R-:W-:Y:S02]  /*22e0*/  LEA R4, P0, R8, c[0x0][0x348], 0x1 ;  /* 0x0000d20008047a11 */ /* 0x000fe400078008ff */
[----:B------:R-:W-:Y:S02]  /*22f0*/  LEA.HI.X R7, R10, c[0x0][0x344], R5, 0x1, P1 ;  /* 0x0000d1000a077a11 */ /* 0x000fe400008f0c05 */
[----:B------:R-:W-:-:S03]  /*2300*/  LEA.HI.X R5, R8, c[0x0][0x34c], R9, 0x1, P0 ;  /* 0x0000d30008057a11 */ /* 0x000fc600000f0c09 */
[----:B------:R1:W-:Y:S04]  /*2310*/  STG.E.128 [R6.64], RZ ;  /* 0x000000ff06007986 */ /* 0x0003e8000c101d04 */
[----:B------:R1:W-:Y:S04]  /*2320*/  STG.E.128 [R6.64+0x80], RZ ;  /* 0x000080ff06007986 */ /* 0x0003e8000c101d04 */
[----:B------:R1:W-:Y:S04]  /*2330*/  STG.E.128 [R6.64+0x100], RZ ;  /* 0x000100ff06007986 */ /* 0x0003e8000c101d04 */
[----:B------:R1:W-:Y:S04]  /*2340*/  STG.E.128 [R6.64+0x180], RZ ;  /* 0x000180ff06007986 */ /* 0x0003e8000c101d04 */
[----:B------:R1:W-:Y:S04]  /*2350*/  STG.E.128 [R4.64], RZ ;  /* 0x000000ff04007986 */ /* 0x0003e8000c101d04 */
[----:B------:R1:W-:Y:S04]  /*2360*/  STG.E.128 [R4.64+0x80], RZ ;  /* 0x000080ff04007986 */ /* 0x0003e8000c101d04 */
[----:B------:R1:W-:Y:S04]  /*2370*/  STG.E.128 [R4.64+0x100], RZ ;  /* 0x000100ff04007986 */ /* 0x0003e8000c101d04 */
[----:B------:R1:W-:Y:S01]  /*2380*/  STG.E.128 [R4.64+0x180], RZ ;  /* 0x000180ff04007986 */ /* 0x0003e2000c101d04 */
[----:B------:R-:W-:Y:S05]  /*2390*/  BRA `(.L_x_82) ;  /* 0x00003fb000007947 */ /* 0x000fea0003800000 */
.L_x_79:
[----:B------:R-:W2:Y:S01]  /*23a0*/  LDL R21, [R1+0x10] ;  /* 0x0000100001157983 */ /* 0x000ea20000100800 */
[----:B------:R-:W-:Y:S01]  /*23b0*/  UIMAD UR11, UR20, -0x20, UR16 ;  /* 0xffffffe0140b78a4 */ /* 0x000fe2000f8e0210 */
[----:B------:R-:W-:Y:S01]  /*23c0*/  IADD3 R5, R22, 0x20, RZ ;  /* 0x0000002016057810 */ /* 0x000fe20007ffe0ff */
[----:B------:R-:W-:-:S02]  /*23d0*/  IMAD.MOV.U32 R20, RZ, RZ, 0x40 ;  /* 0x00000040ff147424 */ /* 0x000fc400078e00ff */
[----:B------:R-:W-:Y:S02]  /*23e0*/  IMAD.MOV.U32 R244, RZ, RZ, 0x7f800000 ;  /* 0x7f800000fff47424 */ /* 0x000fe400078e00ff */
[----:B------:R-:W-:Y:S01]  /*23f0*/  ISETP.GE.AND P2, PT, R22, UR11, PT ;  /* 0x0000000b16007c0c */ /* 0x000fe2000bf46270 */
[----:B------:R-:W-:Y:S01]  /*2400*/  UIMAD UR11, UR6, -0x40, UR25 ;  /* 0xffffffc0060b78a4 */ /* 0x000fe2000f8e0219 */
[----:B------:R-:W-:-:S04]  /*2410*/  IMAD.WIDE.U32 R18, R20, c[0x0][0x370], RZ ;  /* 0x0000dc0014127a25 */ /* 0x000fc800078e00ff */
[----:B------:R-:W-:Y:S01]  /*2420*/  IMAD R15, R20, c[0x0][0x374], RZ ;  /* 0x0000dd00140f7a24 */ /* 0x000fe200078e02ff */
[----:B------:R-:W-:Y:S01]  /*2430*/  ISETP.GE.AND P1, PT, R5, UR11, PT ;  /* 0x0000000b05007c0c */ /* 0x000fe2000bf26270 */
[----:B------:R-:W-:Y:S02]  /*2440*/  IMAD.U32 R5, RZ, RZ, UR23 ;  /* 0x00000017ff057e24 */ /* 0x000fe4000f8e00ff */
[----:B------:R-:W-:-:S03]  /*2450*/  IMAD.MOV.U32 R245, RZ, RZ, 0x7f800000 ;  /* 0x7f800000fff57424 */ /* 0x000fc600078e00ff */
[C---:B------:R-:W-:Y:S02]  /*2460*/  @!P2 IADD3 R11, P3, R22.reuse, UR23, RZ ;  /* 0x00000017160bac10 */ /* 0x040fe4000ff7e0ff */
[----:B------:R-:W-:Y:S02]  /*2470*/  @!P2 IADD3 R12, P0, R22, UR23, RZ ;  /* 0x00000017160cac10 */ /* 0x000fe4000ff1e0ff */
[-C--:B------:R-:W-:Y:S01]  /*2480*/  @!P2 LEA.HI.X.SX32 R6, R5, R14.reuse, 0x1, P3 ;  /* 0x0000000e0506a211 */ /* 0x080fe200018f0eff */
[--C-:B------:R-:W-:Y:S01]  /*2490*/  @!P2 IMAD.WIDE.U32 R8, R11, c[0x0][0x1a0], R24.reuse ;  /* 0x000068000b08aa25 */ /* 0x100fe200078e0018 */
[----:B------:R-:W-:Y:S02]  /*24a0*/  @!P2 LEA.HI.X.SX32 R13, R5, R14, 0x1, P0 ;  /* 0x0000000e050da211 */ /* 0x000fe400000f0eff */
[----:B------:R-:W-:Y:S01]  /*24b0*/  @!P1 IADD3 R10, P0, R240, R18, RZ ;  /* 0x00000012f00a9210 */ /* 0x000fe20007f1e0ff */
[----:B------:R-:W-:Y:S01]  /*24c0*/  @!P2 IMAD R5, R6, c[0x0][0x1a0], RZ ;  /* 0x000068000605aa24 */ /* 0x000fe200078e02ff */
[----:B------:R-:W-:Y:S01]  /*24d0*/  @!P2 IADD3 R14, P3, R8, UR26, RZ ;  /* 0x0000001a080eac10 */ /* 0x000fe2000ff7e0ff */
[----:B------:R-:W-:-:S04]  /*24e0*/  @!P2 IMAD.WIDE.U32 R6, R12, c[0x0][0x198], R24 ;  /* 0x000066000c06aa25 */ /* 0x000fc800078e0018 */
[----:B------:R-:W-:Y:S02]  /*24f0*/  @!P2 IMAD R13, R13, c[0x0][0x198], RZ ;  /* 0x000066000d0daa24 */ /* 0x000fe400078e02ff */
[----:B------:R-:W-:Y:S01]  /*2500*/  @!P2 IMAD R5, R11, c[0x0][0x1a4], R5 ;  /* 0x000069000b05aa24 */ /* 0x000fe200078e0205 */
[----:B------:R-:W-:Y:S01]  /*2510*/  @!P1 IADD3.X R11, R241, R19, R15, P0, !PT ;  /* 0x00000013f10b9210 */ /* 0x000fe200007fe40f */
[----:B------:R-:W-:Y:S01]  /*2520*/  @!P2 IMAD R13, R12, c[0x0][0x19c], R13 ;  /* 0x000067000c0daa24 */ /* 0x000fe200078e020d */
[----:B------:R-:W-:Y:S01]  /*2530*/  @!P2 IADD3 R12, P0, R6, UR29, RZ ;  /* 0x0000001d060cac10 */ /* 0x000fe2000ff1e0ff */
[C---:B------:R-:W-:Y:S01]  /*2540*/  @!P2 IMAD R6, R16.reuse, c[0x0][0x1b8], RZ ;  /* 0x00006e001006aa24 */ /* 0x040fe200078e02ff */
[----:B------:R-:W-:Y:S01]  /*2550*/  @!P2 IADD3.X R15, R9, UR27, R5, P3, !PT ;  /* 0x0000001b090fac10 */ /* 0x000fe20009ffe405 */
[----:B------:R-:W-:Y:S01]  /*2560*/  @!P2 IMAD R5, R16, c[0x0][0x1b0], RZ ;  /* 0x00006c001005aa24 */ /* 0x000fe200078e02ff */
[----:B------:R-:W-:Y:S01]  /*2570*/  @!P2 IADD3.X R13, R7, UR34, R13, P0, !PT ;  /* 0x00000022070dac10 */ /* 0x000fe200087fe40d */
[C---:B------:R-:W-:Y:S01]  /*2580*/  @!P2 IMAD R9, R4.reuse, c[0x0][0x1bc], R6 ;  /* 0x00006f000409aa24 */ /* 0x040fe200078e0206 */
[----:B------:R-:W-:Y:S01]  /*2590*/  PLOP3.LUT P0, PT, PT, PT, UP6, 0x80, 0x0 ;  /* 0x000000000000781c */ /* 0x000fe20003f0f068 */
[----:B------:R-:W-:-:S02]  /*25a0*/  @!P2 IMAD R7, R4, c[0x0][0x1b4], R5 ;  /* 0x00006d000407aa24 */ /* 0x000fc400078e0205 */
[----:B------:R-:W-:-:S04]  /*25b0*/  @!P2 IMAD.WIDE.U32 R12, R4, c[0x0][0x1b0], R12 ;  /* 0x00006c00040caa25 */ /* 0x000fc800078e000c */
[----:B------:R-:W-:Y:S01]  /*25c0*/  @!P2 IMAD.WIDE.U32 R14, R4, c[0x0][0x1b8], R14 ;  /* 0x00006e00040eaa25 */ /* 0x000fe200078e000e */
[----:B------:R-:W-:-:S03]  /*25d0*/  @!P2 LEA R4, P3, R12, c[0x0][0x168], 0x1 ;  /* 0x00005a000c04aa11 */ /* 0x000fc600078608ff */
[----:B------:R-:W-:Y:S01]  /*25e0*/  @!P2 IMAD.IADD R13, R13, 0x1, R7 ;  /* 0x000000010d0da824 */ /* 0x000fe200078e0207 */
[----:B------:R-:W-:Y:S01]  /*25f0*/  @!P2 LEA R8, P5, R14, c[0x0][0x170], 0x1 ;  /* 0x00005c000e08aa11 */ /* 0x000fe200078a08ff */
[----:B------:R-:W-:Y:S01]  /*2600*/  @P0 BAR.SYNC.DEFER_BLOCKING 0x0 ;  /* 0x0000000000000b1d */ /* 0x000fe20000010000 */
[----:B------:R-:W-:Y:S02]  /*2610*/  @!P2 IMAD.IADD R9, R15, 0x1, R9 ;  /* 0x000000010f09a824 */ /* 0x000fe400078e0209 */
[----:B------:R-:W-:-:S03]  /*2620*/  IMAD.WIDE.U32 R16, R20, c[0x0][0x190], RZ ;  /* 0x0000640014107a25 */ /* 0x000fc600078e00ff */
[----:B------:R-:W-:Y:S01]  /*2630*/  @!P2 LEA.HI.X R9, R14, c[0x0][0x174], R9, 0x1, P5 ;  /* 0x00005d000e09aa11 */ /* 0x000fe200028f0c09 */
[----:B------:R-:W-:Y:S01]  /*2640*/  IMAD R20, R20, c[0x0][0x194], RZ ;  /* 0x0000650014147a24 */ /* 0x000fe200078e02ff */
[----:B------:R-:W-:-:S04]  /*2650*/  @!P1 IADD3 R6, P4, R242, R16, RZ ;  /* 0x00000010f2069210 */ /* 0x000fc80007f9e0ff */
[----:B------:R-:W-:Y:S01]  /*2660*/  @!P1 IADD3.X R7, R243, R17, R20, P4, !PT ;  /* 0x00000011f3079210 */ /* 0x000fe200027fe414 */
[----:B------:R1:W-:Y:S04]  /*2670*/  @P2 STS.128 [R237+0x14000], RZ ;  /* 0x014000ffed002388 */ /* 0x0003e80000000c00 */
[----:B------:R1:W-:Y:S04]  /*2680*/  @P2 STS.128 [R237+0x15000], RZ ;  /* 0x015000ffed002388 */ /* 0x0003e80000000c00 */
[----:B------:R1:W-:Y:S04]  /*2690*/  @P2 STS.128 [R237+0x16000], RZ ;  /* 0x016000ffed002388 */ /* 0x0003e80000000c00 */
[----:B------:R1:W-:Y:S04]  /*26a0*/  @P2 STS.128 [R237+0x17000], RZ ;  /* 0x017000ffed002388 */ /* 0x0003e80000000c00 */
[----:B------:R-:W-:Y:S01]  /*26b0*/  @!PT LDS RZ, [RZ] ;  /* 0x00000000fffff984 */ /* 0x000fe20000000800 */
[----:B------:R-:W-:Y:S01]  /*26c0*/  @!PT LDS RZ, [RZ] ;  /* 0x00000000fffff984 */ /* 0x000fe20000000800 */
[----:B------:R-:W-:Y:S01]  /*26d0*/  @!PT LDS RZ, [RZ] ;  /* 0x00000000fffff984 */ /* 0x000fe20000000800 */
[----:B------:R3:W-:Y:S04]  /*26e0*/  @!P2 LDGSTS.E.BYPASS.LTC128B.128 [R237+0x14000], [R8.64] ;  /* 0x1400000008edafae */ /* 0x0007e8000b901d44 */
[----:B------:R3:W-:Y:S04]  /*26f0*/  @!P2 LDGSTS.E.BYPASS.LTC128B.128 [R237+0x15000], [R8.64+0x80] ;  /* 0x1500008008edafae */ /* 0x0007e8000b901d44 */
[----:B------:R3:W-:Y:S04]  /*2700*/  @!P2 LDGSTS.E.BYPASS.LTC128B.128 [R237+0x16000], [R8.64+0x100] ;  /* 0x1600010008edafae */ /* 0x0007e8000b901d44 */
[----:B------:R3:W-:Y:S04]  /*2710*/  @!P2 LDGSTS.E.BYPASS.LTC128B.128 [R237+0x17000], [R8.64+0x180] ;  /* 0x1700018008edafae */ /* 0x0007e8000b901d44 */
[----:B------:R-:W0:Y:S01]  /*2720*/  LDGDEPBAR ;  /* 0x00000000000079af */ /* 0x000e220000000000 */
[----:B------:R-:W-:Y:S01]  /*2730*/  UIADD3 UR15, UR25, 0x20, UR23 ;  /* 0x00000020190f7890 */ /* 0x000fe2000fffe017 */
        /* <DEDUP_REMOVED lines=31> */
[C---:B--2---:R-:W-:Y:S01]  /*2930*/  IADD3 R5, R21.reuse, 0x8, RZ ;  /* 0x0000000815057810 */ /* 0x044fe20007ffe0ff */
[----:B------:R-:W-:Y:S01]  /*2940*/  IMAD.SHL.U32 R247, R21, 0x4, RZ ;  /* 0x0000000415f77824 */ /* 0x000fe200078e00ff */
[----:B---3--:R-:W-:Y:S02]  /*2950*/  SHF.R.S32.HI R8, RZ, 0x1f, R21 ;  /* 0x0000001fff087819 */ /* 0x008fe40000011415 */
[----:B------:R-:W-:Y:S02]  /*2960*/  ISETP.GE.AND P6, PT, R5, UR11, PT ;  /* 0x0000000b05007c0c */ /* 0x000fe4000bfc6270 */
[----:B------:R-:W-:Y:S02]  /*2970*/  @!P2 LEA.HI.X R5, R12, c[0x0][0x16c], R13, 0x1, P3 ;  /* 0x00005b000c05aa11 */ /* 0x000fe400018f0c0d */
[----:B------:R-:W-:Y:S02]  /*2980*/  ISETP.GE.AND P3, PT, R22, UR11, PT ;  /* 0x0000000b16007c0c */ /* 0x000fe4000bf66270 */
[----:B------:R-:W-:-:S11]  /*2990*/  SHF.L.U64.HI R246, R21, 0x2, R8 ;  /* 0x0000000215f67819 */ /* 0x000fd60000010208 */
        /* <DEDUP_REMOVED lines=22> */
[----:B------:R1:W-:Y:S04]  /*2b00*/  @P3 STS.128 [R237], RZ ;  /* 0x000000ffed003388 */ /* 0x0003e80000000c00 */
[----:B------:R1:W-:Y:S04]  /*2b10*/  @P3 STS.128 [R237+0x2000], RZ ;  /* 0x002000ffed003388 */ /* 0x0003e80000000c00 */
[----:B------:R1:W-:Y:S04]  /*2b20*/  @P3 STS.128 [R237+0x4000], RZ ;  /* 0x004000ffed003388 */ /* 0x0003e80000000c00 */
[----:B------:R1:W-:Y:S04]  /*2b30*/  @P3 STS.128 [R237+0x6000], RZ ;  /* 0x006000ffed003388 */ /* 0x0003e80000000c00 */
[----:B------:R-:W-:Y:S01]  /*2b40*/  @!PT LDS RZ, [RZ] ;  /* 0x00000000fffff984 */ /* 0x000fe20000000800 */
[----:B------:R-:W-:Y:S01]  /*2b50*/  @!PT LDS RZ, [RZ] ;  /* 0x00000000fffff984 */ /* 0x000fe20000000800 */
[----:B------:R-:W-:Y:S01]  /*2b60*/  @!PT LDS RZ, [RZ] ;  /* 0x00000000fffff984 */ /* 0x000fe20000000800 */
[----:B------:R1:W-:Y:S04]  /*2b70*/  @!P3 LDGSTS.E.BYPASS.LTC128B.128 [R237], [R242.64] ;  /* 0x00000000f2edbfae */ /* 0x0003e8000b901d44 */
        /* <DEDUP_REMOVED lines=13> */
[----:B------:R2:W-:Y:S01]  /*2c50*/  @!P1 LDGSTS.E.BYPASS.LTC128B.128 [R237+0x7000], [R6.64+0x180] ;  /* 0x0700018006ed9fae */ /* 0x0005e2000b901d44 */
[----:B------:R-:W-:-:S03]  /*2c60*/  ISETP.GE.AND P1, PT, R21, UR11, PT ;  /* 0x0000000b15007c0c */ /* 0x000fc6000bf26270 */
        /* <DEDUP_REMOVED lines=8> */
[----:B------:R3:W-:Y:S01]  /*2cf0*/  @!P2 LDGSTS.E.BYPASS.LTC128B.128 [R237+0x11000], [R4.64+0x80] ;  /* 0x1100008004edafae */ /* 0x0007e2000b901d44 */
[----:B--2---:R-:W-:-:S03]  /*2d00*/  IADD3 R6, P0, R247, UR8, RZ ;  /* 0x00000008f7067c10 */ /* 0x004fc6000ff1e0ff */
[----:B------:R3:W-:Y:S01]  /*2d10*/  @!P2 LDGSTS.E.BYPASS.LTC128B.128 [R237+0x12000], [R4.64+0x100] ;  /* 0x1200010004edafae */ /* 0x0007e2000b901d44 */
[----:B------:R-:W-:-:S03]  /*2d20*/  IADD3.X R7, R246, UR7, RZ, P0, !PT ;  /* 0x00000007f6077c10 */ /* 0x000fc600087fe4ff */
[----:B------:R3:W-:Y:S04]  /*2d30*/  @!P2 LDGSTS.E.BYPASS.LTC128B.128 [R237+0x13000], [R4.64+0x180] ;  /* 0x1300018004edafae */ /* 0x0007e8000b901d44 */
[----:B------:R-:W0:Y:S04]  /*2d40*/  LDGDEPBAR ;  /* 0x00000000000079af */ /* 0x000e280000000000 */
[----:B------:R1:W5:Y:S04]  /*2d50*/  @!P1 LDG.E R244, [R6.64] ;  /* 0x0000000406f49981 */ /* 0x000368000c1e1900 */
[----:B------:R1:W5:Y:S01]  /*2d60*/  @!P6 LDG.E R245, [R6.64+0x20] ;  /* 0x0000200406f5e981 */ /* 0x000362000c1e1900 */
[----:B------:R-:W-:Y:S01]  /*2d70*/  CS2R R22, SRZ ;  /* 0x0000000000167805 */ /* 0x000fe2000001ff00 */
[----:B------:R-:W-:Y:S01]  /*2d80*/  CS2R R12, SRZ ;  /* 0x00000000000c7805 */ /* 0x000fe2000001ff00 */
[----:B---3--:R-:W-:Y:S01]  /*2d90*/  IMAD.U32 R4, RZ, RZ, UR25 ;  /* 0x00000019ff047e24 */ /* 0x008fe2000f8e00ff */
[----:B------:R-:W-:-:S04]  /*2da0*/  DEPBAR.LE SB0, 0x1 ;  /* 0x000080400000791a */ /* 0x000fc80000000000 */
[----:B------:R-:W-:Y:S01]  /*2db0*/  BAR.SYNC.DEFER_BLOCKING 0x0 ;  /* 0x0000000000007b1d */ /* 0x000fe20000010000 */
[----:B------:R-:W-:Y:S02]  /*2dc0*/  IADD3 R5, R21, 0x1, RZ ;  /* 0x0000000115057810 */ /* 0x000fe40007ffe0ff */
[----:B------:R-:W-:Y:S02]  /*2dd0*/  CS2R R20, SRZ ;  /* 0x0000000000147805 */ /* 0x000fe4000001ff00 */
[----:B------:R-:W-:-:S05]  /*2de0*/  IADD3 R4, R5, UR16, -R4 ;  /* 0x0000001005047c10 */ /* 0x000fca000fffe804 */
[----:B------:R1:W-:Y:S04]  /*2df0*/  STL [R1], R4 ;  /* 0x0000000401007387 */ /* 0x0003e80000100800 */
[----:B------:R1:W2:Y:S04]  /*2e00*/  LDSM.16.M88.4 R132, [R229+0x14000] ;  /* 0x01400000e584783b */ /* 0x0002a80000000200 */
[----:B------:R1:W3:Y:S04]  /*2e10*/  LDSM.16.M88.4 R136, [R230+0x14000] ;  /* 0x01400000e688783b */ /* 0x0002e80000000200 */
[----:B------:R1:W4:Y:S04]  /*2e20*/  LDSM.16.M88.4 R140, [R231+0x14000] ;  /* 0x01400000e78c783b */ /* 0x0003280000000200 */
        /* <DEDUP_REMOVED lines=13> */
.L_x_85:
[----:B------:R-:W0:Y:S01]  /*2f00*/  LDGDEPBAR ;  /* 0x00000000000079af */ /* 0x000e220000000000 */
[----:B------:R-:W-:Y:S01]  /*2f10*/  USHF.L.U32 UR11, UR6, 0x6, URZ ;  /* 0x00000006060b7899 */ /* 0x000fe2000800063f */
[----:B-----5:R-:W-:Y:S01]  /*2f20*/  FSETP.NEU.FTZ.AND P1, PT, R244, -INF , PT ;  /* 0xff800000f400780b */ /* 0x020fe20003f3d000 */
[----:B------:R-:W-:Y:S02]  /*2f30*/  UISETP.GT.AND UP2, UPT, UR6, UR12, UPT ;  /* 0x0000000c0600728c */ /* 0x000fe4000bf44270 */
[----:B------:R-:W2:Y:S01]  /*2f40*/  LDL R69, [R1] ;  /* 0x0000000001457983 */ /* 0x000ea20000100800 */
[----:B------:R-:W-:Y:S03]  /*2f50*/  UISETP.GE.AND UP0, UPT, UR11, UR15, UPT ;  /* 0x0000000f0b00728c */ /* 0x000fe6000bf06270 */
[----:B------:R-:W-:Y:S01]  /*2f60*/  PLOP3.LUT P3, PT, PT, PT, UP2, 0x80, 0x0 ;  /* 0x000000000000781c */ /* 0x000fe20003f6f028 */
[----:B------:R-:W3:Y:S01]  /*2f70*/  LDL R68, [R1+0x4] ;  /* 0x0000040001447983 */ /* 0x000ee20000100800 */
[----:B------:R-:W-:Y:S06]  /*2f80*/  UISETP.LT.AND UP0, UPT, UR14, UR16, UP0 ;  /* 0x000000100e00728c */ /* 0x000fec0008701270 */
[----:B------:R-:W-:Y:S01]  /*2f90*/  PLOP3.LUT P0, PT, PT, PT, UP0, 0x80, 0x0 ;  /* 0x000000000000781c */ /* 0x000fe20003f0f008 */
[----:B------:R-:W-:Y:S04]  /*2fa0*/  DEPBAR.LE SB0, 0x0 ;  /* 0x000080000000791a */ /* 0x000fe80000000000 */
[----:B------:R-:W-:Y:S06]  /*2fb0*/  BAR.SYNC.DEFER_BLOCKING 0x0 ;  /* 0x0000000000007b1d */ /* 0x000fec0000010000 */
[----:B-1----:R-:W-:Y:S05]  /*2fc0*/  LDSM.16.M88.4 R8, [R2] ;  /* 0x000000000208783b */ /* 0x002fea0000000200 */
[----:B------:R-:W1:Y:S05]  /*2fd0*/  LDSM.16.M88.4 R44, [R229+0x10000] ;  /* 0x01000000e52c783b */ /* 0x000e6a0000000200 */
[----:B------:R-:W-:Y:S05]  /*2fe0*/  LDSM.16.M88.4 R48, [R3] ;  /* 0x000000000330783b */ /* 0x000fea0000000200 */
[----:B------:R-:W4:Y:S05]  /*2ff0*/  LDSM.16.M88.4 R52, [R230+0x10000] ;  /* 0x01000000e634783b */ /* 0x000f2a0000000200 */
[----:B------:R-:W-:Y:S05]  /*3000*/  LDSM.16.M88.4 R56, [R228] ;  /* 0x00000000e438783b */ /* 0x000fea0000000200 */
[----:B------:R-:W4:Y:S05]  /*3010*/  LDSM.16.M88.4 R60, [R231+0x10000] ;  /* 0x01000000e73c783b */ /* 0x000f2a0000000200 */
[----:B------:R-:W-:Y:S01]  /*3020*/  LDSM.16.M88.4 R64, [R232+0x10000] ;  /* 0x01000000e840783b */ /* 0x000fe20000000200 */
[C---:B-1----:R-:W-:Y:S08]  /*3030*/  HMMA.16816.F32 R4, R8.reuse, R44, RZ ;  /* 0x0000002c0804723c */ /* 0x042ff000000018ff */
[----:B------:R-:W-:Y:S01]  /*3040*/  HMMA.16816.F32 R8, R8, R46, RZ ;  /* 0x0000002e0808723c */ /* 0x000fe200000018ff */
[----:B------:R-:W1:Y:S11]  /*3050*/  LDSM.16.M88.4 R44, [R227] ;  /* 0x00000000e32c783b */ /* 0x000e760000000200 */
[----:B------:R-:W-:Y:S04]  /*3060*/  @!UPT UIADD3 URZ, URZ, URZ, URZ ;  /* 0x0000003f3f3ff290 */ /* 0x000fe8000fffe03f */
        /* <DEDUP_REMOVED lines=51> */
[----:B------:R-:W-:Y:S04]  /*33a0*/  IMAD.U32 R48, RZ, RZ, UR20 ;  /* 0x00000014ff307e24 */ /* 0x000fe8000f8e00ff */
[C---:B------:R-:W-:Y:S01]  /*33b0*/  @!P0 IMNMX R50, R51.reuse, UR16, PT ;  /* 0x0000001033328c17 */ /* 0x040fe2000b800200 */
[----:B---3--:R-:W-:Y:S01]  /*33c0*/  @!P0 IMAD R48, R48, 0x20, R68 ;  /* 0x0000002030308824 */ /* 0x008fe200078e0244 */
[----:B------:R-:W-:Y:S01]  /*33d0*/  @!P0 IADD3 R51, R51, 0x8, RZ ;  /* 0x0000000833338810 */ /* 0x000fe20007ffe0ff */
[----:B------:R-:W-:Y:S01]  /*33e0*/  FMUL.FTZ R49, R244, 1.4426950216293334961 ;  /* 0x3fb8aa3bf4317820 */ /* 0x000fe20000410000 */
[C---:B--2---:R-:W-:Y:S01]  /*33f0*/  HMMA.16816.F32 R4, R56.reuse, R60, R4 ;  /* 0x0000003c3804723c */ /* 0x044fe20000001804 */
[----:B------:R-:W-:Y:S04]  /*3400*/  IMAD.MOV.U32 R68, RZ, RZ, c[0x0][0x22c] ;  /* 0x00008b00ff447624 */ /* 0x000fe800078e00ff */
        /* <DEDUP_REMOVED lines=17> */
[----:B------:R-:W-:Y:S09]  /*3520*/  @!P0 FSEL R6, R6, -INF , !P2 ;  /* 0xff80000006068808 */ /* 0x000ff20005000000 */
        /* <DEDUP_REMOVED lines=180> */
[----:B------:R-:W-:Y:S01]  /*4070*/  IMAD.MOV.U32 R6, RZ, RZ, c[0x0][0x370] ;  /* 0x0000dc00ff067624 */ /* 0x000fe200078e00ff */
[----:B------:R-:W-:Y:S03]  /*4080*/  MOV R7, c[0x0][0x374] ;  /* 0x0000dd0000077a02 */ /* 0x000fe60000000f00 */
[----:B------:R-:W-:Y:S05]  /*4090*/  IMAD.U32 R4, R6, -0x40, RZ ;  /* 0xffffffc006047824 */ /* 0x000fea00078e00ff */
[C---:B------:R-:W-:Y:S04]  /*40a0*/  LEA R5, P0, R4.reuse, R240, 0x1 ;  /* 0x000000f004057211 */ /* 0x040fe800078008ff */
[----:B------:R-:W-:Y:S01]  /*40b0*/  LEA.HI.X.SX32 R4, R4, R241, 0x1, P0 ;  /* 0x000000f104047211 */ /* 0x000fe200000f0eff */
[----:B------:R-:W-:Y:S03]  /*40c0*/  IMAD.MOV.U32 R240, RZ, RZ, R5 ;  /* 0x000000fffff07224 */ /* 0x000fe600078e0005 */
[----:B------:R-:W-:Y:S02]  /*40d0*/  MOV R241, R4 ;  /* 0x0000000400f17202 */ /* 0x000fe40000000f00 */
[C---:B------:R-:W-:Y:S03]  /*40e0*/  LEA R4, P0, R6.reuse, R240, 0x6 ;  /* 0x000000f006047211 */ /* 0x040fe600078030ff */
[----:B------:R-:W-:Y:S01]  /*40f0*/  @!PT LDS RZ, [RZ] ;  /* 0x00000000fffff984 */ /* 0x000fe20000000800 */
[----:B------:R-:W-:Y:S01]  /*4100*/  @!PT LDS RZ, [RZ] ;  /* 0x00000000fffff984 */ /* 0x000fe20000000800 */
[----:B------:R-:W-:Y:S01]  /*4110*/  @!PT LDS RZ, [RZ] ;  /* 0x00000000fffff984 */ /* 0x000fe20000000800 */
[----:B------:R1:W-:Y:S01]  /*4120*/  LDGSTS.E.BYPASS.LTC128B.128 [R237+0x8000], [R240.64] ;  /* 0x08000000f0ed7fae */ /* 0x0003e2000b901d44 */
[----:B------:R-:W-:Y:S03]  /*4130*/  LEA.HI.X R5, R6, R241, R7, 0x6, P0 ;  /* 0x000000f106057211 */ /* 0x000fe600000f3407 */
[----:B------:R1:W-:Y:S04]  /*4140*/  LDGSTS.E.BYPASS.LTC128B.128 [R237+0xa000], [R240.64+0x80] ;  /* 0x0a000080f0ed7fae */ /* 0x0003e8000b901d44 */
[----:B------:R1:W-:Y:S04]  /*4150*/  LDGSTS.E.BYPASS.LTC128B.128 [R237+0xc000], [R240.64+0x100] ;  /* 0x0c000100f0ed7fae */ /* 0x0003e8000b901d44 */
[----:B------:R1:W-:Y:S04]  /*4160*/  LDGSTS.E.BYPASS.LTC128B.128 [R237+0xe000], [R240.64+0x180] ;  /* 0x0e000180f0ed7fae */ /* 0x0003e8000b901d44 */
[----:B------:R1:W-:Y:S04]  /*4170*/  LDGSTS.E.BYPASS.LTC128B.128 [R237+0x9000], [R4.64] ;  /* 0x0900000004ed7fae */ /* 0x0003e8000b901d44 */
[----:B------:R1:W-:Y:S04]  /*4180*/  LDGSTS.E.BYPASS.LTC128B.128 [R237+0xb000], [R4.64+0x80] ;  /* 0x0b00008004ed7fae */ /* 0x0003e8000b901d44 */
[----:B------:R1:W-:Y:S04]  /*4190*/  LDGSTS.E.BYPASS.LTC128B.128 [R237+0xd000], [R4.64+0x100] ;  /* 0x0d00010004ed7fae */ /* 0x0003e8000b901d44 */
[----:B------:R1:W-:Y:S04]  /*41a0*/  LDGSTS.E.BYPASS.LTC128B.128 [R237+0xf000], [R4.64+0x180] ;  /* 0x0f00018004ed7fae */ /* 0x0003e8000b901d44 */
[----:B------:R-:W0:Y:S02]  /*41b0*/  LDGDEPBAR ;  /* 0x00000000000079af */ /* 0x000e240000000000 */
.L_x_83:
        /* <DEDUP_REMOVED lines=104> */
[----:B------:R-:W-:Y:S04]  /*4840*/  RED.E.ADD.F32.FTZ.RN.STRONG.GPU [R48.64], R45 ;  /* 0x0000002d3000798e */ /* 0x000fe8000c10e784 */
[----:B------:R-:W-:Y:S01]  /*4850*/  LDSM.16.MT88.4 R48, [R0+0x4000] ;  /* 0x004000000030783b */ /* 0x000fe20000004200 */
        /* <DEDUP_REMOVED lines=136> */
[----:B------:R2:W-:Y:S04]  /*50e0*/  RED.E.ADD.F32.FTZ.RN.STRONG.GPU [R10.64], R89 ;  /* 0x000000590a00798e */ /* 0x0005e8000c10e784 */
[----:B------:R3:W-:Y:S01]  /*50f0*/  RED.E.ADD.F32.FTZ.RN.STRONG.GPU [R6.64], R90 ;  /* 0x0000005a0600798e */ /* 0x0007e2000c10e784 */
[CC--:B-1----:R-:W-:Y:S04]  /*5100*/  LEA R8, P0, R5.reuse, R238.reuse, 0x2 ;  /* 0x000000ee05087211 */ /* 0x0c2fe800078010ff */
[-C--:B------:R-:W-:Y:S02]  /*5110*/  LEA.HI.X.SX32 R9, R5, R239.reuse, 0x2, P0 ;  /* 0x000000ef05097211 */ /* 0x080fe400000f16ff */
[-C--:B--2---:R-:W-:Y:S01]  /*5120*/  LEA R10, P0, R4, R238.reuse, 0x2 ;  /* 0x000000ee040a7211 */ /* 0x084fe200078010ff */
[----:B---3--:R-:W-:Y:S02]  /*5130*/  IMAD.IADD R6, R204, 0x1, R4 ;  /* 0x00000001cc067824 */ /* 0x008fe400078e0204 */
[----:B------:R1:W-:Y:S01]  /*5140*/  RED.E.ADD.F32.FTZ.RN.STRONG.GPU [R8.64], R91 ;  /* 0x0000005b0800798e */ /* 0x0003e2000c10e784 */
[-C--:B------:R-:W-:Y:S03]  /*5150*/  LEA.HI.X.SX32 R11, R4, R239.reuse, 0x2, P0 ;  /* 0x000000ef040b7211 */ /* 0x080fe600000f16ff */
[----:B------:R-:W-:Y:S01]  /*5160*/  RED.E.ADD.F32.FTZ.RN.STRONG.GPU [R238.64+0x380], R96 ;  /* 0x00038060ee00798e */ /* 0x000fe2000c10e784 */
[CC--:B------:R-:W-:Y:S03]  /*5170*/  LEA R46, P0, R6.reuse, R238.reuse, 0x2 ;  /* 0x000000ee062e7211 */ /* 0x0c0fe600078010ff */
[----:B------:R-:W-:Y:S01]  /*5180*/  RED.E.ADD.F32.FTZ.RN.STRONG.GPU [R196.64+0x380], R97 ;  /* 0x00038061c400798e */ /* 0x000fe2000c10e784 */
[-C--:B------:R-:W-:Y:S03]  /*5190*/  LEA.HI.X.SX32 R47, R6, R239.reuse, 0x2, P0 ;  /* 0x000000ef062f7211 */ /* 0x080fe600000f16ff */
[----:B------:R2:W-:Y:S04]  /*51a0*/  RED.E.ADD.F32.FTZ.RN.STRONG.GPU [R10.64], R98 ;  /* 0x000000620a00798e */ /* 0x0005e8000c10e784 */
[----:B------:R-:W-:Y:S01]  /*51b0*/  RED.E.ADD.F32.FTZ.RN.STRONG.GPU [R46.64], R99 ;  /* 0x000000632e00798e */ /* 0x000fe2000c10e784 */
[C---:B-1----:R-:W-:Y:S04]  /*51c0*/  IMAD.IADD R8, R204.reuse, 0x1, R6 ;  /* 0x00000001cc087824 */ /* 0x042fe800078e0206 */
[----:B------:R-:W-:Y:S01]  /*51d0*/  IMAD.IADD R5, R204, 0x1, R8 ;  /* 0x00000001cc057824 */ /* 0x000fe200078e0208 */
[-C--:B------:R-:W-:Y:S03]  /*51e0*/  LEA R44, P0, R8, R238.reuse, 0x2 ;  /* 0x000000ee082c7211 */ /* 0x080fe600078010ff */
[----:B------:R-:W-:Y:S01]  /*51f0*/  IMAD.IADD R4, R204, 0x1, R5 ;  /* 0x00000001cc047824 */ /* 0x000fe200078e0205 */
[-C--:B------:R-:W-:Y:S02]  /*5200*/  LEA.HI.X.SX32 R45, R8, R239.reuse, 0x2, P0 ;  /* 0x000000ef082d7211 */ /* 0x080fe400000f16ff */
[CC--:B--2---:R-:W-:Y:S01]  /*5210*/  LEA R10, P2, R5.reuse, R238.reuse, 0x2 ;  /* 0x000000ee050a7211 */ /* 0x0c4fe200078410ff */
[----:B------:R-:W-:Y:S01]  /*5220*/  IMAD.IADD R7, R204, 0x1, R4 ;  /* 0x00000001cc077824 */ /* 0x000fe200078e0204 */
[CC--:B------:R-:W-:Y:S01]  /*5230*/  LEA R8, P1, R4.reuse, R238.reuse, 0x2 ;  /* 0x000000ee04087211 */ /* 0x0c0fe200078210ff */
[----:B------:R-:W-:Y:S01]  /*5240*/  RED.E.ADD.F32.FTZ.RN.STRONG.GPU [R44.64], R92 ;  /* 0x0000005c2c00798e */ /* 0x000fe2000c10e784 */
[-C--:B------:R-:W-:Y:S02]  /*5250*/  LEA.HI.X.SX32 R11, R5, R239.reuse, 0x2, P2 ;  /* 0x000000ef050b7211 */ /* 0x080fe400010f16ff */
[C---:B------:R-:W-:Y:S01]  /*5260*/  LEA R6, P0, R7.reuse, R238, 0x2 ;  /* 0x000000ee07067211 */ /* 0x040fe200078010ff */
[----:B------:R-:W-:Y:S01]  /*5270*/  LDSM.16.MT88.4 R44, [R224+0x14000] ;  /* 0x01400000e02c783b */ /* 0x000fe20000004200 */
[-C--:B------:R-:W-:Y:S02]  /*5280*/  LEA.HI.X.SX32 R9, R4, R239.reuse, 0x2, P1 ;  /* 0x000000ef04097211 */ /* 0x080fe400008f16ff */
[----:B------:R-:W-:Y:S01]  /*5290*/  LEA.HI.X.SX32 R7, R7, R239, 0x2, P0 ;  /* 0x000000ef07077211 */ /* 0x000fe200000f16ff */
[----:B------:R-:W-:Y:S04]  /*52a0*/  RED.E.ADD.F32.FTZ.RN.STRONG.GPU [R10.64], R93 ;  /* 0x0000005d0a00798e */ /* 0x000fe8000c10e784 */
[----:B------:R-:W-:Y:S04]  /*52b0*/  RED.E.ADD.F32.FTZ.RN.STRONG.GPU [R8.64], R94 ;  /* 0x0000005e0800798e */ /* 0x000fe8000c10e784 */
[----:B------:R-:W-:Y:S04]  /*52c0*/  LDSM.16.MT88.4 R8, [R0] ;  /* 0x000000000008783b */ /* 0x000fe80000004200 */
[----:B------:R-:W-:Y:S04]  /*52d0*/  RED.E.ADD.F32.FTZ.RN.STRONG.GPU [R6.64], R95 ;  /* 0x0000005f0600798e */ /* 0x000fe8000c10e784 */
[----:B------:R-:W1:Y:S02]  /*52e0*/  LDSM.16.MT88.4 R4, [R226+0x14000] ;  /* 0x01400000e204783b */ /* 0x000e640000004200 */
[-C--:B-1----:R-:W-:Y:S08]  /*52f0*/  HMMA.16816.F32 R100, R4, R8.reuse, R100 ;  /* 0x000000080464723c */ /* 0x082ff00000001864 */
        /* <DEDUP_REMOVED lines=52> */
[----:B------:R1:W-:Y:S01]  /*5640*/  LDGSTS.E.BYPASS.LTC128B.128 [R237], [R242.64] ;  /* 0x00000000f2ed7fae */ /* 0x0003e2000b901d44 */
        /* <DEDUP_REMOVED lines=9> */
.L_x_84:
[----:B------:R-:W-:Y:S02]  /*56e0*/  UISETP.GT.AND UP0, UPT, UR6, UR12, UPT ;  /* 0x0000000c0600728c */ /* 0x000fe4000bf04270 */
[----:B------:R-:W-:Y:S04]  /*56f0*/  UIADD3 UR6, UR6, -0x1, URZ ;  /* 0xffffffff06067890 */ /* 0x000fe8000fffe03f */
[----:B------:R-:W-:Y:S11]  /*5700*/  PLOP3.LUT P0, PT, PT, PT, UP0, 0x80, 0x0 ;  /* 0x000000000000781c */ /* 0x000ff60003f0f008 */
[----:B------:R-:W-:Y:S02]  /*5710*/  @!UPT UIADD3 URZ, URZ, URZ, URZ ;  /* 0x0000003f3f3ff290 */ /* 0x000fe4000fffe03f */
[----:B------:R-:W-:-:S05]  /*5720*/  @P0 BRA `(.L_x_85) ;  /* 0xffffd7d000000947 */ /* 0x000fca000383ffff */
        /* <DEDUP_REMOVED lines=60> */
[----:B-1----:R-:W-:Y:S01]  /*5af0*/  FMUL.FTZ R5, R125, c[0x0][0x2e0] ;  /* 0x0000b8007d057a20 */ /* 0x002fe20000410000 */
[----:B------:R-:W-:Y:S01]  /*5b00*/  F2FP.PACK_AB R6, R6, R130 ;  /* 0x000000820606723e */ /* 0x000fe200000000ff */
[----:B------:R-:W-:Y:S01]  /*5b10*/  FMUL.FTZ R126, R126, c[0x0][0x2e0] ;  /* 0x0000b8007e7e7a20 */ /* 0x000fe20000410000 */
[----:B------:R1:W-:Y:S01]  /*5b20*/  STS [R252+0x4000], R47 ;  /* 0x0040002ffc007388 */ /* 0x0003e20000000800 */
[----:B------:R-:W-:Y:S01]  /*5b30*/  FMUL.FTZ R4, R127, c[0x0][0x2e0] ;  /* 0x0000b8007f047a20 */ /* 0x000fe20000410000 */
[----:B------:R-:W-:Y:S01]  /*5b40*/  F2FP.PACK_AB R5, R5, R124 ;  /* 0x0000007c0505723e */ /* 0x000fe200000000ff */
[----:B------:R-:W-:Y:S01]  /*5b50*/  ULDC.64 UR10, c[0x0][0x3a0] ;  /* 0x0000e800000a7ab9 */ /* 0x000fe20000000a00 */
[----:B------:R1:W-:Y:S01]  /*5b60*/  STS [R252+0x4400], R46 ;  /* 0x0044002efc007388 */ /* 0x0003e20000000800 */
[----:B------:R-:W-:-:S02]  /*5b70*/  PLOP3.LUT P0, PT, PT, PT, UP0, 0x80, 0x0 ;  /* 0x000000000000781c */ /* 0x000fc40003f0f008 */
[----:B------:R-:W-:Y:S01]  /*5b80*/  F2FP.PACK_AB R4, R4, R126 ;  /* 0x0000007e0404723e */ /* 0x000fe200000000ff */
[----:B------:R1:W-:Y:S01]  /*5b90*/  STS [R252+0x5000], R24 ;  /* 0x00500018fc007388 */ /* 0x0003e20000000800 */
[----:B------:R-:W-:-:S03]  /*5ba0*/  @UP0 UIADD3 UR8, UR17, UR24, URZ ;  /* 0x0000001811080290 */ /* 0x000fc6000fffe03f */
[----:B------:R1:W-:Y:S01]  /*5bb0*/  STS [R252+0x5400], R26 ;  /* 0x0054001afc007388 */ /* 0x0003e20000000800 */
[----:B------:R-:W-:-:S03]  /*5bc0*/  @UP0 UIMAD.WIDE.U32 UR6, UR8, UR10, URZ ;  /* 0x0000000a080602a5 */ /* 0x000fc6000f8e003f */
[----:B------:R1:W-:Y:S01]  /*5bd0*/  STS [R252+0x4800], R45 ;  /* 0x0048002dfc007388 */ /* 0x0003e20000000800 */
[----:B------:R-:W-:-:S03]  /*5be0*/  @UP0 UIMAD UR13, UR8, UR11, UR7 ;  /* 0x0000000b080d02a4 */ /* 0x000fc6000f8e0207 */
[----:B------:R1:W-:Y:S01]  /*5bf0*/  STS [R252+0x4c00], R44 ;  /* 0x004c002cfc007388 */ /* 0x0003e20000000800 */
[----:B------:R-:W-:-:S03]  /*5c00*/  @UP0 UMOV UR12, UR6 ;  /* 0x00000006000c0c82 */ /* 0x000fc60008000000 */
        /* <DEDUP_REMOVED lines=39> */
.L_x_86:
        /* <DEDUP_REMOVED lines=18> */
.L_x_87:
[----:B-1----:R-:W1:Y:S01]  /*5fa0*/  S2R R5, SR_TID.X ;  /* 0x0000000000057919 */ /* 0x002e620000002100 */
[----:B------:R-:W-:-:S03]  /*5fb0*/  UIMAD UR6, UR20, -0x20, UR16 ;  /* 0xffffffe0140678a4 */ /* 0x000fc6000f8e0210 */
[----:B------:R-:W2:Y:S04]  /*5fc0*/  S2R R6, SR_TID.X ;  /* 0x0000000000067919 */ /* 0x000ea80000002100 */
[----:B------:R-:W-:Y:S01]  /*5fd0*/  BAR.SYNC.DEFER_BLOCKING 0x0 ;  /* 0x0000000000007b1d */ /* 0x000fe20000010000 */
[----:B-1----:R-:W-:-:S04]  /*5fe0*/  SHF.R.S32.HI R5, RZ, 0x1f, R5 ;  /* 0x0000001fff057819 */ /* 0x002fc80000011405 */
[----:B--2---:R-:W-:-:S04]  /*5ff0*/  LEA.HI R5, R5, R6, RZ, 0x3 ;  /* 0x0000000605057211 */ /* 0x004fc800078f18ff */
[----:B------:R-:W-:-:S04]  /*6000*/  SHF.R.S32.HI R5, RZ, 0x3, R5 ;  /* 0x00000003ff057819 */ /* 0x000fc80000011405 */
[----:B------:R-:W-:-:S13]  /*6010*/  ISETP.GE.AND P0, PT, R5, UR6, PT ;  /* 0x0000000605007c0c */ /* 0x000fda000bf06270 */
[----:B------:R-:W-:Y:S05]  /*6020*/  @P0 BRA `(.L_x_82) ;  /* 0x0000032000000947 */ /* 0x000fea0003800000 */
[----:B------:R-:W2:Y:S01]  /*6030*/  LDL.64 R8, [R1+0x8] ;  /* 0x0000080001087983 */ /* 0x000ea20000100a00 */
[----:B------:R-:W-:Y:S01]  /*6040*/  USHF.L.U32 UR6, UR20, 0x5, URZ ;  /* 0x0000000514067899 */ /* 0x000fe2000800063f */
[----:B------:R-:W-:Y:S02]  /*6050*/  SHF.R.S32.HI R4, RZ, 0x1f, R5 ;  /* 0x0000001fff047819 */ /* 0x000fe40000011405 */
[----:B------:R-:W1:Y:S03]  /*6060*/  LDS.128 R40, [R237+0x12000] ;  /* 0x01200000ed287984 */ /* 0x000e660000000c00 */
[----:B------:R-:W-:Y:S01]  /*6070*/  IMAD.U32 R7, RZ, RZ, UR6 ;  /* 0x00000006ff077e24 */ /* 0x000fe2000f8e00ff */
[----:B------:R-:W-:Y:S01]  /*6080*/  IADD3 R6, P0, R5, UR6, RZ ;  /* 0x0000000605067c10 */ /* 0x000fe2000ff1e0ff */
[----:B------:R-:W3:Y:S01]  /*6090*/  LDS.128 R32, [R237+0x11000] ;  /* 0x01100000ed207984 */ /* 0x000ee20000000c00 */
[----:B------:R-:W-:-:S02]  /*60a0*/  ULDC.64 UR6, c[0x0][0x3b8] ;  /* 0x0000ee0000067ab9 */ /* 0x000fc40000000a00 */
[----:B------:R-:W-:Y:S01]  /*60b0*/  LEA.HI.X.SX32 R7, R7, R4, 0x1, P0 ;  /* 0x0000000407077211 */ /* 0x000fe200000f0eff */
[----:B------:R-:W4:Y:S01]  /*60c0*/  LDS.128 R28, [R237+0x10000] ;  /* 0x01000000ed1c7984 */ /* 0x000f220000000c00 */
[----:B------:R-:W-:-:S03]  /*60d0*/  UIMAD UR6, UR55, UR6, URZ ;  /* 0x00000006370672a4 */ /* 0x000fc6000f8e023f */
[----:B------:R-:W1:Y:S01]  /*60e0*/  LDS.128 R36, [R237+0x13000] ;  /* 0x01300000ed247984 */ /* 0x000e620000000c00 */
[C---:B------:R-:W-:Y:S01]  /*60f0*/  IMAD R10, R7.reuse, c[0x0][0x3a0], RZ ;  /* 0x0000e800070a7a24 */ /* 0x040fe200078e02ff */
[----:B------:R-:W-:Y:S01]  /*6100*/  UIMAD UR9, UR31, UR7, UR6 ;  /* 0x000000071f0972a4 */ /* 0x000fe2000f8e0206 */
[----:B------:R-:W-:Y:S01]  /*6110*/  IMAD R7, R7, c[0x0][0x3a8], RZ ;  /* 0x0000ea0007077a24 */ /* 0x000fe200078e02ff */
[----:B------:R-:W1:Y:S01]  /*6120*/  LDS.128 R20, [R237+0x16000] ;  /* 0x01600000ed147984 */ /* 0x000e620000000c00 */
[C---:B------:R-:W-:Y:S01]  /*6130*/  IMAD R10, R6.reuse, c[0x0][0x3a4], R10 ;  /* 0x0000e900060a7a24 */ /* 0x040fe200078e020a */
[----:B------:R-:W-:Y:S01]  /*6140*/  ULDC.64 UR6, c[0x0][0x3c0] ;  /* 0x0000f00000067ab9 */ /* 0x000fe20000000a00 */
[----:B------:R-:W-:Y:S01]  /*6150*/  IMAD R7, R6, c[0x0][0x3ac], R7 ;  /* 0x0000eb0006077a24 */ /* 0x000fe200078e0207 */
[----:B------:R-:W1:Y:S01]  /*6160*/  LDS.128 R16, [R237+0x15000] ;  /* 0x01500000ed107984 */ /* 0x000e620000000c00 */
[----:B------:R-:W-:-:S03]  /*6170*/  UIMAD UR6, UR55, UR6, URZ ;  /* 0x00000006370672a4 */ /* 0x000fc6000f8e023f */
[----:B------:R-:W1:Y:S01]  /*6180*/  LDS.128 R12, [R237+0x14000] ;  /* 0x01400000ed0c7984 */ /* 0x000e620000000c00 */
[----:B------:R-:W-:-:S03]  /*6190*/  UIMAD UR6, UR31, UR7, UR6 ;  /* 0x000000071f0672a4 */ /* 0x000fc6000f8e0206 */
[----:B------:R-:W1:Y:S01]  /*61a0*/  LDS.128 R24, [R237+0x17000] ;  /* 0x01700000ed187984 */ /* 0x000e620000000c00 */
[--C-:B--2---:R-:W-:Y:S01]  /*61b0*/  SHF.R.S32.HI R5, RZ, 0x1f, R8.reuse ;  /* 0x0000001fff057819 */ /* 0x104fe20000011408 */
[----:B------:R-:W-:-:S04]  /*61c0*/  IMAD.MOV.U32 R4, RZ, RZ, R8 ;  /* 0x000000ffff047224 */ /* 0x000fc800078e0008 */
[----:B------:R-:W-:-:S04]  /*61d0*/  IMAD.WIDE.U32 R8, R6, c[0x0][0x3a0], R4 ;  /* 0x0000e80006087a25 */ /* 0x000fc800078e0004 */
[----:B------:R-:W-:Y:S01]  /*61e0*/  IMAD.WIDE.U32 R4, R6, c[0x0][0x3a8], R4 ;  /* 0x0000ea0006047a25 */ /* 0x000fe200078e0004 */
[----:B------:R-:W-:-:S04]  /*61f0*/  IADD3 R8, P1, R8, UR12, RZ ;  /* 0x0000000c08087c10 */ /* 0x000fc8000ff3e0ff */
[----:B------:R-:W-:Y:S01]  /*6200*/  IADD3 R6, P0, R4, UR8, RZ ;  /* 0x0000000804067c10 */ /* 0x000fe2000ff1e0ff */
[----:B------:R-:W-:Y:S01]  /*6210*/  IMAD.U32 R4, RZ, RZ, UR31 ;  /* 0x0000001fff047e24 */ /* 0x000fe2000f8e00ff */
[----:B------:R-:W-:Y:S01]  /*6220*/  IADD3.X R9, R9, UR13, R10, P1, !PT ;  /* 0x0000000d09097c10 */ /* 0x000fe20008ffe40a */
[----:B------:R-:W-:Y:S01]  /*6230*/  IMAD.U32 R10, RZ, RZ, UR31 ;  /* 0x0000001fff0a7e24 */ /* 0x000fe2000f8e00ff */
[----:B------:R-:W-:-:S03]  /*6240*/  IADD3.X R7, R5, UR11, R7, P0, !PT ;  /* 0x0000000b05077c10 */ /* 0x000fc600087fe407 */
[----:B------:R-:W-:-:S04]  /*6250*/  IMAD.WIDE.U32 R4, R4, c[0x0][0x3b8], R8 ;  /* 0x0000ee0004047a25 */ /* 0x000fc800078e0008 */
[----:B------:R-:W-:Y:S01]  /*6260*/  IMAD.WIDE.U32 R8, R10, c[0x0][0x3c0], R6 ;  /* 0x0000f0000a087a25 */ /* 0x000fe200078e0006 */
[----:B------:R-:W-:Y:S02]  /*6270*/  IADD3 R5, R5, UR9, RZ ;  /* 0x0000000905057c10 */ /* 0x000fe4000fffe0ff */
[----:B------:R-:W-:-:S04]  /*6280*/  LEA R6, P0, R4, c[0x0][0x340], 0x1 ;  /* 0x0000d00004067a11 */ /* 0x000fc800078008ff */
[----:B------:R-:W-:Y:S02]  /*6290*/  LEA.HI.X R7, R4, c[0x0][0x344], R5, 0x1, P0 ;  /* 0x0000d10004077a11 */ /* 0x000fe400000f0c05 */
[----:B------:R-:W-:Y:S02]  /*62a0*/  IADD3 R5, R9, UR6, RZ ;  /* 0x0000000609057c10 */ /* 0x000fe4000fffe0ff */
[C---:B------:R-:W-:Y:S01]  /*62b0*/  LEA R4, P0, R8.reuse, c[0x0][0x348], 0x1 ;  /* 0x0000d20008047a11 */ /* 0x040fe200078008ff */
[----:B-1----:R1:W-:Y:S03]  /*62c0*/  STG.E.128 [R6.64+0x100], R40 ;  /* 0x0001002806007986 */ /* 0x0023e6000c101d04 */
[----:B------:R-:W-:Y:S01]  /*62d0*/  LEA.HI.X R5, R8, c[0x0][0x34c], R5, 0x1, P0 ;  /* 0x0000d30008057a11 */ /* 0x000fe200000f0c05 */
[----:B---3--:R1:W-:Y:S04]  /*62e0*/  STG.E.128 [R6.64+0x80], R32 ;  /* 0x0000802006007986 */ /* 0x0083e8000c101d04 */
[----:B----4-:R1:W-:Y:S04]  /*62f0*/  STG.E.128 [R6.64], R28 ;  /* 0x0000001c06007986 */ /* 0x0103e8000c101d04 */
[----:B------:R1:W-:Y:S04]  /*6300*/  STG.E.128 [R6.64+0x180], R36 ;  /* 0x0001802406007986 */ /* 0x0003e8000c101d04 */
[----:B------:R1:W-:Y:S04]  /*6310*/  STG.E.128 [R4.64+0x100], R20 ;  /* 0x0001001404007986 */ /* 0x0003e8000c101d04 */
[----:B------:R1:W-:Y:S04]  /*6320*/  STG.E.128 [R4.64+0x80], R16 ;  /* 0x0000801004007986 */ /* 0x0003e8000c101d04 */
[----:B------:R1:W-:Y:S04]  /*6330*/  STG.E.128 [R4.64], R12 ;  /* 0x0000000c04007986 */ /* 0x0003e8000c101d04 */
[----:B------:R1:W-:Y:S02]  /*6340*/  STG.E.128 [R4.64+0x180], R24 ;  /* 0x0001801804007986 */ /* 0x0003e4000c101d04 */
.L_x_82:
[----:B------:R-:W-:Y:S05]  /*6350*/  BSYNC B0 ;  /* 0x0000000000007941 */ /* 0x000fea0003800000 */
.L_x_74:
        /* <DEDUP_REMOVED lines=12> */
.L_x_88:
[----:B------:R-:W-:Y:S05]  /*6420*/  EXIT ;  /* 0x000000000000794d */ /* 0x000fea0003800000 */
.L_x_90:
        /* <DEDUP_REMOVED lines=13> */
.L_x_1018:


//--------------------- .text._ZN5flash44flash_bwd_dq_dk_dv_loop_seqk_parallel_kernelI23Flash_bwd_kernel_traitsILi256ELi64ELi32ELi8ELi4ELi1ELi2ELb1ELb1EN7cutlass6half_tE19Flash_kernel_traitsILi256ELi64ELi32ELi8ES3_EELb0ELb1ELb0ELb0ELb0ELb1ELb1EEEvNS_16Flash_bwd_paramsE --------------------------
	.section	.text._ZN5flash44flash_bwd_dq_dk_dv_loop_seqk_parallel_kernelI23Flash_bwd_kernel_traitsILi256ELi64ELi32ELi8ELi4ELi1ELi2ELb1ELb1EN7cutlass6half_tE19Flash_kernel_traitsILi256ELi64ELi32ELi8ES3_EELb0ELb1ELb0ELb0ELb0ELb1ELb1EEEvNS_16Flash_bwd_paramsE,"ax",@progbits
	.sectioninfo	@"SHI_REGISTERS=255"
	.align	128
        .global         _ZN5flash44flash_bwd_dq_dk_dv_loop_seqk_parallel_kernelI23Flash_bwd_kernel_traitsILi256ELi64ELi32ELi8ELi4ELi1ELi2ELb1ELb1EN7cutlass6half_tE19Flash_kernel_traitsILi256ELi64ELi32ELi8ES3_EELb0ELb1ELb0ELb0ELb0ELb1ELb1EEEvNS_16Flash_bwd_paramsE
        .type           _ZN5flash44flash_bwd_dq_dk_dv_loop_seqk_parallel_kernelI23Flash_bwd_kernel_traitsILi256ELi64ELi32ELi8ELi4ELi1ELi2ELb1ELb1EN7cutlass6half_tE19Flash_kernel_traitsILi256ELi64ELi32ELi8ES3_EELb0ELb1ELb0ELb0ELb0ELb1ELb1EEEvNS_16Flash_bwd_paramsE,@function
        .size           _ZN5flash44flash_bwd_dq_dk_dv_loop_seqk_parallel_kernelI23Flash_bwd_kernel_traitsILi256ELi64ELi32ELi8ELi4ELi1ELi2ELb1ELb1EN7cutlass6half_tE19Flash_kernel_traitsILi256ELi64ELi32ELi8ES3_EELb0ELb1ELb0ELb0ELb0ELb1ELb1EEEvNS_16Flash_bwd_paramsE,(.L_x_1019 - _ZN5flash44flash_bwd_dq_dk_dv_loop_seqk_parallel_kernelI23Flash_bwd_kernel_traitsILi256ELi64ELi32ELi8ELi4ELi1ELi2ELb1ELb1EN7cutlass6half_tE19Flash_kernel_traitsILi256ELi64ELi32ELi8ES3_EELb0ELb1ELb0ELb0ELb0ELb1ELb1EEEvNS_16Flash_bwd_paramsE)
        .other          _ZN5flash44flash_bwd_dq_dk_dv_loop_seqk_parallel_kernelI23Flash_bwd_kernel_traitsILi256ELi64ELi32ELi8ELi4ELi1ELi2ELb1ELb1EN7cutlass6half_tE19Flash_kernel_traitsILi256ELi64ELi32ELi8ES3_EELb0ELb1ELb0ELb0ELb0ELb1ELb1EEEvNS_16Flash_bwd_paramsE,@"STO_CUDA_ENTRY STV_DEFAULT"
_ZN5flash44flash_bwd_dq_dk_dv_loop_seqk_parallel_kernelI23Flash_bwd_kernel_traitsILi256ELi64ELi32ELi8ELi4ELi1ELi2ELb1ELb1EN7cutlass6half_tE19Flash_kernel_traitsILi256ELi64ELi32ELi8ES3_EELb0ELb1ELb0ELb0ELb0ELb1ELb1EEEvNS_16Flash_bwd_paramsE:
.text._ZN5flash44flash_bwd_dq_dk_dv_loop_seqk_parallel_kernelI23Flash_bwd_kernel_traitsILi256ELi64ELi32ELi8ELi4ELi1ELi2ELb1ELb1EN7cutlass6half_tE19Flash_kernel_traitsILi256ELi64ELi32ELi8ES3_EELb0ELb1ELb0ELb0ELb0ELb1ELb1EEEvNS_16Flash_bwd_paramsE:
        /* <DEDUP_REMOVED lines=209> */
.L_x_107:
        /* <DEDUP_REMOVED lines=53> */
.L_x_91:
        /* <DEDUP_REMOVED lines=59> */
.L_x_93:
        /* <DEDUP_REMOVED lines=18> */
.L_x_94:
        /* <DEDUP_REMOVED lines=68> */
.L_x_95:
[----:B------:R-:W-:Y:S02]  /*1970*/  UMOV UR8, UR47 ;  /* 0x0000002f00087c82 */ /* 0x000fe40008000000 */
.L_x_96:
        /* <DEDUP_REMOVED lines=103> */
.L_x_98:
        /* <DEDUP_REMOVED lines=18> */
.L_x_99:
        /* <DEDUP_REMOVED lines=41> */
.L_x_97:
        /* <DEDUP_REMOVED lines=182> */
.L_x_103:
[----:B------:R-:W0:Y:S01]  /*2f00*/  LDGDEPBAR ;  /* 0x00000000000079af */ /* 0x000e220000000000 */
[----:B------:R-:W-:Y:S01]  /*2f10*/  USHF.L.U32 UR11, UR6, 0x6, URZ ;  /* 0x00000006060b7899 */ /* 0x000fe2000800063f */
[----:B-----5:R-:W-:Y:S01]  /*2f20*/  FSETP.NEU.FTZ.AND P1, PT, R244, -INF , PT ;  /* 0xff800000f400780b */ /* 0x020fe20003f3d000 */
[----:B------:R-:W-:Y:S01]  /*2f30*/  UISETP.GT.AND UP2, UPT, UR6, UR12, UPT ;  /* 0x0000000c0600728c */ /* 0x000fe2000bf44270 */
[----:B------:R-:W-:Y:S01]  /*2f40*/  MOV R71, c[0x0][0x22c] ;  /* 0x00008b0000477a02 */ /* 0x000fe20000000f00 */
[----:B------:R-:W-:Y:S01]  /*2f50*/  UISETP.GE.AND UP0, UPT, UR11, UR15, UPT ;  /* 0x0000000f0b00728c */ /* 0x000fe2000bf06270 */
[----:B------:R-:W2:Y:S03]  /*2f60*/  LDL R69, [R1] ;  /* 0x0000000001457983 */ /* 0x000ea60000100800 */
[----:B------:R-:W-:Y:S01]  /*2f70*/  UISETP.LT.AND UP0, UPT, UR14, UR16, UP0 ;  /* 0x000000100e00728c */ /* 0x000fe20008701270 */
[----:B------:R-:W-:Y:S01]  /*2f80*/  PLOP3.LUT P3, PT, PT, PT, UP2, 0x80, 0x0 ;  /* 0x000000000000781c */ /* 0x000fe20003f6f028 */
[----:B------:R-:W-:Y:S01]  /*2f90*/  IMAD R71, R71, c[0x0][0x1c0], RZ ;  /* 0x0000700047477a24 */ /* 0x000fe200078e02ff */
[----:B------:R-:W3:Y:S03]  /*2fa0*/  LDL R68, [R1+0x4] ;  /* 0x0000040001447983 */ /* 0x000ee60000100800 */
[----:B------:R-:W-:Y:S02]  /*2fb0*/  PLOP3.LUT P0, PT, PT, PT, UP0, 0x80, 0x0 ;  /* 0x000000000000781c */ /* 0x000fe40003f0f008 */
[----:B------:R-:W-:Y:S01]  /*2fc0*/  LEA R71, -R71, RZ, 0x6 ;  /* 0x000000ff47477211 */ /* 0x000fe200078e31ff */
[----:B------:R-:W-:Y:S04]  /*2fd0*/  DEPBAR.LE SB0, 0x0 ;  /* 0x000080000000791a */ /* 0x000fe80000000000 */
[----:B------:R-:W-:Y:S06]  /*2fe0*/  BAR.SYNC.DEFER_BLOCKING 0x0 ;  /* 0x0000000000007b1d */ /* 0x000fec0000010000 */
[----:B-1----:R-:W-:Y:S06]  /*2ff0*/  LDSM.16.M88.4 R8, [R2] ;  /* 0x000000000208783b */ /* 0x002fec0000000200 */
[----:B------:R-:W1:Y:S06]  /*3000*/  LDSM.16.M88.4 R44, [R229+0x10000] ;  /* 0x01000000e52c783b */ /* 0x000e6c0000000200 */
[----:B------:R-:W-:Y:S06]  /*3010*/  LDSM.16.M88.4 R48, [R3] ;  /* 0x000000000330783b */ /* 0x000fec0000000200 */
[----:B------:R-:W4:Y:S06]  /*3020*/  LDSM.16.M88.4 R52, [R230+0x10000] ;  /* 0x01000000e634783b */ /* 0x000f2c0000000200 */
[----:B------:R-:W-:Y:S06]  /*3030*/  LDSM.16.M88.4 R56, [R228] ;  /* 0x00000000e438783b */ /* 0x000fec0000000200 */
[----:B------:R-:W4:Y:S06]  /*3040*/  LDSM.16.M88.4 R60, [R231+0x10000] ;  /* 0x01000000e73c783b */ /* 0x000f2c0000000200 */
[----:B------:R-:W-:Y:S01]  /*3050*/  LDSM.16.M88.4 R64, [R232+0x10000] ;  /* 0x01000000e840783b */ /* 0x000fe20000000200 */
[C---:B-1----:R-:W-:Y:S08]  /*3060*/  HMMA.16816.F32 R4, R8.reuse, R44, RZ ;  /* 0x0000002c0804723c */ /* 0x042ff000000018ff */
[----:B------:R-:W-:Y:S01]  /*3070*/  HMMA.16816.F32 R8, R8, R46, RZ ;  /* 0x0000002e0808723c */ /* 0x000fe200000018ff */
[----:B------:R-:W1:Y:S11]  /*3080*/  LDSM.16.M88.4 R44, [R227] ;  /* 0x00000000e32c783b */ /* 0x000e760000000200 */
[----:B------:R-:W-:Y:S04]  /*3090*/  @!UPT UIADD3 URZ, URZ, URZ, URZ ;  /* 0x0000003f3f3ff290 */ /* 0x000fe8000fffe03f */
        /* <DEDUP_REMOVED lines=59> */
[----:B------:R1:W2:Y:S01]  /*3450*/  MUFU.TANH R60, R4 ;  /* 0x00000004003c7308 */ /* 0x0002a20000002400 */
[----:B------:R-:W-:Y:S02]  /*3460*/  FMUL.FTZ R6, R6, c[0x0][0x2ec] ;  /* 0x0000bb0006067a20 */ /* 0x000fe40000410000 */
[----:B------:R-:W-:Y:S02]  /*3470*/  FMUL.FTZ R5, R5, c[0x0][0x2ec] ;  /* 0x0000bb0005057a20 */ /* 0x000fe40000410000 */
[----:B------:R-:W-:Y:S02]  /*3480*/  FMUL.FTZ R8, R8, c[0x0][0x2ec] ;  /* 0x0000bb0008087a20 */ /* 0x000fe40000410000 */
[----:B------:R-:W-:Y:S02]  /*3490*/  FMUL.FTZ R9, R9, c[0x0][0x2ec] ;  /* 0x0000bb0009097a20 */ /* 0x000fe40000410000 */
[----:B------:R-:W-:Y:S01]  /*34a0*/  FMUL.FTZ R10, R10, c[0x0][0x2ec] ;  /* 0x0000bb000a0a7a20 */ /* 0x000fe20000410000 */
[----:B------:R4:W-:Y:S01]  /*34b0*/  MUFU.TANH R61, R7 ;  /* 0x00000007003d7308 */ /* 0x0009e20000002400 */
[----:B------:R-:W-:Y:S09]  /*34c0*/  FMUL.FTZ R11, R11, c[0x0][0x2ec] ;  /* 0x0000bb000b0b7a20 */ /* 0x000ff20000410000 */
[----:B------:R2:W-:Y:S01]  /*34d0*/  MUFU.TANH R56, R8 ;  /* 0x0000000800387308 */ /* 0x0005e20000002400 */
[----:B-1----:R-:W-:Y:S04]  /*34e0*/  MOV R4, UR20 ;  /* 0x0000001400047c02 */ /* 0x002fe80008000f00 */
[----:B---3--:R-:W-:Y:S05]  /*34f0*/  @!P0 LEA R4, R4, R68, 0x5 ;  /* 0x0000004404048211 */ /* 0x008fea00078e28ff */
[----:B------:R1:W-:Y:S01]  /*3500*/  MUFU.TANH R62, R6 ;  /* 0x00000006003e7308 */ /* 0x0003e20000002400 */
[----:B----4-:R-:W-:Y:S09]  /*3510*/  @!P0 IADD3 R7, R69, UR11, RZ ;  /* 0x0000000b45078c10 */ /* 0x010ff2000fffe0ff */
[----:B------:R3:W4:Y:S01]  /*3520*/  MUFU.TANH R57, R5 ;  /* 0x0000000500397308 */ /* 0x0007220000002400 */
[C---:B--2---:R-:W-:Y:S02]  /*3530*/  @!P0 IMNMX R8, R7.reuse, UR16, PT ;  /* 0x0000001007088c17 */ /* 0x044fe4000b800200 */
[----:B------:R-:W-:Y:S02]  /*3540*/  @!P0 IADD3 R7, R7, 0x8, RZ ;  /* 0x0000000807078810 */ /* 0x000fe40007ffe0ff */
[----:B------:R-:W-:Y:S05]  /*3550*/  @!P0 ISETP.GE.AND P2, PT, R4, R8, PT ;  /* 0x000000080400820c */ /* 0x000fea0003f46270 */
[----:B------:R2:W2:Y:S01]  /*3560*/  MUFU.TANH R55, R9 ;  /* 0x0000000900377308 */ /* 0x0004a20000002400 */
[----:B------:R-:W-:Y:S01]  /*3570*/  @!P0 IMNMX R7, R7, UR16, PT ;  /* 0x0000001007078c17 */ /* 0x000fe2000b800200 */
[----:B-1----:R-:W-:Y:S05]  /*3580*/  FMUL.FTZ R6, R244, 1.4426950216293334961 ;  /* 0x3fb8aa3bf4067820 */ /* 0x002fea0000410000 */
[----:B------:R-:W-:Y:S03]  /*3590*/  FSEL R6, R6, RZ, P1 ;  /* 0x000000ff06067208 */ /* 0x000fe60000800000 */
[----:B------:R1:W1:Y:S01]  /*35a0*/  MUFU.TANH R59, R10 ;  /* 0x0000000a003b7308 */ /* 0x0002620000002400 */
[----:B---3--:R-:W-:Y:S02]  /*35b0*/  MOV R5, R60 ;  /* 0x0000003c00057202 */ /* 0x008fe40000000f00 */
[----:B------:R-:W-:Y:S02]  /*35c0*/  @!P0 FSEL R5, R60, -INF , !P2 ;  /* 0xff8000003c058808 */ /* 0x000fe40005000000 */
[C---:B------:R-:W-:Y:S05]  /*35d0*/  @!P0 ISETP.GE.AND P2, PT, R4.reuse, R7, PT ;  /* 0x000000070400820c */ /* 0x040fea0003f46270 */
[----:B------:R3:W-:Y:S01]  /*35e0*/  MUFU.TANH R58, R11 ;  /* 0x0000000b003a7308 */ /* 0x0007e20000002400 */
[--C-:B--2---:R-:W-:Y:S01]  /*35f0*/  FFMA.FTZ R9, R5, c[0x0][0x23c], -R6.reuse ;  /* 0x00008f0005097a23 */ /* 0x104fe20000010806 */
[----:B----4-:R-:W-:Y:S08]  /*3600*/  MOV R5, R57 ;  /* 0x0000003900057202 */ /* 0x010ff00000000f00 */
[----:B------:R2:W-:Y:S01]  /*3610*/  MUFU.EX2 R67, R9 ;  /* 0x0000000900437308 */ /* 0x0005e20000000800 */
[----:B-1----:R-:W-:Y:S04]  /*3620*/  @!P0 IADD3 R10, R4, 0x1, RZ ;  /* 0x00000001040a8810 */ /* 0x002fe80007ffe0ff */
[C---:B------:R-:W-:Y:S04]  /*3630*/  @!P0 ISETP.GE.AND P1, PT, R10.reuse, R8, PT ;  /* 0x000000080a00820c */ /* 0x040fe80003f26270 */
[----:B------:R-:W-:Y:S01]  /*3640*/  @!P0 FSEL R5, R57, -INF , !P1 ;  /* 0xff80000039058808 */ /* 0x000fe20004800000 */
[C---:B---3--:R-:W-:Y:S01]  /*3650*/  FMUL.FTZ R11, R245.reuse, 1.4426950216293334961 ;  /* 0x3fb8aa3bf50b7820 */ /* 0x048fe20000410000 */
[----:B------:R-:W-:Y:S03]  /*3660*/  FSETP.NEU.FTZ.AND P1, PT, R245, -INF , PT ;  /* 0xff800000f500780b */ /* 0x000fe60003f3d000 */
[--C-:B------:R-:W-:Y:S01]  /*3670*/  FFMA.FTZ R44, R5, c[0x0][0x23c], -R6.reuse ;  /* 0x00008f00052c7a23 */ /* 0x100fe20000010806 */
[----:B------:R-:W-:Y:S02]  /*3680*/  FSEL R5, R11, RZ, P1 ;  /* 0x000000ff0b057208 */ /* 0x000fe40000800000 */
[----:B------:R-:W-:Y:S01]  /*3690*/  @!P0 ISETP.GE.AND P1, PT, R10, R7, PT ;  /* 0x000000070a00820c */ /* 0x000fe20003f26270 */
[----:B------:R1:W3:Y:S01]  /*36a0*/  MUFU.EX2 R65, R44 ;  /* 0x0000002c00417308 */ /* 0x0002e20000000800 */
[----:B------:R-:W-:Y:S02]  /*36b0*/  @!P0 IADD3 R11, R4, 0x8, RZ ;  /* 0x00000008040b8810 */ /* 0x000fe40007ffe0ff */
[----:B--2---:R-:W-:Y:S02]  /*36c0*/  MOV R9, R62 ;  /* 0x0000003e00097202 */ /* 0x004fe40000000f00 */
[----:B------:R-:W-:Y:S05]  /*36d0*/  @!P0 FSEL R9, R62, -INF , !P2 ;  /* 0xff8000003e098808 */ /* 0x000fea0005000000 */
        /* <DEDUP_REMOVED lines=9> */
[----:B--2---:R-:W-:Y:S02]  /*3770*/  @!P0 IADD3 R10, R4, 0x9, RZ ;  /* 0x00000009040a8810 */ /* 0x004fe40007ffe0ff */
        /* <DEDUP_REMOVED lines=11> */
[----:B---3--:R-:W-:Y:S05]  /*3830*/  F2FP.PACK_AB R7, R65, R67 ;  /* 0x000000434107723e */ /* 0x008fea00000000ff */
[----:B------:R-:W-:Y:S01]  /*3840*/  STS [R248+0x15000], R7 ;  /* 0x01500007f8007388 */ /* 0x000fe20000000800 */
[--C-:B--2---:R-:W-:Y:S01]  /*3850*/  FFMA.FTZ R6, R4, c[0x0][0x23c], -R5.reuse ;  /* 0x00008f0004067a23 */ /* 0x104fe20000010805 */
        /* <DEDUP_REMOVED lines=200> */
.L_x_101:
        /* <DEDUP_REMOVED lines=338> */
.L_x_102:
        /* <DEDUP_REMOVED lines=122> */
.L_x_104:
        /* <DEDUP_REMOVED lines=18> */
.L_x_105:
        /* <DEDUP_REMOVED lines=59> */
.L_x_100:
[----:B------:R-:W-:Y:S05]  /*6670*/  BSYNC B0 ;  /* 0x0000000000007941 */ /* 0x000fea0003800000 */
.L_x_92:
        /* <DEDUP_REMOVED lines=12> */
.L_x_106:
[----:B------:R-:W-:Y:S05]  /*6740*/  EXIT ;  /* 0x000000000000794d */ /* 0x000fea0003800000 */
.L_x_108:
        /* <DEDUP_REMOVED lines=11> */
.L_x_1019:


//--------------------- .text._ZN5flash44flash_bwd_dq_dk_dv_loop_seqk_parallel_kernelI23Flash_bwd_kernel_traitsILi256ELi64ELi32ELi8ELi4ELi1ELi2ELb1ELb1EN7cutlass6half_tE19Flash_kernel_traitsILi256ELi64ELi32ELi8ES3_EELb0ELb1ELb0ELb1ELb0ELb0ELb0EEEvNS_16Flash_bwd_paramsE --------------------------
	.section	.text._ZN5flash44flash_bwd_dq_dk_dv_loop_seqk_parallel_kernelI23Flash_bwd_kernel_traitsILi256ELi64ELi32ELi8ELi4ELi1ELi2ELb1ELb1EN7cutlass6half_tE19Flash_kernel_traitsILi256ELi64ELi32ELi8ES3_EELb0ELb1ELb0ELb1ELb0ELb0ELb0EEEvNS_16Flash_bwd_paramsE,"ax",@progbits
	.sectioninfo	@"SHI_REGISTERS=255"
	.align	128
        .global         _ZN5flash44flash_bwd_dq_dk_dv_loop_seqk_parallel_kernelI23Flash_bwd_kernel_traitsILi256ELi64ELi32ELi8ELi4ELi1ELi2ELb1ELb1EN7cutlass6half_tE19Flash_kernel_traitsILi256ELi64ELi32ELi8ES3_EELb0ELb1ELb0ELb1ELb0ELb0ELb0EEEvNS_16Flash_bwd_paramsE
        .type           _ZN5flash44flash_bwd_dq_dk_dv_loop_seqk_parallel_kernelI23Flash_bwd_kernel_traitsILi256ELi64ELi32ELi8ELi4ELi1ELi2ELb1ELb1EN7cutlass6half_tE19Flash_kernel_traitsILi256ELi64ELi32ELi8ES3_EELb0ELb1ELb0ELb1ELb0ELb0ELb0EEEvNS_16Flash_bwd_paramsE,@function
        .size           _ZN5flash44flash_bwd_dq_dk_dv_loop_seqk_parallel_kernelI23Flash_bwd_kernel_traitsILi256ELi64ELi32ELi8ELi4ELi1ELi2ELb1ELb1EN7cutlass6half_tE19Flash_kernel_traitsILi256ELi64ELi32ELi8ES3_EELb0ELb1ELb0ELb1ELb0ELb0ELb0EEEvNS_16Flash_bwd_paramsE,(.L_x_1020 - _ZN5flash44flash_bwd_dq_dk_dv_loop_seqk_parallel_kernelI23Flash_bwd_kernel_traitsILi256ELi64ELi32ELi8ELi4ELi1ELi2ELb1ELb1EN7cutlass6half_tE19Flash_kernel_traitsILi256ELi64ELi32ELi8ES3_EELb0ELb1ELb0ELb1ELb0ELb0ELb0EEEvNS_16Flash_bwd_paramsE)
        .other          _ZN5flash44flash_bwd_dq_dk_dv_loop_seqk_parallel_kernelI23Flash_bwd_kernel_traitsILi256ELi64ELi32ELi8ELi4ELi1ELi2ELb1ELb1EN7cutlass6half_tE19Flash_kernel_traitsILi256ELi64ELi32ELi8ES3_EELb0ELb1ELb0ELb1ELb0ELb0ELb0EEEvNS_16Flash_bwd_paramsE,@"STO_CUDA_ENTRY STV_DEFAULT"
_ZN5flash44flash_bwd_dq_dk_dv_loop_seqk_parallel_kernelI23Flash_bwd_kernel_traitsILi256ELi64ELi32ELi8ELi4ELi1ELi2ELb1ELb1EN7cutlass6half_tE19Flash_kernel_traitsILi256ELi64ELi32ELi8ES3_EELb0ELb1ELb0ELb1ELb0ELb0ELb0EEEvNS_16Flash_bwd_paramsE:
.text._ZN5flash44flash_bwd_dq_dk_dv_loop_seqk_parallel_kernelI23Flash_bwd_kernel_traitsILi256ELi64ELi32ELi8ELi4ELi1ELi2ELb1ELb1EN7cutlass6half_tE19Flash_kernel_traitsILi256ELi64ELi32ELi8ES3_EELb0ELb1ELb0ELb1ELb0ELb0ELb0EEEvNS_16Flash_bwd_paramsE:
        /* <DEDUP_REMOVED lines=13> */
[----:B------:R-:W-:Y:S01]  /*00d0*/  IMAD.MOV.U32 R227, RZ, RZ, 0x40 ;  /* 0x00000040ffe37424 */ /* 0x000fe200078e00ff */
[----:B------:R-:W2:Y:S01]  /*00e0*/  S2UR UR34, SR_CTAID.Z ;  /* 0x00000000002279c3 */ /* 0x000ea20000002700 */
[----:B------:R-:W-:Y:S02]  /*00f0*/  ULDC.U8 UR9, c[0x0][0x328] ;  /* 0x0000ca0000097ab9 */ /* 0x000fe40000000000 */
[----:B------:R-:W-:Y:S02]  /*0100*/  UISETP.NE.AND UP5, UPT, UR9, URZ, UPT ;  /* 0x0000003f0900728c */ /* 0x000fe4000bfa5270 */
[----:B------:R-:W-:Y:S02]  /*0110*/  ULDC UR14, c[0x0][0x224] ;  /* 0x00008900000e7ab9 */ /* 0x000fe40000000800 */
[----:B------:R-:W-:Y:S01]  /*0120*/  ULDC UR45, c[0x0][0x22c] ;  /* 0x00008b00002d7ab9 */ /* 0x000fe20000000800 */
[----:B------:R-:W3:Y:S01]  /*0130*/  S2UR UR32, SR_CTAID.Y ;  /* 0x00000000002079c3 */ /* 0x000ee20000002600 */
[----:B------:R-:W-:-:S02]  /*0140*/  ULDC UR36, c[0x0][0x1c0] ;  /* 0x0000700000247ab9 */ /* 0x000fc40000000800 */
[----:B------:R-:W-:Y:S02]  /*0150*/  ULDC UR12, c[0x0][0x1c0] ;  /* 0x00007000000c7ab9 */ /* 0x000fe40000000800 */
[----:B------:R-:W-:Y:S02]  /*0160*/  USHF.R.S32.HI UR7, URZ, 0x1f, UR14 ;  /* 0x0000001f3f077899 */ /* 0x000fe4000801140e */
[----:B------:R-:W-:Y:S01]  /*0170*/  UIMAD.WIDE UR36, UR45, UR36, URZ ;  /* 0x000000242d2472a5 */ /* 0x000fe2000f8e023f */
[----:B------:R-:W4:Y:S01]  /*0180*/  S2UR UR59, SR_CTAID.X ;  /* 0x00000000003b79c3 */ /* 0x000f220000002500 */
[----:B------:R-:W-:Y:S02]  /*0190*/  UMOV UR8, 0x80 ;  /* 0x0000008000087882 */ /* 0x000fe40000000000 */
[----:B------:R-:W-:Y:S02]  /*01a0*/  ULDC UR6, c[0x0][0x210] ;  /* 0x0000840000067ab9 */ /* 0x000fe40000000800 */
[----:B------:R-:W-:Y:S01]  /*01b0*/  ULDC UR54, c[0x0][0x234] ;  /* 0x00008d0000367ab9 */ /* 0x000fe20000000800 */
[----:B-1----:R-:W-:Y:S01]  /*01c0*/  SHF.R.S32.HI R0, RZ, 0x1f, R9 ;  /* 0x0000001fff007819 */ /* 0x002fe20000011409 */
[----:B------:R-:W-:-:S02]  /*01d0*/  ULDC UR13, c[0x0][0x1c0] ;  /* 0x00007000000d7ab9 */ /* 0x000fc40000000800 */
[----:B--2---:R-:W-:Y:S01]  /*01e0*/  UIMAD UR46, UR34, UR45, URZ ;  /* 0x0000002d222e72a4 */ /* 0x004fe2000f8e023f */
[CC--:B------:R-:W-:Y:S01]  /*01f0*/  LEA.HI R2, R0.reuse, R9.reuse, RZ, 0x2 ;  /* 0x0000000900027211 */ /* 0x0c0fe200078f10ff */
[----:B------:R-:W-:Y:S01]  /*0200*/  UIMAD UR45, UR45, UR12, URZ ;  /* 0x0000000c2d2d72a4 */ /* 0x000fe2000f8e023f */
[CC--:B------:R-:W-:Y:S01]  /*0210*/  LEA.HI R4, R0.reuse, R9.reuse, RZ, 0x4 ;  /* 0x0000000900047211 */ /* 0x0c0fe200078f20ff */
[----:B------:R-:W-:Y:S01]  /*0220*/  ULDC UR11, c[0x0][0x1c0] ;  /* 0x00007000000b7ab9 */ /* 0x000fe20000000800 */
[CC--:B------:R-:W-:Y:S01]  /*0230*/  LEA.HI R14, R0.reuse, R9.reuse, RZ, 0x3 ;  /* 0x00000009000e7211 */ /* 0x0c0fe200078f18ff */
[----:B------:R-:W-:Y:S01]  /*0240*/  UIMAD UR54, UR8, UR6, UR54 ;  /* 0x00000006083672a4 */ /* 0x000fe2000f8e0236 */
[CC--:B------:R-:W-:Y:S01]  /*0250*/  LEA.HI R11, R0.reuse, R9.reuse, RZ, 0x5 ;  /* 0x00000009000b7211 */ /* 0x0c0fe200078f28ff */
[----:B---3--:R-:W-:Y:S01]  /*0260*/  UIMAD UR51, UR7, UR32, URZ ;  /* 0x00000020073372a4 */ /* 0x008fe2000f8e023f */
[CC--:B------:R-:W-:Y:S01]  /*0270*/  LEA.HI R12, R0.reuse, R9.reuse, RZ, 0x7 ;  /* 0x00000009000c7211 */ /* 0x0c0fe200078f38ff */
[----:B------:R-:W-:Y:S01]  /*0280*/  UIMAD.WIDE.U32 UR42, UR32, UR14, URZ ;  /* 0x0000000e202a72a5 */ /* 0x000fe2000f8e003f */
[----:B------:R-:W-:Y:S01]  /*0290*/  LEA.HI R13, R0, R9, RZ, 0x6 ;  /* 0x00000009000d7211 */ /* 0x000fe200078f30ff */
[----:B------:R-:W-:Y:S01]  /*02a0*/  UIMAD UR6, UR32, UR11, UR34 ;  /* 0x0000000b200672a4 */ /* 0x000fe2000f8e0222 */
[--C-:B------:R-:W-:Y:S01]  /*02b0*/  SHF.R.S32.HI R6, RZ, 0x2, R2.reuse ;  /* 0x00000002ff067819 */ /* 0x100fe20000011402 */
[----:B------:R-:W-:Y:S01]  /*02c0*/  @!UP5 UIMAD UR7, UR32, UR13, UR34 ;  /* 0x0000000d2007d2a4 */ /* 0x000fe2000f8e0222 */
[----:B------:R-:W-:Y:S01]  /*02d0*/  SHF.R.S32.HI R0, RZ, 0x1f, R2 ;  /* 0x0000001fff007819 */ /* 0x000fe20000011402 */
[----:B------:R-:W-:Y:S01]  /*02e0*/  USHF.L.U32 UR44, UR45, 0x6, URZ ;  /* 0x000000062d2c7899 */ /* 0x000fe2000800063f */
[----:B------:R-:W-:Y:S01]  /*02f0*/  SHF.R.S32.HI R5, RZ, 0x4, R4 ;  /* 0x00000004ff057819 */ /* 0x000fe20000011404 */
[----:B------:R-:W-:Y:S01]  /*0300*/  ULDC UR48, c[0x0][0x214] ;  /* 0x0000850000307ab9 */ /* 0x000fe20000000800 */
[----:B------:R-:W-:Y:S01]  /*0310*/  LEA.HI R0, R0, R6, RZ, 0x3 ;  /* 0x0000000600007211 */ /* 0x000fe200078f18ff */
[----:B------:R-:W-:Y:S01]  /*0320*/  ULDC UR55, c[0x0][0x1c8] ;  /* 0x0000720000377ab9 */ /* 0x000fe20000000800 */
[----:B------:R-:W-:Y:S01]  /*0330*/  LOP3.LUT R7, R2, 0x7ffffffc, RZ, 0xc0, !PT ;  /* 0x7ffffffc02077812 */ /* 0x000fe200078ec0ff */
[----:B------:R-:W-:Y:S01]  /*0340*/  ULDC.U8 UR10, c[0x0][0x3d0] ;  /* 0x0000f400000a7ab9 */ /* 0x000fe20000000000 */
[----:B------:R-:W-:Y:S01]  /*0350*/  LOP3.LUT R2, R4, 0xfffffff0, RZ, 0xc0, !PT ;  /* 0xfffffff004027812 */ /* 0x000fe200078ec0ff */
[----:B------:R-:W-:Y:S01]  /*0360*/  ULDC UR49, c[0x0][0x224] ;  /* 0x0000890000317ab9 */ /* 0x000fe20000000800 */
[----:B------:R-:W-:Y:S01]  /*0370*/  LOP3.LUT R3, R14, 0xfffffff8, RZ, 0xc0, !PT ;  /* 0xfffffff80e037812 */ /* 0x000fe200078ec0ff */
[----:B------:R-:W-:Y:S01]  /*0380*/  IMAD.IADD R16, R9, 0x1, -R7 ;  /* 0x0000000109107824 */ /* 0x000fe200078e0a07 */
[----:B------:R-:W-:Y:S01]  /*0390*/  LOP3.LUT R10, R11, 0xffffffe0, RZ, 0xc0, !PT ;  /* 0xffffffe00b0a7812 */ /* 0x000fe200078ec0ff */
[C---:B------:R-:W-:Y:S01]  /*03a0*/  IMAD.IADD R8, R9.reuse, 0x1, -R2 ;  /* 0x0000000109087824 */ /* 0x040fe200078e0a02 */
[----:B------:R-:W-:Y:S01]  /*03b0*/  LEA.HI R4, R4, R5, RZ, 0x1 ;  /* 0x0000000504047211 */ /* 0x000fe200078f08ff */
[C---:B------:R-:W-:Y:S01]  /*03c0*/  IMAD.IADD R3, R9.reuse, 0x1, -R3 ;  /* 0x0000000109037824 */ /* 0x040fe200078e0a03 */
[----:B------:R-:W-:Y:S01]  /*03d0*/  LOP3.LUT R0, R0, 0xfffffff8, RZ, 0xc0, !PT ;  /* 0xfffffff800007812 */ /* 0x000fe200078ec0ff */
[----:B------:R-:W-:Y:S01]  /*03e0*/  IMAD.IADD R2, R9, 0x1, -R10 ;  /* 0x0000000109027824 */ /* 0x000fe200078e0a0a */
[----:B------:R-:W-:Y:S01]  /*03f0*/  SHF.R.S32.HI R15, RZ, 0x3, R14 ;  /* 0x00000003ff0f7819 */ /* 0x000fe2000001140e */
[C---:B------:R-:W-:Y:S01]  /*0400*/  IMAD.SHL.U32 R245, R3.reuse, 0x8, RZ ;  /* 0x0000000803f57824 */ /* 0x040fe200078e00ff */
[----:B------:R-:W-:Y:S01]  /*0410*/  LOP3.LUT R4, R4, 0xfffffffe, RZ, 0xc0, !PT ;  /* 0xfffffffe04047812 */ /* 0x000fe200078ec0ff */
[----:B------:R-:W-:Y:S01]  /*0420*/  IMAD.IADD R9, R6, 0x1, -R0 ;  /* 0x0000000106097824 */ /* 0x000fe200078e0a00 */
[----:B------:R-:W-:Y:S01]  /*0430*/  LOP3.LUT P0, RZ, R3, 0x4, RZ, 0xc0, !PT ;  /* 0x0000000403ff7812 */ /* 0x000fe2000780c0ff */
[----:B------:R-:W-:Y:S01]  /*0440*/  IMAD.SHL.U32 R0, R15, 0x40, RZ ;  /* 0x000000400f007824 */ /* 0x000fe200078e00ff */
[----:B------:R-:W-:Y:S01]  /*0450*/  LOP3.LUT P5, RZ, R3, 0x2, RZ, 0xc0, !PT ;  /* 0x0000000203ff7812 */ /* 0x000fe200078ac0ff */
[----:B------:R-:W-:Y:S01]  /*0460*/  IMAD.IADD R10, R5, 0x1, -R4 ;  /* 0x00000001050a7824 */ /* 0x000fe200078e0a04 */
[----:B------:R-:W-:Y:S01]  /*0470*/  SHF.R.S32.HI R4, RZ, 0x1f, R2 ;  /* 0x0000001fff047819 */ /* 0x000fe20000011402 */
[C---:B------:R-:W-:Y:S01]  /*0480*/  IMAD.SHL.U32 R5, R3.reuse, 0x40, RZ ;  /* 0x0000004003057824 */ /* 0x040fe200078e00ff */
[----:B------:R-:W-:Y:S01]  /*0490*/  LOP3.LUT R0, R0, 0x1c0, RZ, 0xc0, !PT ;  /* 0x000001c000007812 */ /* 0x000fe200078ec0ff */
[----:B------:R-:W-:Y:S01]  /*04a0*/  IMAD.SHL.U32 R3, R3, 0x20, RZ ;  /* 0x0000002003037824 */ /* 0x000fe200078e00ff */
[----:B------:R-:W-:Y:S01]  /*04b0*/  LEA.HI R17, R4, R2, RZ, 0x2 ;  /* 0x0000000204117211 */ /* 0x000fe200078f10ff */
[----:B------:R-:W-:Y:S01]  /*04c0*/  @UP5 UIMAD UR53, UR32, UR48, URZ ;  /* 0x00000030203552a4 */ /* 0x000fe2000f8e023f */
        /* <DEDUP_REMOVED lines=12> */
[C---:B------:R-:W-:Y:S01]  /*0590*/  LOP3.LUT R0, R9.reuse, 0x1, RZ, 0xc0, !PT ;  /* 0x0000000109007812 */ /* 0x040fe200078ec0ff */
[----:B------:R-:W-:Y:S01]  /*05a0*/  USHF.R.S32.HI UR58, URZ, 0x1f, UR32 ;  /* 0x0000001f3f3a7899 */ /* 0x000fe20008011420 */
[----:B------:R-:W-:Y:S01]  /*05b0*/  LOP3.LUT R4, R4, R2, RZ, 0x3c, !PT ;  /* 0x0000000204047212 */ /* 0x000fe200078e3cff */
[----:B------:R-:W-:Y:S01]  /*05c0*/  USHF.R.S32.HI UR57, URZ, 0x1f, UR34 ;  /* 0x0000001f3f397899 */ /* 0x000fe20008011422 */
[----:B------:R-:W-:Y:S01]  /*05d0*/  ISETP.NE.U32.AND P1, PT, R0, 0x1, PT ;  /* 0x000000010000780c */ /* 0x000fe20003f25070 */
[----:B------:R-:W-:Y:S01]  /*05e0*/  IMAD.SHL.U32 R0, R10, 0x100, RZ ;  /* 0x000001000a007824 */ /* 0x000fe200078e00ff */
[----:B------:R-:W-:Y:S01]  /*05f0*/  SHF.R.S32.HI R6, RZ, 0x7, R12 ;  /* 0x00000007ff067819 */ /* 0x000fe2000001140c */
[----:B------:R-:W-:Y:S01]  /*0600*/  UIMAD.WIDE.U32 UR40, UR36, UR42, URZ ;  /* 0x0000002a242872a5 */ /* 0x000fe2000f8e003f */
[----:B------:R-:W-:Y:S01]  /*0610*/  LOP3.LUT P2, RZ, R9, 0x2, RZ, 0xc0, !PT ;  /* 0x0000000209ff7812 */ /* 0x000fe2000784c0ff */
[----:B------:R-:W-:Y:S01]  /*0620*/  UIMAD UR50, UR37, UR42, URZ ;  /* 0x0000002a253272a4 */ /* 0x000fe2000f8e023f */
[----:B------:R-:W-:Y:S01]  /*0630*/  LOP3.LUT R2, R0, 0x100, RZ, 0xc0, !PT ;  /* 0x0000010000027812 */ /* 0x000fe200078ec0ff */
[----:B------:R-:W-:Y:S01]  /*0640*/  IMAD R0, R6, 0x2, R10 ;  /* 0x0000000206007824 */ /* 0x000fe200078e020a */
[----:B------:R-:W-:Y:S01]  /*0650*/  LOP3.LUT P6, RZ, R8, 0x4, RZ, 0xc0, !PT ;  /* 0x0000000408ff7812 */ /* 0x000fe200078cc0ff */
[----:B------:R-:W-:Y:S01]  /*0660*/  USHF.R.S32.HI UR52, URZ, 0x1f, UR46 ;  /* 0x0000001f3f347899 */ /* 0x000fe2000801142e */
[----:B------:R-:W-:Y:S01]  /*0670*/  LOP3.LUT R226, R2, 0xe0, R3, 0xf8, !PT ;  /* 0x000000e002e27812 */ /* 0x000fe200078ef803 */
[----:B------:R-:W-:Y:S01]  /*0680*/  IMAD.SHL.U32 R3, R10, 0x20, RZ ;  /* 0x000000200a037824 */ /* 0x000fe200078e00ff */
[----:B------:R-:W-:Y:S01]  /*0690*/  SHF.R.S32.HI R2, RZ, 0x6, R13 ;  /* 0x00000006ff027819 */ /* 0x000fe2000001140d */
[----:B------:R-:W-:Y:S01]  /*06a0*/  IMAD.U32 R0, R0, 0x200, R4 ;  /* 0x0000020000007824 */ /* 0x000fe200078e0004 */
[----:B------:R-:W-:Y:S01]  /*06b0*/  SEL R232, R227, 0xffffffc0, !P0 ;  /* 0xffffffc0e3e87807 */ /* 0x000fe20004000000 */
[----:B------:R-:W-:Y:S01]  /*06c0*/  IMAD.SHL.U32 R4, R9, 0x20, RZ ;  /* 0x0000002009047824 */ /* 0x000fe200078e00ff */
[----:B------:R-:W-:Y:S01]  /*06d0*/  UIMAD UR49, UR6, UR49, URZ ;  /* 0x00000031063172a4 */ /* 0x000fe2000f8e023f */
[C---:B------:R-:W-:Y:S01]  /*06e0*/  IMAD R237, R2.reuse, 0x200, R5 ;  /* 0x0000020002ed7824 */ /* 0x040fe200078e0205 */
[----:B------:R-:W-:Y:S01]  /*06f0*/  @!UP5 UIMAD UR48, UR7, UR48, URZ ;  /* 0x000000300730d2a4 */ /* 0x000fe2000f8e023f */
[----:B------:R-:W-:Y:S01]  /*0700*/  IMAD.SHL.U32 R5, R2, 0x8, RZ ;  /* 0x0000000802057824 */ /* 0x000fe200078e00ff */
[----:B------:R-:W-:Y:S01]  /*0710*/  LOP3.LUT R2, R3, 0x20, RZ, 0xc0, !PT ;  /* 0x0000002003027812 */ /* 0x000fe200078ec0ff */
[----:B------:R-:W-:Y:S01]  /*0720*/  IMAD.SHL.U32 R3, R6, 0x10, RZ ;  /* 0x0000001006037824 */ /* 0x000fe200078e00ff */
[----:B------:R-:W-:Y:S01]  /*0730*/  LOP3.LUT R4, R4, 0xe0, RZ, 0xc0, !PT ;  /* 0x000000e004047812 */ /* 0x000fe200078ec0ff */
[----:B------:R-:W-:Y:S01]  /*0740*/  IMAD.SHL.U32 R229, R0, 0x2, RZ ;  /* 0x0000000200e57824 */ /* 0x000fe200078e00ff */
[----:B------:R-:W-:Y:S01]  /*0750*/  LOP3.LUT R15, R2, 0x18, R5, 0xf8, !PT ;  /* 0x00000018020f7812 */ /* 0x000fe200078ef805 */
[----:B------:R-:W-:Y:S01]  /*0760*/  IMAD.SHL.U32 R237, R237, 0x2, RZ ;  /* 0x00000002eded7824 */ /* 0x000fe200078e00ff */
[----:B------:R-:W-:Y:S01]  /*0770*/  LOP3.LUT R13, R4, 0x10, R3, 0xf8, !PT ;  /* 0x00000010040d7812 */ /* 0x000fe200078ef803 */
[----:B------:R-:W-:Y:S01]  /*0780*/  IMAD.SHL.U32 R4, R10, 0x8, RZ ;  /* 0x000000080a047824 */ /* 0x000fe200078e00ff */
[----:B------:R-:W-:Y:S01]  /*0790*/  SHF.R.S32.HI R3, RZ, 0x1f, R8 ;  /* 0x0000001fff037819 */ /* 0x000fe20000011408 */
[----:B------:R-:W-:Y:S01]  /*07a0*/  IMAD.IADD R231, R229, 0x1, R232 ;  /* 0x00000001e5e77824 */ /* 0x000fe200078e02e8 */
[----:B------:R-:W-:Y:S01]  /*07b0*/  SHF.R.S32.HI R2, RZ, 0x5, R11 ;  /* 0x00000005ff027819 */ /* 0x000fe2000001140b */
[----:B------:R-:W-:Y:S01]  /*07c0*/  USHF.R.S32.HI UR47, URZ, 0x1f, UR44 ;  /* 0x0000001f3f2f7899 */ /* 0x000fe2000801142c */
[----:B------:R-:W-:Y:S01]  /*07d0*/  LEA.HI R225, R3, R8, RZ, 0x3 ;  /* 0x0000000803e17211 */ /* 0x000fe200078f18ff */
[----:B------:R-:W-:Y:S01]  /*07e0*/  IMAD.SHL.U32 R3, R8, 0x20, RZ ;  /* 0x0000002008037824 */ /* 0x000fe200078e00ff */
[----:B------:R-:W-:-:S02]  /*07f0*/  LOP3.LUT R12, R4, 0x8, RZ, 0xc0, !PT ;  /* 0x00000008040c7812 */ /* 0x000fc400078ec0ff */
[C---:B------:R-:W-:Y:S01]  /*0800*/  LOP3.LUT R5, R225.reuse, 0xfffffff8, RZ, 0xc0, !PT ;  /* 0xfffffff8e1057812 */ /* 0x040fe200078ec0ff */
[----:B------:R-:W-:Y:S01]  /*0810*/  IMAD.SHL.U32 R225, R225, 0x40, RZ ;  /* 0x00000040e1e17824 */ /* 0x000fe200078e00ff */
[----:B------:R-:W-:Y:S02]  /*0820*/  SHF.R.S32.HI R6, RZ, 0x1f, R11 ;  /* 0x0000001fff067819 */ /* 0x000fe4000001140b */
[----:B------:R-:W-:Y:S01]  /*0830*/  LOP3.LUT R4, R12, 0x1e0, R3, 0xf8, !PT ;  /* 0x000001e00c047812 */ /* 0x000fe200078ef803 */
[C---:B------:R-:W-:Y:S01]  /*0840*/  IMAD.IADD R7, R8.reuse, 0x1, -R5 ;  /* 0x0000000108077824 */ /* 0x040fe200078e0a05 */
[-C--:B------:R-:W-:Y:S01]  /*0850*/  LEA.HI R3, R11, R2.reuse, RZ, 0x1 ;  /* 0x000000020b037211 */ /* 0x080fe200078f08ff */
[----:B------:R-:W-:Y:S01]  /*0860*/  IMAD.SHL.U32 R5, R8, 0x4, RZ ;  /* 0x0000000408057824 */ /* 0x000fe200078e00ff */
[----:B------:R-:W-:Y:S02]  /*0870*/  LEA.HI R6, R6, R2, RZ, 0x2 ;  /* 0x0000000206067211 */ /* 0x000fe400078f10ff */
[----:B------:R-:W-:-:S02]  /*0880*/  LOP3.LUT R3, R3, 0x3ffffe, RZ, 0xc0, !PT ;  /* 0x003ffffe03037812 */ /* 0x000fc400078ec0ff */
[----:B------:R-:W-:Y:S02]  /*0890*/  LOP3.LUT R6, R6, 0xfffffffc, RZ, 0xc0, !PT ;  /* 0xfffffffc06067812 */ /* 0x000fe400078ec0ff */
[----:B------:R-:W-:Y:S01]  /*08a0*/  LOP3.LUT R11, R4, 0x38, R5, 0x78, !PT ;  /* 0x00000038040b7812 */ /* 0x000fe200078e7805 */
[----:B------:R-:W-:Y:S01]  /*08b0*/  IMAD.SHL.U32 R4, R9, 0x40, RZ ;  /* 0x0000004009047824 */ /* 0x000fe200078e00ff */
[----:B------:R-:W-:Y:S01]  /*08c0*/  LOP3.LUT R225, R225, 0xfffffe00, RZ, 0xc0, !PT ;  /* 0xfffffe00e1e17812 */ /* 0x000fe200078ec0ff */
[----:B------:R-:W-:Y:S01]  /*08d0*/  IMAD.SHL.U32 R5, R9, 0x4, RZ ;  /* 0x0000000409057824 */ /* 0x000fe200078e00ff */
[C---:B------:R-:W-:Y:S01]  /*08e0*/  LOP3.LUT P4, RZ, R7.reuse, 0x4, RZ, 0xc0, !PT ;  /* 0x0000000407ff7812 */ /* 0x040fe2000788c0ff */
[C---:B------:R-:W-:Y:S01]  /*08f0*/  IMAD.IADD R233, R2.reuse, 0x1, -R3 ;  /* 0x0000000102e97824 */ /* 0x040fe200078e0a03 */
[----:B------:R-:W-:Y:S01]  /*0900*/  LOP3.LUT P3, RZ, R7, 0x2, RZ, 0xc0, !PT ;  /* 0x0000000207ff7812 */ /* 0x000fe2000786c0ff */
[C---:B------:R-:W-:Y:S01]  /*0910*/  IMAD.SHL.U32 R3, R2.reuse, 0x8, RZ ;  /* 0x0000000802037824 */ /* 0x040fe200078e00ff */
[----:B------:R-:W-:Y:S01]  /*0920*/  LOP3.LUT R9, R13, 0x18, R5, 0x78, !PT ;  /* 0x000000180d097812 */ /* 0x000fe200078e7805 */
[----:B------:R-:W-:Y:S01]  /*0930*/  IMAD.IADD R6, R2, 0x1, -R6 ;  /* 0x0000000102067824 */ /* 0x000fe200078e0a06 */
[----:B------:R-:W-:Y:S01]  /*0940*/  LOP3.LUT R2, R4, 0x1c0, RZ, 0xc0, !PT ;  /* 0x000001c004027812 */ /* 0x000fe200078ec0ff */
[----:B------:R-:W-:Y:S01]  /*0950*/  IMAD R233, R233, 0x200, R11 ;  /* 0x00000200e9e97824 */ /* 0x000fe200078e020b */
[----:B------:R-:W-:-:S02]  /*0960*/  LOP3.LUT R5, R3, 0x38, RZ, 0xc0, !PT ;  /* 0x0000003803057812 */ /* 0x000fc400078ec0ff */
[----:B------:R-:W-:Y:S02]  /*0970*/  LOP3.LUT R4, R226, 0x8, R14, 0xf8, !PT ;  /* 0x00000008e2047812 */ /* 0x000fe400078ef80e */
[----:B------:R-:W-:Y:S02]  /*0980*/  SHF.R.U32.HI R3, RZ, 0x3, R2 ;  /* 0x00000003ff037819 */ /* 0x000fe40000011602 */
[----:B------:R-:W-:Y:S02]  /*0990*/  SHF.R.U32.HI R226, RZ, 0x3, R226 ;  /* 0x00000003ffe27819 */ /* 0x000fe400000116e2 */
[----:B------:R-:W-:Y:S01]  /*09a0*/  LOP3.LUT R8, R3, R2, R5, 0x1e, !PT ;  /* 0x0000000203087212 */ /* 0x000fe200078e1e05 */
[----:B------:R-:W-:Y:S01]  /*09b0*/  IMAD.SHL.U32 R2, R7, 0x40, RZ ;  /* 0x0000004007027824 */ /* 0x000fe200078e00ff */
[----:B------:R-:W-:Y:S01]  /*09c0*/  LOP3.LUT R226, R4, 0x38, R226, 0x78, !PT ;  /* 0x0000003804e27812 */ /* 0x000fe200078e78e2 */
[----:B------:R-:W-:Y:S01]  /*09d0*/  IMAD.SHL.U32 R4, R16, 0x2, RZ ;  /* 0x0000000210047824 */ /* 0x000fe200078e00ff */
[----:B------:R-:W-:-:S02]  /*09e0*/  IADD3 R236, R232, 0x14000, R229 ;  /* 0x00014000e8ec7810 */ /* 0x000fc40007ffe0e5 */
[----:B------:R-:W-:Y:S01]  /*09f0*/  LOP3.LUT R2, R2, 0x1c0, RZ, 0xc0, !PT ;  /* 0x000001c002027812 */ /* 0x000fe200078ec0ff */
[----:B------:R-:W-:Y:S01]  /*0a00*/  IMAD R3, R6, 0x200, R4 ;  /* 0x0000020006037824 */ /* 0x000fe200078e0204 */
[----:B------:R-:W-:Y:S01]  /*0a10*/  LEA R233, R233, 0x14000, 0x1 ;  /* 0x00014000e9e97811 */ /* 0x000fe200078e08ff */
[----:B------:R-:W-:Y:S01]  /*0a20*/  IMAD.IADD R8, R4, 0x1, R8 ;  /* 0x0000000104087824 */ /* 0x000fe200078e0208 */
[----:B------:R-:W-:Y:S01]  /*0a30*/  SEL R227, R227, 0xffffffc0, !P4 ;  /* 0xffffffc0e3e37807 */ /* 0x000fe20006000000 */
[----:B------:R-:W-:Y:S01]  /*0a40*/  IMAD.IADD R9, R3, 0x1, R9 ;  /* 0x0000000103097824 */ /* 0x000fe200078e0209 */
[----:B------:R-:W-:Y:S01]  /*0a50*/  SHF.R.U32.HI R3, RZ, 0x3, R2 ;  /* 0x00000003ff037819 */ /* 0x000fe20000011602 */
[----:B------:R-:W-:Y:S01]  /*0a60*/  IMAD R4, R10, 0x1000, R225 ;  /* 0x000010000a047824 */ /* 0x000fe200078e02e1 */
[----:B------:R-:W-:Y:S01]  /*0a70*/  IADD3 R234, R233, 0x20, RZ ;  /* 0x00000020e9ea7810 */ /* 0x000fe20007ffe0ff */
[----:B------:R-:W-:Y:S01]  /*0a80*/  IMAD.SHL.U32 R9, R9, 0x2, RZ ;  /* 0x0000000209097824 */ /* 0x000fe200078e00ff */
[----:B------:R-:W-:-:S02]  /*0a90*/  LOP3.LUT R7, R3, R2, R12, 0x1e, !PT ;  /* 0x0000000203077212 */ /* 0x000fc400078e1e0c */
[C---:B------:R-:W-:Y:S02]  /*0aa0*/  LOP3.LUT R5, R3.reuse, R2, R5, 0x1e, !PT ;  /* 0x0000000203057212 */ /* 0x040fe400078e1e05 */
[----:B------:R-:W-:Y:S02]  /*0ab0*/  LOP3.LUT R3, R3, R15, R2, 0x1e, !PT ;  /* 0x0000000f03037212 */ /* 0x000fe400078e1e02 */
[----:B------:R-:W-:Y:S01]  /*0ac0*/  SHF.R.S32.HI R2, RZ, 0x2, R17 ;  /* 0x00000002ff027819 */ /* 0x000fe20000011411 */
[----:B------:R-:W-:Y:S01]  /*0ad0*/  IMAD.IADD R4, R4, 0x1, R5 ;  /* 0x0000000104047824 */ /* 0x000fe200078e0205 */
[----:B------:R-:W-:-:S03]  /*0ae0*/  @P6 IADD3 R234, R233, -0x20, RZ ;  /* 0xffffffe0e9ea6810 */ /* 0x000fc60007ffe0ff */
[----:B------:R-:W-:Y:S01]  /*0af0*/  IMAD R5, R6, 0x10, R2 ;  /* 0x0000001006057824 */ /* 0x000fe200078e0202 */
[----:B------:R-:W-:Y:S01]  /*0b00*/  IADD3 R235, R234, 0x800, RZ ;  /* 0x00000800eaeb7810 */ /* 0x000fe20007ffe0ff */
[----:B------:R-:W-:Y:S01]  /*0b10*/  IMAD R2, R6, 0x400, R225 ;  /* 0x0000040006027824 */ /* 0x000fe200078e02e1 */
[----:B------:R-:W-:Y:S01]  /*0b20*/  LOP3.LUT R225, R3, R225, RZ, 0xfc, !PT ;  /* 0x000000e103e17212 */ /* 0x000fe200078efcff */
[----:B------:R-:W-:Y:S01]  /*0b30*/  IMAD.MOV.U32 R3, RZ, RZ, 0x20 ;  /* 0x00000020ff037424 */ /* 0x000fe200078e00ff */
[----:B------:R1:W-:Y:S01]  /*0b40*/  STL [R1+0x1c], R5 ;  /* 0x00001c0501007387 */ /* 0x0003e20000100800 */
[----:B------:R-:W-:Y:S01]  /*0b50*/  IMAD.IADD R2, R2, 0x1, R7 ;  /* 0x0000000102027824 */ /* 0x000fe200078e0207 */
[----:B------:R-:W-:Y:S02]  /*0b60*/  LEA R225, R225, 0x10000, 0x1 ;  /* 0x00010000e1e17811 */ /* 0x000fe400078e08ff */
        /* <DEDUP_REMOVED lines=9> */
[----:B------:R2:W-:Y:S01]  /*0c00*/  STL [R1+0x14], R0 ;  /* 0x0000140001007387 */ /* 0x0005e20000100800 */
[----:B------:R-:W-:-:S02]  /*0c10*/  IMAD.IADD R228, R2, 0x1, R227 ;  /* 0x0000000102e47824 */ /* 0x000fc400078e02e3 */
[----:B------:R-:W-:Y:S01]  /*0c20*/  IMAD.IADD R232, R232, 0x1, R230 ;  /* 0x00000001e8e87824 */ /* 0x000fe200078e02e6 */
[----:B------:R-:W-:Y:S01]  /*0c30*/  STL [R1+0x4], R9 ;  /* 0x0000040901007387 */ /* 0x000fe20000100800 */
[----:B------:R-:W-:Y:S02]  /*0c40*/  IMAD.SHL.U32 R226, R226, 0x2, RZ ;  /* 0x00000002e2e27824 */ /* 0x000fe400078e00ff */
[----:B------:R-:W-:Y:S02]  /*0c50*/  IMAD.IADD R227, R3, 0x1, R227 ;  /* 0x0000000103e37824 */ /* 0x000fe400078e02e3 */
[----:B-1----:R-:W-:-:S05]  /*0c60*/  IMAD.MOV.U32 R5, RZ, RZ, 0x1c0 ;  /* 0x000001c0ff057424 */ /* 0x002fca00078e00ff */
[----:B------:R-:W-:-:S05]  /*0c70*/  SEL R5, R5, 0x240, !P1 ;  /* 0x0000024005057807 */ /* 0x000fca0004800000 */
[----:B------:R-:W-:-:S05]  /*0c80*/  IMAD.IADD R6, R9, 0x1, R5 ;  /* 0x0000000109067824 */ /* 0x000fca00078e0205 */
[----:B------:R-:W-:Y:S01]  /*0c90*/  STL [R1+0x10], R6 ;  /* 0x0000100601007387 */ /* 0x000fe20000100800 */
[C---:B--2---:R-:W-:Y:S02]  /*0ca0*/  IADD3 R0, R9.reuse, 0x10, RZ ;  /* 0x0000001009007810 */ /* 0x044fe40007ffe0ff */
[----:B------:R-:W-:-:S05]  /*0cb0*/  @P2 IADD3 R0, R9, -0x10, RZ ;  /* 0xfffffff009002810 */ /* 0x000fca0007ffe0ff */
[----:B------:R1:W-:Y:S02]  /*0cc0*/  STL [R1+0x8], R0 ;  /* 0x0000080001007387 */ /* 0x0003e40000100800 */
[----:B-1----:R-:W-:-:S05]  /*0cd0*/  IMAD.IADD R0, R5, 0x1, R0 ;  /* 0x0000000105007824 */ /* 0x002fca00078e0200 */
[----:B------:R1:W-:Y:S02]  /*0ce0*/  STL [R1+0xc], R0 ;  /* 0x00000c0001007387 */ /* 0x0003e40000100800 */
[----:B-1--4-:R-:W-:Y:S02]  /*0cf0*/  IMAD.SHL.U32 R0, R4, 0x2, RZ ;  /* 0x0000000204007824 */ /* 0x012fe400078e00ff */
.L_x_141:
[----:B------:R-:W-:Y:S02]  /*0d00*/  ULDC.64 UR6, c[0x0][0x240] ;  /* 0x0000900000067ab9 */ /* 0x000fe40000000a00 */
[----:B------:R-:W-:Y:S02]  /*0d10*/  UISETP.NE.U32.AND UP1, UPT, URZ, UR6, UPT ;  /* 0x000000063f00728c */ /* 0x000fe4000bf25070 */
[----:B------:R-:W-:Y:S02]  /*0d20*/  USHF.L.U32 UR13, UR32, 0x2, URZ ;  /* 0x00000002200d7899 */ /* 0x000fe4000800063f */
[----:B------:R-:W-:Y:S02]  /*0d30*/  USHF.R.S32.HI UR39, URZ, 0x1f, UR32 ;  /* 0x0000001f3f277899 */ /* 0x000fe40008011420 */
[----:B------:R-:W-:-:S02]  /*0d40*/  UISETP.NE.AND.EX UP1, UPT, URZ, UR7, UPT, UP1 ;  /* 0x000000073f00728c */ /* 0x000fc4000bf25310 */
[----:B------:R-:W-:Y:S02]  /*0d50*/  USHF.L.U64.HI UR12, UR32, 0x2, UR39 ;  /* 0x00000002200c7899 */ /* 0x000fe40008010227 */
[----:B------:R-:W-:Y:S02]  /*0d60*/  UIADD3 UR6, UP0, UR13, UR6, URZ ;  /* 0x000000060d067290 */ /* 0x000fe4000ff1e03f */
[----:B------:R-:W-:Y:S01]  /*0d70*/  PLOP3.LUT P0, PT, PT, PT, UP1, 0x80, 0x0 ;  /* 0x000000000000781c */ /* 0x000fe20003f0f018 */
[----:B------:R-:W-:Y:S02]  /*0d80*/  ULDC.64 UR10, c[0x0][0x250] ;  /* 0x00009400000a7ab9 */ /* 0x000fe40000000a00 */
[----:B------:R-:W-:Y:S01]  /*0d90*/  UIADD3.X UR7, UR12, UR7, URZ, UP0, !UPT ;  /* 0x000000070c077290 */ /* 0x000fe200087fe43f */
[----:B-12---:R-:W-:Y:S01]  /*0da0*/  IMAD.U32 R4, RZ, RZ, UR6 ;  /* 0x00000006ff047e24 */ /* 0x006fe2000f8e00ff */
[----:B------:R-:W-:Y:S02]  /*0db0*/  UISETP.NE.U32.AND UP3, UPT, URZ, UR10, UPT ;  /* 0x0000000a3f00728c */ /* 0x000fe4000bf65070 */
[----:B------:R-:W-:-:S02]  /*0dc0*/  ULDC.U8 UR14, c[0x0][0x312] ;  /* 0x0000c480000e7ab9 */ /* 0x000fc40000000000 */
        /* <DEDUP_REMOVED lines=40> */
.L_x_109:
        /* <DEDUP_REMOVED lines=39> */
[----:B------:R-:W-:-:S02]  /*12c0*/  UIADD3 UR21, UR11, UR19, URZ ;  /* 0x000000130b157290 */ /* 0x000fc4000fffe03f */
[----:B------:R-:W-:Y:S02]  /*12d0*/  UIADD3 UR19, UR12, -0x40, URZ ;  /* 0xffffffc00c137890 */ /* 0x000fe4000fffe03f */
        /* <DEDUP_REMOVED lines=18> */
.L_x_111:
        /* <DEDUP_REMOVED lines=19> */
.L_x_112:
[----:B------:R-:W-:Y:S01]  /*1530*/  IABS R8, c[0x0][0x1c8] ;  /* 0x0000720000087a13 */ /* 0x000fe20000000000 */
[----:B------:R-:W-:Y:S01]  /*1540*/  ULDC.64 UR8, c[0x0][0x370] ;  /* 0x0000dc0000087ab9 */ /* 0x000fe20000000a00 */
[----:B--2---:R-:W-:Y:S01]  /*1550*/  IABS R7, UR34 ;  /* 0x0000002200077c13 */ /* 0x004fe20008000000 */
[----:B------:R-:W-:Y:S01]  /*1560*/  @UP2 UIMAD.WIDE.U32 UR6, UR16, UR8, URZ ;  /* 0x00000008100622a5 */ /* 0x000fe2000f8e003f */
[----:B------:R-:W1:Y:S01]  /*1570*/  I2F.RP R4, R8 ;  /* 0x0000000800047306 */ /* 0x000e620000209400 */
[----:B------:R-:W-:Y:S01]  /*1580*/  ULDC UR10, c[0x0][0x224] ;  /* 0x00008900000a7ab9 */ /* 0x000fe20000000800 */
[----:B------:R-:W-:Y:S01]  /*1590*/  ISETP.LE.AND P1, PT, RZ, UR55, PT ;  /* 0x00000037ff007c0c */ /* 0x000fe2000bf23270 */
        /* <DEDUP_REMOVED lines=62> */
.L_x_113:
[----:B------:R-:W-:Y:S02]  /*1980*/  UMOV UR8, UR49 ;  /* 0x0000003100087c82 */ /* 0x000fe40008000000 */
.L_x_114:
[----:B------:R-:W-:Y:S01]  /*1990*/  UIADD3 UR6, UP4, UP3, UR6, UR44, UR46 ;  /* 0x0000002c06067290 */ /* 0x000fe2000fb9e02e */
[----:B------:R-:W1:Y:S01]  /*19a0*/  S2R R30, SR_TID.X ;  /* 0x00000000001e7919 */ /* 0x000e620000002100 */
[--C-:B------:R-:W-:Y:S01]  /*19b0*/  SHF.R.S32.HI R33, RZ, 0x1f, R245.reuse ;  /* 0x0000001fff217819 */ /* 0x100fe200000114f5 */
[----:B------:R-:W-:Y:S01]  /*19c0*/  IMAD.U32 R7, RZ, RZ, UR19 ;  /* 0x00000013ff077e24 */ /* 0x000fe2000f8e00ff */
[----:B------:R-:W-:Y:S01]  /*19d0*/  UIADD3 UR28, UP2, UP1, UR12, UR6, UR14 ;  /* 0x000000060c1c7290 */ /* 0x000fe2000f95e00e */
[----:B------:R-:W2:Y:S01]  /*19e0*/  S2R R34, SR_TID.X ;  /* 0x0000000000227919 */ /* 0x000ea20000002100 */
[----:B------:R-:W-:Y:S01]  /*19f0*/  UIADD3.X UR6, UR9, UR47, UR52, UP4, UP3 ;  /* 0x0000002f09067290 */ /* 0x000fe2000a7e6434 */
[----:B------:R-:W-:Y:S01]  /*1a00*/  IMAD.MOV.U32 R32, RZ, RZ, R245 ;  /* 0x000000ffff207224 */ /* 0x000fe200078e00f5 */
[C---:B------:R-:W-:Y:S01]  /*1a10*/  IADD3 R13, R245.reuse, 0x40, RZ ;  /* 0x00000040f50d7810 */ /* 0x040fe20007ffe0ff */
[----:B------:R-:W3:Y:S01]  /*1a20*/  S2R R35, SR_TID.X ;  /* 0x0000000000237919 */ /* 0x000ee20000002100 */
[----:B------:R-:W-:Y:S01]  /*1a30*/  UIADD3.X UR20, UR10, UR6, UR11, UP2, UP1 ;  /* 0x000000060a147290 */ /* 0x000fe200097e240b */
[----:B------:R-:W-:Y:S01]  /*1a40*/  ISETP.GE.AND P3, PT, R245, c[0x0][0x220], PT ;  /* 0x00008800f5007a0c */ /* 0x000fe20003f66270 */
[----:B------:R-:W-:Y:S01]  /*1a50*/  IMAD.U32 R11, RZ, RZ, UR34 ;  /* 0x00000022ff0b7e24 */ /* 0x000fe2000f8e00ff */
[----:B------:R-:W-:Y:S01]  /*1a60*/  ULDC.64 UR6, c[0x0][0x1a8] ;  /* 0x00006a0000067ab9 */ /* 0x000fe20000000a00 */
[----:B------:R-:W-:Y:S01]  /*1a70*/  ISETP.GE.AND P5, PT, R13, c[0x0][0x220], PT ;  /* 0x000088000d007a0c */ /* 0x000fe20003fa6270 */
[----:B------:R-:W-:Y:S01]  /*1a80*/  UIMAD UR6, UR56, UR6, URZ ;  /* 0x00000006380672a4 */ /* 0x000fe2000f8e023f */
[----:B------:R-:W-:Y:S01]  /*1a90*/  IMAD.U32 R16, RZ, RZ, UR34 ;  /* 0x00000022ff107e24 */ /* 0x000fe2000f8e00ff */
[----:B------:R-:W-:Y:S01]  /*1aa0*/  ULDC.64 UR10, c[0x0][0x3c8] ;  /* 0x0000f200000a7ab9 */ /* 0x000fe20000000a00 */
[----:B------:R-:W-:Y:S01]  /*1ab0*/  BSSY B1, `(.L_x_110) ;  /* 0x00005f3000017945 */ /* 0x000fe20003800000 */
[----:B------:R-:W-:-:S03]  /*1ac0*/  UIMAD UR14, UR34, UR7, UR6 ;  /* 0x00000007220e72a4 */ /* 0x000fc6000f8e0206 */
[----:B------:R-:W-:Y:S02]  /*1ad0*/  ULDC.64 UR6, c[0x0][0x370] ;  /* 0x0000dc0000067ab9 */ /* 0x000fe40000000a00 */
[----:B------:R-:W-:Y:S01]  /*1ae0*/  UIMAD UR6, UR31, UR6, URZ ;  /* 0x000000061f0672a4 */ /* 0x000fe2000f8e023f */
[----:B-1----:R-:W-:-:S03]  /*1af0*/  SHF.R.S32.HI R31, RZ, 0x1f, R30 ;  /* 0x0000001fff1f7819 */ /* 0x002fc6000001141e */
[----:B------:R-:W-:Y:S01]  /*1b00*/  UIMAD UR16, UR19, UR7, UR6 ;  /* 0x00000007131072a4 */ /* 0x000fe2000f8e0206 */
[----:B------:R-:W-:Y:S02]  /*1b10*/  LEA.HI R4, R31, R30, RZ, 0x5 ;  /* 0x0000001e1f047211 */ /* 0x000fe400078f28ff */
[----:B------:R-:W-:Y:S01]  /*1b20*/  ULDC.64 UR6, c[0x0][0x378] ;  /* 0x0000de0000067ab9 */ /* 0x000fe20000000a00 */
[----:B--2---:R-:W-:Y:S01]  /*1b30*/  SHF.R.S32.HI R34, RZ, 0x1f, R34 ;  /* 0x0000001fff227819 */ /* 0x004fe20000011422 */
[----:B------:R-:W-:Y:S01]  /*1b40*/  UIMAD UR6, UR56, UR6, URZ ;  /* 0x00000006380672a4 */ /* 0x000fe2000f8e023f */
[----:B------:R-:W-:Y:S02]  /*1b50*/  LOP3.LUT R6, R4, 0xffffffe0, RZ, 0xc0, !PT ;  /* 0xffffffe004067812 */ /* 0x000fe400078ec0ff */
[----:B---3--:R-:W-:Y:S01]  /*1b60*/  LEA.HI R34, R34, R35, RZ, 0x3 ;  /* 0x0000002322227211 */ /* 0x008fe200078f18ff */
[----:B------:R-:W-:Y:S01]  /*1b70*/  UIMAD UR12, UR34, UR7, UR6 ;  /* 0x00000007220c72a4 */ /* 0x000fe2000f8e0206 */
[----:B------:R-:W-:Y:S01]  /*1b80*/  SHF.R.S32.HI R4, RZ, 0x5, R4 ;  /* 0x00000005ff047819 */ /* 0x000fe20000011404 */
[----:B------:R-:W-:Y:S01]  /*1b90*/  UIADD3 UR6, UR19, UR8, URZ ;  /* 0x0000000813067290 */ /* 0x000fe2000fffe03f */
[----:B------:R-:W-:Y:S01]  /*1ba0*/  IMAD.IADD R6, R30, 0x1, -R6 ;  /* 0x000000011e067824 */ /* 0x000fe200078e0a06 */
[----:B------:R-:W-:Y:S01]  /*1bb0*/  SHF.R.S32.HI R34, RZ, 0x3, R34 ;  /* 0x00000003ff227819 */ /* 0x000fe20000011422 */
[----:B------:R-:W-:-:S02]  /*1bc0*/  ULDC.64 UR8, c[0x0][0x200] ;  /* 0x0000800000087ab9 */ /* 0x000fc40000000a00 */
[----:B------:R-:W-:Y:S01]  /*1bd0*/  UIMAD.WIDE UR6, UR6, UR60, UR10 ;  /* 0x0000003c060672a5 */ /* 0x000fe2000f8e020a */
[----:B------:R-:W-:Y:S01]  /*1be0*/  IMAD R6, R4, UR45, R6 ;  /* 0x0000002d04067c24 */ /* 0x000fe2000f8e0206 */
[----:B------:R-:W-:Y:S02]  /*1bf0*/  IADD3 R19, P0, R34, UR19, RZ ;  /* 0x0000001322137c10 */ /* 0x000fe4000ff1e0ff */
[----:B------:R-:W-:Y:S02]  /*1c00*/  SHF.R.S32.HI R29, RZ, 0x1f, R34 ;  /* 0x0000001fff1d7819 */ /* 0x000fe40000011422 */
[----:B------:R-:W-:Y:S01]  /*1c10*/  IADD3 R4, P1, R245, UR15, RZ ;  /* 0x0000000ff5047c10 */ /* 0x000fe2000ff3e0ff */
[----:B------:R-:W-:Y:S01]  /*1c20*/  UMOV UR11, UR6 ;  /* 0x00000006000b7c82 */ /* 0x000fe20008000000 */
[----:B------:R-:W-:Y:S01]  /*1c30*/  IADD3.X R23, R29, UR31, RZ, P0, !PT ;  /* 0x0000001f1d177c10 */ /* 0x000fe200087fe4ff */
[----:B------:R-:W-:Y:S01]  /*1c40*/  UIADD3 UR6, UR19, UR13, URZ ;  /* 0x0000000d13067290 */ /* 0x000fe2000fffe03f */
[----:B------:R-:W-:Y:S01]  /*1c50*/  IADD3.X R5, R33, UR18, RZ, P1, !PT ;  /* 0x0000001221057c10 */ /* 0x000fe20008ffe4ff */
[----:B------:R-:W-:Y:S01]  /*1c60*/  UMOV UR10, UR7 ;  /* 0x00000007000a7c82 */ /* 0x000fe20008000000 */
[C---:B------:R-:W-:Y:S01]  /*1c70*/  IADD3 R10, P0, R6.reuse, UR28, RZ ;  /* 0x0000001c060a7c10 */ /* 0x040fe2000ff1e0ff */
[----:B------:R-:W-:Y:S01]  /*1c80*/  UIMAD.WIDE UR6, UR6, UR60, UR8 ;  /* 0x0000003c060672a5 */ /* 0x000fe2000f8e0208 */
[----:B------:R-:W-:Y:S01]  /*1c90*/  IMAD R8, R23, c[0x0][0x190], RZ ;  /* 0x0000640017087a24 */ /* 0x000fe200078e02ff */
[----:B------:R-:W-:Y:S01]  /*1ca0*/  ULDC UR13, c[0x0][0x2e8] ;  /* 0x0000ba00000d7ab9 */ /* 0x000fe20000000800 */
[----:B------:R-:W-:Y:S01]  /*1cb0*/  IMAD.WIDE.U32 R4, R7, c[0x0][0x370], R4 ;  /* 0x0000dc0007047a25 */ /* 0x000fe200078e0004 */
[----:B------:R-:W-:-:S03]  /*1cc0*/  LEA.HI.X.SX32 R12, R6, UR20, 0x1, P0 ;  /* 0x00000014060c7c11 */ /* 0x000fc600080f0eff */
[----:B------:R-:W-:Y:S01]  /*1cd0*/  UMOV UR9, UR6 ;  /* 0x0000000600097c82 */ /* 0x000fe20008000000 */
[----:B------:R-:W-:Y:S01]  /*1ce0*/  IMAD.WIDE.U32 R6, R19, c[0x0][0x190], R32 ;  /* 0x0000640013067a25 */ /* 0x000fe200078e0020 */
[----:B------:R-:W-:Y:S01]  /*1cf0*/  UIADD3 UR6, -UR17, UR25, UR23 ;  /* 0x0000001911067290 */ /* 0x000fe2000fffe117 */
[----:B------:R-:W-:Y:S01]  /*1d00*/  IADD3 R5, R5, UR16, RZ ;  /* 0x0000001005057c10 */ /* 0x000fe2000fffe0ff */
[----:B------:R-:W-:Y:S01]  /*1d10*/  UMOV UR8, UR7 ;  /* 0x0000000700087c82 */ /* 0x000fe20008000000 */
[----:B------:R-:W-:Y:S01]  /*1d20*/  IMAD R27, R19, c[0x0][0x194], R8 ;  /* 0x00006500131b7a24 */ /* 0x000fe200078e0208 */
[----:B------:R-:W-:Y:S01]  /*1d30*/  UIADD3 UR6, UR6, -UR13, URZ ;  /* 0x8000000d06067290 */ /* 0x000fe2000fffe03f */
[----:B------:R-:W-:Y:S01]  /*1d40*/  IADD3 R8, P0, R6, UR29, RZ ;  /* 0x0000001d06087c10 */ /* 0x000fe2000ff1e0ff */
[----:B------:R-:W-:Y:S01]  /*1d50*/  IMAD.WIDE.U32 R4, R11, c[0x0][0x378], R4 ;  /* 0x0000de000b047a25 */ /* 0x000fe200078e0004 */
[----:B------:R-:W-:Y:S01]  /*1d60*/  SEL R6, RZ, 0xffffffff, P5 ;  /* 0xffffffffff067807 */ /* 0x000fe20002800000 */
[----:B------:R-:W-:Y:S01]  /*1d70*/  USHF.R.S32.HI UR13, URZ, 0x1f, UR6 ;  /* 0x0000001f3f0d7899 */ /* 0x000fe20008011406 */
[----:B------:R-:W-:Y:S01]  /*1d80*/  IADD3.X R9, R7, UR21, R27, P0, !PT ;  /* 0x0000001507097c10 */ /* 0x000fe200087fe41b */
[----:B------:R-:W-:Y:S01]  /*1d90*/  UIADD3 UR7, UR35, -0x1, URZ ;  /* 0xffffffff23077890 */ /* 0x000fe2000fffe03f */
[----:B------:R-:W-:Y:S01]  /*1da0*/  SEL R7, RZ, 0x1, P3 ;  /* 0x00000001ff077807 */ /* 0x000fe20001800000 */
[----:B------:R-:W-:Y:S01]  /*1db0*/  ULEA.HI UR13, UR13, UR6, URZ, 0x6 ;  /* 0x000000060d0d7291 */ /* 0x000fe2000f8f303f */
[----:B------:R-:W-:Y:S01]  /*1dc0*/  IMAD.SHL.U32 R6, R6, 0x2, RZ ;  /* 0x0000000206067824 */ /* 0x000fe200078e00ff */
[----:B------:R-:W-:Y:S01]  /*1dd0*/  LEA R238, P0, R10, c[0x0][0x350], 0x2 ;  /* 0x0000d4000aee7a11 */ /* 0x000fe200078010ff */
[----:B------:R-:W-:Y:S01]  /*1de0*/  IMAD.WIDE.U32 R16, R16, c[0x0][0x1a8], R8 ;  /* 0x00006a0010107a25 */ /* 0x000fe200078e0008 */
[----:B------:R-:W-:Y:S01]  /*1df0*/  USHF.R.S32.HI UR13, URZ, 0x6, UR13 ;  /* 0x000000063f0d7899 */ /* 0x000fe2000801140d */
[----:B------:R-:W-:-:S02]  /*1e00*/  IADD3 R9, R245, 0x80, RZ ;  /* 0x00000080f5097810 */ /* 0x000fc40007ffe0ff */
[----:B------:R-:W-:Y:S01]  /*1e10*/  LOP3.LUT R11, R6, 0x2, R7, 0xe2, !PT ;  /* 0x00000002060b7812 */ /* 0x000fe200078ee207 */
[----:B------:R-:W-:Y:S01]  /*1e20*/  UISETP.LT.AND UP1, UPT, URZ, UR13, UPT ;  /* 0x0000000d3f00728c */ /* 0x000fe2000bf21270 */
[----:B------:R-:W-:Y:S01]  /*1e30*/  IADD3 R7, R5, UR12, RZ ;  /* 0x0000000c05077c10 */ /* 0x000fe2000fffe0ff */
[----:B------:R-:W-:Y:S01]  /*1e40*/  IMAD.MOV.U32 R6, RZ, RZ, R4 ;  /* 0x000000ffff067224 */ /* 0x000fe200078e0004 */
[----:B------:R-:W-:Y:S01]  /*1e50*/  LEA.HI.X R239, R10, c[0x0][0x354], R12, 0x2, P0 ;  /* 0x0000d5000aef7a11 */ /* 0x000fe200000f140c */
[----:B------:R-:W-:Y:S01]  /*1e60*/  USEL UR13, URZ, UR13, !UP1 ;  /* 0x0000000d3f0d7287 */ /* 0x000fe2000c800000 */
[----:B------:R-:W-:Y:S01]  /*1e70*/  IMAD R4, R29, c[0x0][0x370], RZ ;  /* 0x0000dc001d047a24 */ /* 0x000fe200078e02ff */
[----:B------:R-:W-:Y:S01]  /*1e80*/  IADD3 R10, R245, 0xc0, RZ ;  /* 0x000000c0f50a7810 */ /* 0x000fe20007ffe0ff */
[----:B------:R-:W-:Y:S01]  /*1e90*/  IMAD.WIDE.U32 R6, R34, c[0x0][0x370], R6 ;  /* 0x0000dc0022067a25 */ /* 0x000fe200078e0006 */
[----:B------:R-:W-:Y:S01]  /*1ea0*/  UISETP.GT.AND UP1, UPT, UR35, UR13, UPT ;  /* 0x0000000d2300728c */ /* 0x000fe2000bf24270 */
[----:B------:R-:W-:-:S02]  /*1eb0*/  ISETP.GE.AND P4, PT, R9, c[0x0][0x220], PT ;  /* 0x0000880009007a0c */ /* 0x000fc40003f86270 */
[----:B------:R-:W-:Y:S01]  /*1ec0*/  IMAD R8, R34, c[0x0][0x374], R4 ;  /* 0x0000dd0022087a24 */ /* 0x000fe200078e0204 */
[----:B------:R-:W-:Y:S02]  /*1ed0*/  ISETP.GE.AND P6, PT, R10, c[0x0][0x220], PT ;  /* 0x000088000a007a0c */ /* 0x000fe40003fc6270 */
[----:B------:R-:W-:Y:S01]  /*1ee0*/  PLOP3.LUT P2, PT, PT, PT, UP1, 0x80, 0x0 ;  /* 0x000000000000781c */ /* 0x000fe20003f4f018 */
[----:B------:R-:W-:Y:S01]  /*1ef0*/  IMAD.IADD R21, R7, 0x1, R8 ;  /* 0x0000000107157824 */ /* 0x000fe200078e0208 */
[----:B------:R-:W-:Y:S02]  /*1f00*/  SEL R5, RZ, 0x4, P4 ;  /* 0x00000004ff057807 */ /* 0x000fe40002000000 */
[----:B------:R-:W-:Y:S02]  /*1f10*/  SEL R4, RZ, 0x8, P6 ;  /* 0x00000008ff047807 */ /* 0x000fe40003000000 */
[----:B------:R-:W-:Y:S02]  /*1f20*/  LEA R241, P1, R16, c[0x0][0x160], 0x1 ;  /* 0x0000580010f17a11 */ /* 0x000fe400078208ff */
[----:B------:R-:W-:-:S02]  /*1f30*/  LEA R242, P0, R6, c[0x0][0x330], 0x1 ;  /* 0x0000cc0006f27a11 */ /* 0x000fc400078008ff */
[----:B------:R-:W-:Y:S02]  /*1f40*/  IADD3 R26, R17, UR14, RZ ;  /* 0x0000000e111a7c10 */ /* 0x000fe4000fffe0ff */
[----:B------:R-:W-:Y:S02]  /*1f50*/  LOP3.LUT R20, R4, R11, R5, 0xfe, !PT ;  /* 0x0000000b04147212 */ /* 0x000fe400078efe05 */
[----:B------:R-:W-:Y:S02]  /*1f60*/  LEA.HI.X R243, R16, c[0x0][0x164], R26, 0x1, P1 ;  /* 0x0000590010f37a11 */ /* 0x000fe400008f0c1a */
[----:B------:R-:W-:Y:S01]  /*1f70*/  LEA.HI.X R244, R6, c[0x0][0x334], R21, 0x1, P0 ;  /* 0x0000cd0006f47a11 */ /* 0x000fe200000f0c15 */
[----:B------:R-:W-:Y:S05]  /*1f80*/  @P2 BRA `(.L_x_115) ;  /* 0x000005c000002947 */ /* 0x000fea0003800000 */
[----:B------:R-:W-:Y:S01]  /*1f90*/  PLOP3.LUT P0, PT, PT, PT, UP0, 0x40, 0x0 ;  /* 0x000000000000781c */ /* 0x000fe20003f0e808 */
[----:B------:R-:W-:Y:S02]  /*1fa0*/  @UP0 UIADD3 UR8, UR22, UR24, URZ ;  /* 0x0000001816080290 */ /* 0x000fe4000fffe03f */
[----:B------:R-:W-:-:S02]  /*1fb0*/  ULDC.64 UR10, c[0x0][0x3a0] ;  /* 0x0000e800000a7ab9 */ /* 0x000fc40000000a00 */
        /* <DEDUP_REMOVED lines=16> */
.L_x_116:
        /* <DEDUP_REMOVED lines=17> */
.L_x_117:
        /* <DEDUP_REMOVED lines=28> */
.L_x_119:
[----:B------:R-:W-:Y:S05]  /*2390*/  BSYNC B0 ;  /* 0x0000000000007941 */ /* 0x000fea0003800000 */
.L_x_118:
        /* <DEDUP_REMOVED lines=27> */
.L_x_115:
        /* <DEDUP_REMOVED lines=62> */
.L_x_122:
[----:B------:R-:W-:Y:S05]  /*2930*/  BSYNC B0 ;  /* 0x0000000000007941 */ /* 0x000fea0003800000 */
.L_x_121:
        /* <DEDUP_REMOVED lines=45> */
.L_x_124:
[----:B------:R-:W-:Y:S05]  /*2c10*/  BSYNC B0 ;  /* 0x0000000000007941 */ /* 0x000fea0003800000 */
.L_x_123:
        /* <DEDUP_REMOVED lines=48> */
.L_x_126:
[----:B------:R-:W-:Y:S05]  /*2f20*/  BSYNC B0 ;  /* 0x0000000000007941 */ /* 0x000fea0003800000 */
.L_x_125:
        /* <DEDUP_REMOVED lines=40> */
.L_x_128:
[----:B------:R-:W-:Y:S05]  /*31b0*/  BSYNC B0 ;  /* 0x0000000000007941 */ /* 0x000fea0003800000 */
.L_x_127:
        /* <DEDUP_REMOVED lines=41> */
.L_x_130:
[----:B------:R-:W-:Y:S05]  /*3450*/  BSYNC B0 ;  /* 0x0000000000007941 */ /* 0x000fea0003800000 */
.L_x_129:
[----:B--2---:R-:W2:Y:S01]  /*3460*/  LDL R16, [R1+0x1c] ;  /* 0x00001c0001107983 */ /* 0x004ea20000100800 */
[----:B------:R-:W-:Y:S02]  /*3470*/  IMAD.MOV.U32 R246, RZ, RZ, 0x7f800000 ;  /* 0x7f800000fff67424 */ /* 0x000fe400078e00ff */
[----:B------:R-:W-:Y:S01]  /*3480*/  IMAD.MOV.U32 R247, RZ, RZ, 0x7f800000 ;  /* 0x7f800000fff77424 */ /* 0x000fe200078e00ff */
[----:B-12-4-:R-:W-:Y:S01]  /*3490*/  SHF.R.S32.HI R4, RZ, 0x1f, R16 ;  /* 0x0000001fff047819 */ /* 0x016fe20000011410 */
[C---:B------:R-:W-:Y:S01]  /*34a0*/  IMAD.SHL.U32 R5, R16.reuse, 0x4, RZ ;  /* 0x0000000410057824 */ /* 0x040fe200078e00ff */
[C---:B------:R-:W-:Y:S02]  /*34b0*/  IADD3 R6, R16.reuse, 0x8, RZ ;  /* 0x0000000810067810 */ /* 0x040fe40007ffe0ff */
[C---:B------:R-:W-:Y:S02]  /*34c0*/  SHF.L.U64.HI R252, R16.reuse, 0x2, R4 ;  /* 0x0000000210fc7819 */ /* 0x040fe40000010204 */
[----:B------:R-:W-:Y:S01]  /*34d0*/  IADD3 R4, P0, R5, UR9, RZ ;  /* 0x0000000905047c10 */ /* 0x000fe2000ff1e0ff */
[----:B------:R1:W-:Y:S01]  /*34e0*/  STL [R1], R5 ;  /* 0x0000000501007387 */ /* 0x0003e20000100800 */
[----:B------:R-:W-:-:S02]  /*34f0*/  ISETP.GE.AND P1, PT, R16, UR6, PT ;  /* 0x0000000610007c0c */ /* 0x000fc4000bf26270 */
[----:B-1----:R-:W-:Y:S02]  /*3500*/  IADD3.X R5, R252, UR8, RZ, P0, !PT ;  /* 0x00000008fc057c10 */ /* 0x002fe400087fe4ff */
        /* <DEDUP_REMOVED lines=59> */
.L_x_132:
[----:B------:R-:W-:Y:S05]  /*38c0*/  BSYNC B0 ;  /* 0x0000000000007941 */ /* 0x000fea0003800000 */
.L_x_131:
[----:B------:R-:W0:Y:S01]  /*38d0*/  LDGDEPBAR ;  /* 0x00000000000079af */ /* 0x000e220000000000 */
[----:B------:R-:W-:Y:S02]  /*38e0*/  ULDC.64 UR18, c[0x0][0x318] ;  /* 0x0000c60000127ab9 */ /* 0x000fe40000000a00 */
[----:B------:R-:W-:Y:S02]  /*38f0*/  UISETP.NE.U32.AND UP1, UPT, URZ, UR18, UPT ;  /* 0x000000123f00728c */ /* 0x000fe4000bf25070 */
[----:B------:R-:W-:Y:S02]  /*3900*/  ULDC.64 UR20, c[0x0][0x320] ;  /* 0x0000c80000147ab9 */ /* 0x000fe40000000a00 */
[----:B------:R-:W-:-:S06]  /*3910*/  UISETP.NE.AND.EX UP1, UPT, URZ, UR19, UPT, UP1 ;  /* 0x000000133f00728c */ /* 0x000fcc000bf25310 */
[----:B------:R-:W-:-:S05]  /*3920*/  PLOP3.LUT P0, PT, PT, PT, UP1, 0x80, 0x0 ;  /* 0x000000000000781c */ /* 0x000fca0003f0f018 */
[----:B------:R-:W-:Y:S02]  /*3930*/  @UP1 UIMAD UR6, UR39, UR20, URZ ;  /* 0x00000014270612a4 */ /* 0x000fe4000f8e023f */
[----:B------:R-:W-:Y:S02]  /*3940*/  @UP1 UMOV UR14, UR34 ;  /* 0x00000022000e1c82 */ /* 0x000fe40008000000 */
[----:B------:R-:W-:Y:S01]  /*3950*/  @UP1 UMOV UR15, UR56 ;  /* 0x00000038000f1c82 */ /* 0x000fe20008000000 */
[----:B------:R-:W-:-:S04]  /*3960*/  DEPBAR.LE SB0, 0x1 ;  /* 0x000080400000791a */ /* 0x000fc80000000000 */
[----:B------:R-:W-:Y:S01]  /*3970*/  BAR.SYNC.DEFER_BLOCKING 0x0 ;  /* 0x0000000000007b1d */ /* 0x000fe20000010000 */
[----:B------:R-:W-:Y:S02]  /*3980*/  @UP1 UIMAD.WIDE.U32 UR14, UR32, UR20, UR14 ;  /* 0x00000014200e12a5 */ /* 0x000fe4000f8e000e */
[----:B------:R-:W-:Y:S02]  /*3990*/  @UP1 UIMAD UR21, UR32, UR21, UR6 ;  /* 0x00000015201512a4 */ /* 0x000fe4000f8e0206 */
[----:B------:R-:W-:Y:S02]  /*39a0*/  @UP1 ULEA UR18, UP0, UR14, UR18, 0x2 ;  /* 0x000000120e121291 */ /* 0x000fe4000f80103f */
[----:B------:R-:W-:-:S04]  /*39b0*/  @UP1 UIADD3 UR21, UR15, UR21, URZ ;  /* 0x000000150f151290 */ /* 0x000fc8000fffe03f */
[----:B------:R-:W-:Y:S01]  /*39c0*/  @UP1 ULEA.HI.X UR19, UR14, UR19, UR21, 0x2, UP0 ;  /* 0x000000130e131291 */ /* 0x000fe200080f1415 */
[----:B-1----:R-:W-:-:S05]  /*39d0*/  IMAD.U32 R4, RZ, RZ, UR18 ;  /* 0x00000012ff047e24 */ /* 0x002fca000f8e00ff */
[----:B------:R-:W-:-:S05]  /*39e0*/  IMAD.U32 R5, RZ, RZ, UR19 ;  /* 0x00000013ff057e24 */ /* 0x000fca000f8e00ff */
[----:B------:R1:W2:Y:S01]  /*39f0*/  @P0 LDG.E R7, [R4.64] ;  /* 0x0000000404070981 */ /* 0x0002a2000c1e1900 */
[----:B------:R-:W2:Y:S01]  /*3a00*/  @P0 MUFU.RCP R8, c[0x0][0x238] ;  /* 0x00008e0000080b08 */ /* 0x000ea20000001000 */
[----:B------:R-:W-:Y:S01]  /*3a10*/  IADD3 R6, R16, 0x1, RZ ;  /* 0x0000000110067810 */ /* 0x000fe20007ffe0ff */
[----:B------:R-:W-:Y:S01]  /*3a20*/  UIADD3 UR16, UR25, 0x20, UR23 ;  /* 0x0000002019107890 */ /* 0x000fe2000fffe017 */
[----:B------:R4:W3:Y:S01]  /*3a30*/  LDSM.16.M88.4 R132, [R229+0x14000] ;  /* 0x01400000e584783b */ /* 0x0008e20000000200 */
[----:B------:R-:W-:Y:S01]  /*3a40*/  CS2R R126, SRZ ;  /* 0x00000000007e7805 */ /* 0x000fe2000001ff00 */
[----:B------:R-:W-:Y:S01]  /*3a50*/  CS2R R124, SRZ ;  /* 0x00000000007c7805 */ /* 0x000fe2000001ff00 */
[----:B------:R-:W-:Y:S01]  /*3a60*/  CS2R R130, SRZ ;  /* 0x0000000000827805 */ /* 0x000fe2000001ff00 */
[----:B------:R4:W2:Y:S01]  /*3a70*/  LDSM.16.M88.4 R136, [R230+0x14000] ;  /* 0x01400000e688783b */ /* 0x0008a20000000200 */
        /* <DEDUP_REMOVED lines=16> */
[----:B-1----:R-:W-:Y:S01]  /*3b80*/  LEA.HI R5, R31, R30, RZ, 0x7 ;  /* 0x0000001e1f057211 */ /* 0x002fe200078f38ff */
[----:B------:R-:W-:Y:S01]  /*3b90*/  IMAD.U32 R4, RZ, RZ, UR25 ;  /* 0x00000019ff047e24 */ /* 0x000fe2000f8e00ff */
[----:B------:R-:W-:Y:S01]  /*3ba0*/  CS2R R100, SRZ ;  /* 0x0000000000647805 */ /* 0x000fe2000001ff00 */
[----:B------:R4:W1:Y:S01]  /*3bb0*/  LDSM.16.M88.4 R156, [R231+0x15000] ;  /* 0x01500000e79c783b */ /* 0x0008620000000200 */
[----:B------:R-:W-:Y:S01]  /*3bc0*/  SHF.R.S32.HI R5, RZ, 0x7, R5 ;  /* 0x00000007ff057819 */ /* 0x000fe20000011405 */
[----:B------:R-:W-:Y:S01]  /*3bd0*/  IMAD.SHL.U32 R30, R30, 0x2, RZ ;  /* 0x000000021e1e7824 */ /* 0x000fe200078e00ff */
[----:B------:R-:W-:Y:S01]  /*3be0*/  IADD3 R6, R6, UR17, -R4 ;  /* 0x0000001106067c10 */ /* 0x000fe2000fffe804 */
[----:B------:R4:W1:Y:S01]  /*3bf0*/  LDSM.16.M88.4 R160, [R236+0x1000] ;  /* 0x00100000eca0783b */ /* 0x0008620000000200 */
[----:B------:R-:W-:Y:S01]  /*3c00*/  CS2R R38, SRZ ;  /* 0x0000000000267805 */ /* 0x000fe2000001ff00 */
[----:B------:R-:W-:Y:S01]  /*3c10*/  IMAD.SHL.U32 R5, R5, 0x10, RZ ;  /* 0x0000001005057824 */ /* 0x000fe200078e00ff */
[----:B------:R-:W-:Y:S01]  /*3c20*/  CS2R R36, SRZ ;  /* 0x0000000000247805 */ /* 0x000fe2000001ff00 */
[----:B------:R4:W1:Y:S01]  /*3c30*/  LDSM.16.M88.4 R164, [R229+0x16000] ;  /* 0x01600000e5a4783b */ /* 0x0008620000000200 */
[----:B------:R-:W-:Y:S01]  /*3c40*/  CS2R R42, SRZ ;  /* 0x00000000002a7805 */ /* 0x000fe2000001ff00 */
[----:B------:R-:W-:Y:S01]  /*3c50*/  CS2R R40, SRZ ;  /* 0x0000000000287805 */ /* 0x000fe2000001ff00 */
[----:B------:R-:W-:Y:S01]  /*3c60*/  LOP3.LUT R5, R5, 0x6, R30, 0xf8, !PT ;  /* 0x0000000605057812 */ /* 0x000fe200078ef81e */
[----:B------:R4:W1:Y:S01]  /*3c70*/  LDSM.16.M88.4 R168, [R230+0x16000] ;  /* 0x01600000e6a8783b */ /* 0x0008620000000200 */
[----:B------:R-:W-:Y:S01]  /*3c80*/  CS2R R34, SRZ ;  /* 0x0000000000227805 */ /* 0x000fe2000001ff00 */
[----:B------:R-:W-:Y:S01]  /*3c90*/  CS2R R32, SRZ ;  /* 0x0000000000207805 */ /* 0x000fe2000001ff00 */
[----:B------:R-:W-:Y:S01]  /*3ca0*/  IADD3 R240, R5, UR23, RZ ;  /* 0x0000001705f07c10 */ /* 0x000fe2000fffe0ff */
[----:B------:R4:W1:Y:S01]  /*3cb0*/  LDSM.16.M88.4 R172, [R231+0x16000] ;  /* 0x01600000e7ac783b */ /* 0x0008620000000200 */
[----:B------:R-:W-:Y:S01]  /*3cc0*/  CS2R R30, SRZ ;  /* 0x00000000001e7805 */ /* 0x000fe2000001ff00 */
[----:B------:R-:W-:Y:S01]  /*3cd0*/  CS2R R28, SRZ ;  /* 0x00000000001c7805 */ /* 0x000fe2000001ff00 */
[C---:B------:R-:W-:Y:S01]  /*3ce0*/  IADD3 R251, R240.reuse, 0x9, RZ ;  /* 0x00000009f0fb7810 */ /* 0x040fe20007ffe0ff */
[----:B------:R4:W1:Y:S01]  /*3cf0*/  LDSM.16.M88.4 R176, [R236+0x2000] ;  /* 0x00200000ecb0783b */ /* 0x0008620000000200 */
[C---:B------:R-:W-:Y:S01]  /*3d00*/  IADD3 R250, R240.reuse, 0x8, RZ ;  /* 0x00000008f0fa7810 */ /* 0x040fe20007ffe0ff */
[----:B------:R4:W1:Y:S01]  /*3d10*/  I2F R248, R240 ;  /* 0x000000f000f87306 */ /* 0x0008620000201400 */
[----:B------:R-:W-:Y:S01]  /*3d20*/  IADD3 R249, R240, 0x1, RZ ;  /* 0x00000001f0f97810 */ /* 0x000fe20007ffe0ff */
[----:B------:R4:W1:Y:S01]  /*3d30*/  LDSM.16.M88.4 R180, [R229+0x17000] ;  /* 0x01700000e5b4783b */ /* 0x0008620000000200 */
[----:B------:R-:W-:Y:S01]  /*3d40*/  CS2R R22, SRZ ;  /* 0x0000000000167805 */ /* 0x000fe2000001ff00 */
[----:B------:R-:W-:Y:S01]  /*3d50*/  CS2R R20, SRZ ;  /* 0x0000000000147805 */ /* 0x000fe2000001ff00 */
[----:B------:R-:W-:Y:S01]  /*3d60*/  CS2R R26, SRZ ;  /* 0x00000000001a7805 */ /* 0x000fe2000001ff00 */
[----:B------:R4:W1:Y:S01]  /*3d70*/  LDSM.16.M88.4 R184, [R230+0x17000] ;  /* 0x01700000e6b8783b */ /* 0x0008620000000200 */
[----:B------:R-:W-:Y:S01]  /*3d80*/  CS2R R24, SRZ ;  /* 0x0000000000187805 */ /* 0x000fe2000001ff00 */
[----:B------:R-:W1:Y:S01]  /*3d90*/  I2F R251, R251 ;  /* 0x000000fb00fb7306 */ /* 0x000e620000201400 */
[----:B------:R-:W-:Y:S01]  /*3da0*/  CS2R R18, SRZ ;  /* 0x0000000000127805 */ /* 0x000fe2000001ff00 */
[----:B------:R4:W1:Y:S01]  /*3db0*/  LDSM.16.M88.4 R188, [R231+0x17000] ;  /* 0x01700000e7bc783b */ /* 0x0008620000000200 */
[----:B------:R-:W-:Y:S01]  /*3dc0*/  CS2R R16, SRZ ;  /* 0x0000000000107805 */ /* 0x000fe2000001ff00 */
[----:B------:R-:W-:Y:S01]  /*3dd0*/  CS2R R14, SRZ ;  /* 0x00000000000e7805 */ /* 0x000fe2000001ff00 */
[----:B------:R-:W-:Y:S01]  /*3de0*/  CS2R R12, SRZ ;  /* 0x00000000000c7805 */ /* 0x000fe2000001ff00 */
[----:B------:R4:W1:Y:S01]  /*3df0*/  LDSM.16.M88.4 R192, [R236+0x3000] ;  /* 0x00300000ecc0783b */ /* 0x0008620000000200 */
[----:B------:R-:W-:Y:S01]  /*3e00*/  UMOV UR6, URZ ;  /* 0x0000003f00067c82 */ /* 0x000fe20008000000 */
[----:B------:R-:W1:Y:S01]  /*3e10*/  I2F R250, R250 ;  /* 0x000000fa00fa7306 */ /* 0x000e620000201400 */
[----:B------:R-:W-:Y:S01]  /*3e20*/  UIADD3 UR15, UR23, 0x20, URZ ;  /* 0x00000020170f7890 */ /* 0x000fe2000fffe03f */
[----:B------:R4:W-:Y:S01]  /*3e30*/  STL [R1+0x18], R6 ;  /* 0x0000180601007387 */ /* 0x0009e20000100800 */
[----:B------:R-:W-:-:S05]  /*3e40*/  UIADD3 UR16, UR16, -UR17, URZ ;  /* 0x8000001110107290 */ /* 0x000fca000fffe03f */
[----:B------:R-:W1:Y:S01]  /*3e50*/  I2F R249, R249 ;  /* 0x000000f900f97306 */ /* 0x000e620000201400 */
[----:B--2---:R-:W-:-:S04]  /*3e60*/  @P0 FMUL.FTZ R4, R7, R8 ;  /* 0x0000000807040220 */ /* 0x004fc80000410000 */
[----:B------:R-:W2:Y:S02]  /*3e70*/  @P0 R2UR UR12, R4 ;  /* 0x00000000040c03c2 */ /* 0x000ea400000e0000 */
[----:B-1234-:R-:W-:-:S05]  /*3e80*/  @UP1 UMOV UR6, UR12 ;  /* 0x0000000c00061c82 */ /* 0x01efca0008000000 */
.L_x_135:
[----:B------:R-:W0:Y:S01]  /*3e90*/  LDGDEPBAR ;  /* 0x00000000000079af */ /* 0x000e220000000000 */
[----:B------:R-:W-:Y:S01]  /*3ea0*/  USHF.L.U32 UR12, UR7, 0x6, URZ ;  /* 0x00000006070c7899 */ /* 0x000fe2000800063f */
[----:B-----5:R-:W-:Y:S01]  /*3eb0*/  FSETP.NEU.FTZ.AND P1, PT, R246, -INF , PT ;  /* 0xff800000f600780b */ /* 0x020fe20003f3d000 */
[----:B------:R-:W-:Y:S02]  /*3ec0*/  UISETP.GT.AND UP2, UPT, UR7, UR13, UPT ;  /* 0x0000000d0700728c */ /* 0x000fe4000bf44270 */
[----:B------:R-:W2:Y:S01]  /*3ed0*/  LDL R68, [R1+0x18] ;  /* 0x0000180001447983 */ /* 0x000ea20000100800 */
[----:B------:R-:W-:Y:S04]  /*3ee0*/  UISETP.GE.AND UP0, UPT, UR12, UR16, UPT ;  /* 0x000000100c00728c */ /* 0x000fe8000bf06270 */
[----:B------:R-:W-:Y:S06]  /*3ef0*/  UISETP.LT.AND UP0, UPT, UR15, UR17, UP0 ;  /* 0x000000110f00728c */ /* 0x000fec0008701270 */
[----:B------:R-:W-:Y:S01]  /*3f00*/  PLOP3.LUT P0, PT, PT, PT, UP0, 0x80, 0x0 ;  /* 0x000000000000781c */ /* 0x000fe20003f0f008 */
[----:B------:R-:W-:Y:S04]  /*3f10*/  DEPBAR.LE SB0, 0x0 ;  /* 0x000080000000791a */ /* 0x000fe80000000000 */
[----:B------:R-:W-:Y:S06]  /*3f20*/  BAR.SYNC.DEFER_BLOCKING 0x0 ;  /* 0x0000000000007b1d */ /* 0x000fec0000010000 */
[----:B-1----:R-:W-:Y:S05]  /*3f30*/  LDSM.16.M88.4 R8, [R2] ;  /* 0x000000000208783b */ /* 0x002fea0000000200 */
[----:B------:R-:W1:Y:S05]  /*3f40*/  LDSM.16.M88.4 R44, [R229+0x10000] ;  /* 0x01000000e52c783b */ /* 0x000e6a0000000200 */
[----:B------:R-:W-:Y:S05]  /*3f50*/  LDSM.16.M88.4 R48, [R3] ;  /* 0x000000000330783b */ /* 0x000fea0000000200 */
[----:B------:R-:W3:Y:S05]  /*3f60*/  LDSM.16.M88.4 R52, [R230+0x10000] ;  /* 0x01000000e634783b */ /* 0x000eea0000000200 */
[----:B------:R-:W-:Y:S05]  /*3f70*/  LDSM.16.M88.4 R56, [R228] ;  /* 0x00000000e438783b */ /* 0x000fea0000000200 */
[----:B------:R-:W4:Y:S05]  /*3f80*/  LDSM.16.M88.4 R60, [R231+0x10000] ;  /* 0x01000000e73c783b */ /* 0x000f2a0000000200 */
[----:B------:R-:W-:Y:S01]  /*3f90*/  LDSM.16.M88.4 R64, [R232+0x10000] ;  /* 0x01000000e840783b */ /* 0x000fe20000000200 */
[C---:B-1----:R-:W-:Y:S08]  /*3fa0*/  HMMA.16816.F32 R4, R8.reuse, R44, RZ ;  /* 0x0000002c0804723c */ /* 0x042ff000000018ff */
[----:B------:R-:W-:Y:S01]  /*3fb0*/  HMMA.16816.F32 R8, R8, R46, RZ ;  /* 0x0000002e0808723c */ /* 0x000fe200000018ff */
[----:B------:R-:W1:Y:S11]  /*3fc0*/  LDSM.16.M88.4 R44, [R227] ;  /* 0x00000000e32c783b */ /* 0x000e760000000200 */
[----:B------:R-:W-:Y:S04]  /*3fd0*/  @!UPT UIADD3 URZ, URZ, URZ, URZ ;  /* 0x0000003f3f3ff290 */ /* 0x000fe8000fffe03f */
[C---:B---3--:R-:W-:Y:S08]  /*3fe0*/  HMMA.16816.F32 R4, R48.reuse, R52, R4 ;  /* 0x000000343004723c */ /* 0x048ff00000001804 */
[----:B------:R-:W-:Y:S01]  /*3ff0*/  HMMA.16816.F32 R8, R48, R54, R8 ;  /* 0x000000363008723c */ /* 0x000fe20000001808 */
[----:B------:R-:W-:Y:S05]  /*4000*/  LDSM.16.M88.4 R48, [R2+0x2000] ;  /* 0x002000000230783b */ /* 0x000fea0000000200 */
[----:B------:R-:W3:Y:S10]  /*4010*/  LDSM.16.M88.4 R52, [R229+0x11000] ;  /* 0x01100000e534783b */ /* 0x000ef40000000200 */
[C---:B----4-:R-:W-:Y:S08]  /*4020*/  HMMA.16816.F32 R4, R56.reuse, R60, R4 ;  /* 0x0000003c3804723c */ /* 0x050ff00000001804 */
[----:B------:R-:W-:Y:S01]  /*4030*/  HMMA.16816.F32 R8, R56, R62, R8 ;  /* 0x0000003e3808723c */ /* 0x000fe20000001808 */
[----:B------:R-:W-:Y:S05]  /*4040*/  LDSM.16.M88.4 R56, [R3+0x2000] ;  /* 0x002000000338783b */ /* 0x000fea0000000200 */
[----:B------:R-:W4:Y:S10]  /*4050*/  LDSM.16.M88.4 R60, [R230+0x11000] ;  /* 0x01100000e63c783b */ /* 0x000f340000000200 */
[C---:B-1----:R-:W-:Y:S08]  /*4060*/  HMMA.16816.F32 R4, R44.reuse, R64, R4 ;  /* 0x000000402c04723c */ /* 0x042ff00000001804 */
[----:B------:R-:W-:Y:S01]  /*4070*/  HMMA.16816.F32 R8, R44, R66, R8 ;  /* 0x000000422c08723c */ /* 0x000fe20000001808 */
[----:B------:R-:W-:Y:S05]  /*4080*/  LDSM.16.M88.4 R44, [R228+0x2000] ;  /* 0x00200000e42c783b */ /* 0x000fea0000000200 */
[----:B------:R-:W1:Y:S10]  /*4090*/  LDSM.16.M88.4 R64, [R231+0x11000] ;  /* 0x01100000e740783b */ /* 0x000e740000000200 */
        /* <DEDUP_REMOVED lines=36> */
[C---:B---3--:R-:W-:Y:S01]  /*42e0*/  HMMA.16816.F32 R4, R48.reuse, R52, R4 ;  /* 0x000000343004723c */ /* 0x048fe20000001804 */
[----:B------:R-:W3:Y:S07]  /*42f0*/  LDL R52, [R1] ;  /* 0x0000000001347983 */ /* 0x000eee0000100800 */
[----:B------:R-:W-:Y:S07]  /*4300*/  HMMA.16816.F32 R8, R48, R54, R8 ;  /* 0x000000363008723c */ /* 0x000fee0000001808 */
[----:B--2---:R-:W-:Y:S01]  /*4310*/  @!P0 IADD3 R50, R68, UR12, RZ ;  /* 0x0000000c44328c10 */ /* 0x004fe2000fffe0ff */
[----:B------:R-:W-:Y:S01]  /*4320*/  FMUL.FTZ R48, R246, 1.4426950216293334961 ;  /* 0x3fb8aa3bf6307820 */ /* 0x000fe20000410000 */
[----:B------:R-:W2:Y:S03]  /*4330*/  LDL R68, [R1+0x4] ;  /* 0x0000040001447983 */ /* 0x000ea60000100800 */
[----:B------:R-:W-:Y:S02]  /*4340*/  @!P0 IMNMX R49, R50, UR17, PT ;  /* 0x0000001132318c17 */ /* 0x000fe4000b800200 */
[C---:B------:R-:W-:Y:S02]  /*4350*/  @!P0 IADD3 R51, R240.reuse, 0x1, RZ ;  /* 0x00000001f0338810 */ /* 0x040fe40007ffe0ff */
[C---:B----4-:R-:W-:Y:S05]  /*4360*/  HMMA.16816.F32 R4, R56.reuse, R60, R4 ;  /* 0x0000003c3804723c */ /* 0x050fea0000001804 */
[-C--:B------:R-:W-:Y:S02]  /*4370*/  @!P0 ISETP.GE.AND P2, PT, R240, R49.reuse, PT ;  /* 0x00000031f000820c */ /* 0x080fe40003f46270 */
[----:B------:R-:W-:Y:S01]  /*4380*/  FSEL R48, R48, RZ, P1 ;  /* 0x000000ff30307208 */ /* 0x000fe20000800000 */
[----:B------:R-:W-:Y:S01]  /*4390*/  HMMA.16816.F32 R8, R56, R62, R8 ;  /* 0x0000003e3808723c */ /* 0x000fe20000001808 */
[----:B------:R-:W4:Y:S02]  /*43a0*/  LDL R63, [R1+0xc] ;  /* 0x00000c00013f7983 */ /* 0x000f240000100800 */
[-C--:B------:R-:W-:Y:S11]  /*43b0*/  @!P0 ISETP.GE.AND P1, PT, R51, R49.reuse, PT ;  /* 0x000000313300820c */ /* 0x080ff60003f26270 */
[----:B------:R-:W-:Y:S02]  /*43c0*/  @!UPT UIADD3 URZ, URZ, URZ, URZ ;  /* 0x0000003f3f3ff290 */ /* 0x000fe4000fffe03f */
[C---:B-1----:R-:W-:Y:S01]  /*43d0*/  HMMA.16816.F32 R4, R44.reuse, R64, R4 ;  /* 0x000000402c04723c */ /* 0x042fe20000001804 */
[----:B------:R-:W4:Y:S05]  /*43e0*/  LDL R65, [R1+0x10] ;  /* 0x0000100001417983 */ /* 0x000f2a0000100800 */
[----:B------:R-:W4:Y:S02]  /*43f0*/  LDL R64, [R1+0x8] ;  /* 0x0000080001407983 */ /* 0x000f240000100800 */
[----:B------:R-:W-:Y:S07]  /*4400*/  HMMA.16816.F32 R8, R44, R66, R8 ;  /* 0x000000422c08723c */ /* 0x000fee0000001808 */
[----:B------:R-:W-:Y:S05]  /*4410*/  @!P0 IADD3 R44, R50, 0x8, RZ ;  /* 0x00000008322c8810 */ /* 0x000fea0007ffe0ff */
[----:B------:R-:W-:Y:S04]  /*4420*/  @!P0 IMNMX R44, R44, UR17, PT ;  /* 0x000000112c2c8c17 */ /* 0x000fe8000b800200 */
[C---:B------:R-:W-:Y:S02]  /*4430*/  FFMA.FTZ R4, R248.reuse, UR6, R4 ;  /* 0x00000006f8047c23 */ /* 0x040fe40008010004 */
[C---:B------:R-:W-:Y:S02]  /*4440*/  FFMA.FTZ R5, R249.reuse, UR6, R5 ;  /* 0x00000006f9057c23 */ /* 0x040fe40008010005 */
[----:B------:R-:W-:Y:S01]  /*4450*/  FFMA.FTZ R6, R248, UR6, R6 ;  /* 0x00000006f8067c23 */ /* 0x000fe20008010006 */
[----:B------:R-:W-:Y:S01]  /*4460*/  @!P0 FSEL R4, R4, -INF , !P2 ;  /* 0xff80000004048808 */ /* 0x000fe20005000000 */
[----:B------:R-:W-:Y:S01]  /*4470*/  FFMA.FTZ R7, R249, UR6, R7 ;  /* 0x00000006f9077c23 */ /* 0x000fe20008010007 */
[-C--:B------:R-:W-:Y:S01]  /*4480*/  @!P0 ISETP.GE.AND P2, PT, R240, R44.reuse, PT ;  /* 0x0000002cf000820c */ /* 0x080fe20003f46270 */
[----:B------:R-:W-:Y:S01]  /*4490*/  FFMA.FTZ R9, R251, UR6, R9 ;  /* 0x00000006fb097c23 */ /* 0x000fe20008010009 */
[----:B------:R-:W-:Y:S01]  /*44a0*/  @!P0 FSEL R5, R5, -INF , !P1 ;  /* 0xff80000005058808 */ /* 0x000fe20004800000 */
[----:B------:R-:W-:Y:S01]  /*44b0*/  FFMA.FTZ R4, R4, c[0x0][0x23c], -R48 ;  /* 0x00008f0004047a23 */ /* 0x000fe20000010830 */
[----:B------:R-:W-:Y:S01]  /*44c0*/  FSETP.NEU.FTZ.AND P1, PT, R247, -INF , PT ;  /* 0xff800000f700780b */ /* 0x000fe20003f3d000 */
[----:B------:R-:W-:Y:S01]  /*44d0*/  FFMA.FTZ R8, R250, UR6, R8 ;  /* 0x00000006fa087c23 */ /* 0x000fe20008010008 */
[----:B------:R-:W-:Y:S01]  /*44e0*/  @!P0 FSEL R6, R6, -INF , !P2 ;  /* 0xff80000006068808 */ /* 0x000fe20005000000 */
[----:B------:R1:W-:Y:S01]  /*44f0*/  MUFU.EX2 R62, R4 ;  /* 0x00000004003e7308 */ /* 0x0003e20000000800 */
[----:B------:R-:W-:Y:S02]  /*4500*/  FFMA.FTZ R5, R5, c[0x0][0x23c], -R48 ;  /* 0x00008f0005057a23 */ /* 0x000fe40000010830 */
[----:B------:R-:W-:Y:S02]  /*4510*/  FFMA.FTZ R10, R250, UR6, R10 ;  /* 0x00000006fa0a7c23 */ /* 0x000fe4000801000a */
[----:B------:R-:W-:Y:S05]  /*4520*/  FFMA.FTZ R11, R251, UR6, R11 ;  /* 0x00000006fb0b7c23 */ /* 0x000fea000801000b */
[----:B------:R1:W1:Y:S02]  /*4530*/  MUFU.EX2 R60, R5 ;  /* 0x00000005003c7308 */ /* 0x0002640000000800 */
[----:B-1----:R-:W-:Y:S05]  /*4540*/  FMUL.FTZ R4, R247, 1.4426950216293334961 ;  /* 0x3fb8aa3bf7047820 */ /* 0x002fea0000410000 */
[----:B------:R-:W-:Y:S02]  /*4550*/  FSEL R4, R4, RZ, P1 ;  /* 0x000000ff04047208 */ /* 0x000fe40000800000 */
[-C--:B------:R-:W-:Y:S03]  /*4560*/  @!P0 ISETP.GE.AND P1, PT, R51, R44.reuse, PT ;  /* 0x0000002c3300820c */ /* 0x080fe60003f26270 */
[--C-:B------:R-:W-:Y:S01]  /*4570*/  FFMA.FTZ R6, R6, c[0x0][0x23c], -R4.reuse ;  /* 0x00008f0006067a23 */ /* 0x100fe20000010804 */
[----:B------:R-:W-:Y:S02]  /*4580*/  @!P0 FSEL R7, R7, -INF , !P1 ;  /* 0xff80000007078808 */ /* 0x000fe40004800000 */
[----:B------:R-:W-:Y:S01]  /*4590*/  @!P0 IADD3 R5, R240, 0x8, RZ ;  /* 0x00000008f0058810 */ /* 0x000fe20007ffe0ff */
[----:B------:R1:W-:Y:S02]  /*45a0*/  MUFU.EX2 R61, R6 ;  /* 0x00000006003d7308 */ /* 0x0003e40000000800 */
[----:B------:R-:W-:Y:S01]  /*45b0*/  FFMA.FTZ R7, R7, c[0x0][0x23c], -R4 ;  /* 0x00008f0007077a23 */ /* 0x000fe20000010804 */
[-C--:B------:R-:W-:Y:S04]  /*45c0*/  @!P0 ISETP.GE.AND P2, PT, R5, R49.reuse, PT ;  /* 0x000000310500820c */ /* 0x080fe80003f46270 */
[----:B------:R-:W-:Y:S02]  /*45d0*/  @!P0 FSEL R8, R8, -INF , !P2 ;  /* 0xff80000008088808 */ /* 0x000fe40005000000 */
[----:B------:R-:W-:Y:S01]  /*45e0*/  PLOP3.LUT P2, PT, PT, PT, UP2, 0x80, 0x0 ;  /* 0x000000000000781c */ /* 0x000fe20003f4f028 */
[----:B------:R1:W1:Y:S02]  /*45f0*/  MUFU.EX2 R59, R7 ;  /* 0x00000007003b7308 */ /* 0x0002640000000800 */
[--C-:B------:R-:W-:Y:S08]  /*4600*/  FFMA.FTZ R8, R8, c[0x0][0x23c], -R48.reuse ;  /* 0x00008f0008087a23 */ /* 0x100ff00000010830 */
[----:B------:R-:W-:Y:S01]  /*4610*/  MUFU.EX2 R58, R8 ;  /* 0x00000008003a7308 */ /* 0x000fe20000000800 */
[----:B-1----:R-:W-:Y:S04]  /*4620*/  @!P0 IADD3 R6, R240, 0x9, RZ ;  /* 0x00000009f0068810 */ /* 0x002fe80007ffe0ff */
[----:B------:R-:W-:Y:S04]  /*4630*/  @!P0 ISETP.GE.AND P1, PT, R6, R49, PT ;  /* 0x000000310600820c */ /* 0x000fe80003f26270 */
[----:B------:R-:W-:Y:S02]  /*4640*/  @!P0 FSEL R9, R9, -INF , !P1 ;  /* 0xff80000009098808 */ /* 0x000fe40004800000 */
[----:B------:R-:W-:Y:S02]  /*4650*/  @!P0 ISETP.GE.AND P1, PT, R5, R44, PT ;  /* 0x0000002c0500820c */ /* 0x000fe40003f26270 */
[----:B------:R-:W-:Y:S01]  /*4660*/  F2FP.PACK_AB R7, R60, R62 ;  /* 0x0000003e3c07723e */ /* 0x000fe200000000ff */
[----:B------:R-:W-:Y:S01]  /*4670*/  FFMA.FTZ R48, R9, c[0x0][0x23c], -R48 ;  /* 0x00008f0009307a23 */ /* 0x000fe20000010830 */
[----:B------:R-:W-:Y:S02]  /*4680*/  @!P0 FSEL R10, R10, -INF , !P1 ;  /* 0xff8000000a0a8808 */ /* 0x000fe40004800000 */
[----:B------:R-:W-:Y:S01]  /*4690*/  @!P0 ISETP.GE.AND P1, PT, R6, R44, PT ;  /* 0x0000002c0600820c */ /* 0x000fe20003f26270 */
[----:B------:R-:W1:Y:S01]  /*46a0*/  MUFU.EX2 R56, R48 ;  /* 0x0000003000387308 */ /* 0x000e620000000800 */
[----:B------:R-:W-:Y:S01]  /*46b0*/  F2FP.PACK_AB R6, R59, R61 ;  /* 0x0000003d3b06723e */ /* 0x000fe200000000ff */
[--C-:B------:R-:W-:Y:S01]  /*46c0*/  FFMA.FTZ R10, R10, c[0x0][0x23c], -R4.reuse ;  /* 0x00008f000a0a7a23 */ /* 0x100fe20000010804 */
[----:B------:R-:W-:Y:S05]  /*46d0*/  @!P0 FSEL R11, R11, -INF , !P1 ;  /* 0xff8000000b0b8808 */ /* 0x000fea0004800000 */
[----:B------:R-:W-:Y:S02]  /*46e0*/  FFMA.FTZ R4, R11, c[0x0][0x23c], -R4 ;  /* 0x00008f000b047a23 */ /* 0x000fe40000010804 */
[----:B------:R-:W-:Y:S10]  /*46f0*/  MUFU.EX2 R57, R10 ;  /* 0x0000000a00397308 */ /* 0x000ff40000000800 */
[----:B------:R-:W1:Y:S02]  /*4700*/  MUFU.EX2 R55, R4 ;  /* 0x0000000400377308 */ /* 0x000e640000000800 */
[----:B-1----:R-:W-:Y:S02]  /*4710*/  F2FP.PACK_AB R5, R56, R58 ;  /* 0x0000003a3805723e */ /* 0x002fe400000000ff */
[----:B------:R-:W-:Y:S02]  /*4720*/  F2FP.PACK_AB R4, R55, R57 ;  /* 0x000000393704723e */ /* 0x000fe400000000ff */
[----:B---3--:R-:W-:Y:S04]  /*4730*/  IADD3 R52, P0, R52, UR11, RZ ;  /* 0x0000000b34347c10 */ /* 0x008fe8000ff1e0ff */
[----:B------:R-:W-:Y:S05]  /*4740*/  IADD3.X R53, R252, UR10, RZ, P0, !PT ;  /* 0x0000000afc357c10 */ /* 0x000fea00087fe4ff */
[----:B------:R1:W3:Y:S05]  /*4750*/  LDG.E R54, [R52.64] ;  /* 0x0000000434367981 */ /* 0x0002ea000c1e1900 */
[----:B--2---:R-:W-:Y:S05]  /*4760*/  STS [R68+0x15000], R7 ;  /* 0x0150000744007388 */ /* 0x004fea0000000800 */
[----:B-1----:R-:W2:Y:S05]  /*4770*/  LDG.E R52, [R52.64+0x20] ;  /* 0x0000200434347981 */ /* 0x002eaa000c1e1900 */
[----:B----4-:R-:W-:Y:S05]  /*4780*/  STS [R65+0x15000], R6 ;  /* 0x0150000641007388 */ /* 0x010fea0000000800 */
[----:B------:R-:W-:Y:S05]  /*4790*/  STS [R64+0x15000], R5 ;  /* 0x0150000540007388 */ /* 0x000fea0000000800 */
[----:B------:R-:W-:Y:S05]  /*47a0*/  STS [R63+0x15000], R4 ;  /* 0x015000043f007388 */ /* 0x000fea0000000800 */
[----:B------:R-:W1:Y:S05]  /*47b0*/  LDSM.16.M88.4 R8, [R2+0x8000] ;  /* 0x008000000208783b */ /* 0x000e6a0000000200 */
[----:B------:R-:W4:Y:S05]  /*47c0*/  LDSM.16.M88.4 R44, [R3+0x8000] ;  /* 0x00800000032c783b */ /* 0x000f2a0000000200 */
        /* <DEDUP_REMOVED lines=60> */
[----:B------:R-:W-:Y:S11]  /*4b90*/  HMMA.16816.F32 R8, R44, R194, R8 ;  /* 0x000000c22c08723c */ /* 0x000ff60000001808 */
[----:B------:R-:W-:Y:S05]  /*4ba0*/  @!UPT UIADD3 URZ, URZ, URZ, URZ ;  /* 0x0000003f3f3ff290 */ /* 0x000fea000fffe03f */
[C---:B---3--:R-:W-:Y:S02]  /*4bb0*/  FADD.FTZ R4, -R54.reuse, R4 ;  /* 0x0000000436047221 */ /* 0x048fe40000010100 */
        /* <DEDUP_REMOVED lines=9> */
[----:B------:R1:W-:Y:S01]  /*4c50*/  STS [R68+0x14000], R7 ;  /* 0x0140000744007388 */ /* 0x0003e20000000800 */
        /* <DEDUP_REMOVED lines=12> */
[----:B------:R-:W-:Y:S01]  /*4d20*/  STS [R63+0x14000], R4 ;  /* 0x014000043f007388 */ /* 0x000fe20000000800 */
[----:B-1----:R-:W-:Y:S04]  /*4d30*/  IMAD.MOV.U32 R68, RZ, RZ, c[0x0][0x22c] ;  /* 0x00008b00ff447624 */ /* 0x002fe800078e00ff */
[----:B------:R-:W-:Y:S01]  /*4d40*/  BAR.SYNC.DEFER_BLOCKING 0x0 ;  /* 0x0000000000007b1d */ /* 0x000fe20000010000 */
[----:B------:R-:W-:Y:S04]  /*4d50*/  IMAD R68, R68, c[0x0][0x1c0], RZ ;  /* 0x0000700044447a24 */ /* 0x000fe800078e02ff */
[----:B------:R-:W-:Y:S05]  /*4d60*/  IMAD.U32 R68, R68, -0x40, RZ ;  /* 0xffffffc044447824 */ /* 0x000fea00078e00ff */
[C---:B------:R-:W-:Y:S04]  /*4d70*/  LEA R238, P0, R68.reuse, R238, 0x2 ;  /* 0x000000ee44ee7211 */ /* 0x040fe800078010ff */
[----:B------:R-:W-:Y:S01]  /*4d80*/  LEA.HI.X.SX32 R239, R68, R239, 0x2, P0 ;  /* 0x000000ef44ef7211 */ /* 0x000fe200000f16ff */
        /* <DEDUP_REMOVED lines=64> */
[CC--:B------:R-:W-:Y:S02]  /*5190*/  @!P4 LEA R10, P0, R6.reuse, R242.reuse, 0x1 ;  /* 0x000000f2060ac211 */ /* 0x0c0fe400078008ff */
[C-C-:B------:R-:W-:Y:S01]  /*51a0*/  LEA.HI.X R7, R47.reuse, R7, R48.reuse, 0x5, P1 ;  /* 0x000000072f077211 */ /* 0x140fe200008f2c30 */
[----:B------:R1:W-:Y:S01]  /*51b0*/  @P5 STS.128 [R237+0xa000], RZ ;  /* 0x00a000ffed005388 */ /* 0x0003e20000000c00 */
[C---:B------:R-:W-:Y:S02]  /*51c0*/  @!P5 LEA R44, P1, R6.reuse, R242, 0x1 ;  /* 0x000000f2062cd211 */ /* 0x040fe400078208ff */
[C-C-:B------:R-:W-:Y:S01]  /*51d0*/  @!P4 LEA.HI.X R11, R6.reuse, R244, R7.reuse, 0x1, P0 ;  /* 0x000000f4060bc211 */ /* 0x140fe200000f0c07 */
        /* <DEDUP_REMOVED lines=42> */
.L_x_133:
        /* <DEDUP_REMOVED lines=29> */
[C---:B------:R-:W-:Y:S01]  /*5650*/  HMMA.16816.F32 R88, R92.reuse, R196, RZ ;  /* 0x000000c45c58723c */ /* 0x040fe200000018ff */
[----:B------:R-:W2:Y:S07]  /*5660*/  LDL R197, [R1] ;  /* 0x0000000001c57983 */ /* 0x000eae0000100800 */
[-C--:B------:R-:W-:Y:S08]  /*5670*/  HMMA.16816.F32 R92, R92, R198.reuse, RZ ;  /* 0x000000c65c5c723c */ /* 0x080ff000000018ff */
[----:B------:R-:W-:Y:S08]  /*5680*/  HMMA.16816.F32 R96, R96, R198, RZ ;  /* 0x000000c66060723c */ /* 0x000ff000000018ff */
[-C--:B------:R-:W-:Y:S08]  /*5690*/  HMMA.16816.F32 R4, R200, R204.reuse, R4 ;  /* 0x000000ccc804723c */ /* 0x080ff00000001804 */
[C---:B------:R-:W-:Y:S08]  /*56a0*/  HMMA.16816.F32 R8, R208.reuse, R204, R8 ;  /* 0x000000ccd008723c */ /* 0x040ff00000001808 */
[-C--:B------:R-:W-:Y:S08]  /*56b0*/  HMMA.16816.F32 R44, R208, R206.reuse, R44 ;  /* 0x000000ced02c723c */ /* 0x080ff0000000182c */
[C---:B------:R-:W-:Y:S07]  /*56c0*/  HMMA.16816.F32 R48, R200.reuse, R206, R48 ;  /* 0x000000cec830723c */ /* 0x040fee0000001830 */
[----:B------:R-:W-:Y:S01]  /*56d0*/  IMAD.MOV.U32 R207, RZ, RZ, c[0x0][0x22c] ;  /* 0x00008b00ffcf7624 */ /* 0x000fe200078e00ff */
[-C--:B------:R-:W-:Y:S04]  /*56e0*/  HMMA.16816.F32 R52, R200, R212.reuse, R52 ;  /* 0x000000d4c834723c */ /* 0x080fe80000001834 */
[----:B------:R-:W-:Y:S04]  /*56f0*/  IMAD R207, R207, c[0x0][0x1c0], RZ ;  /* 0x00007000cfcf7a24 */ /* 0x000fe800078e02ff */
[C---:B------:R-:W-:Y:S04]  /*5700*/  HMMA.16816.F32 R56, R208.reuse, R212, R56 ;  /* 0x000000d4d038723c */ /* 0x040fe80000001838 */
[C---:B------:R-:W-:Y:S02]  /*5710*/  IMAD.SHL.U32 R204, R207.reuse, 0x8, RZ ;  /* 0x00000008cfcc7824 */ /* 0x040fe400078e00ff */
[----:B------:R-:W-:Y:S02]  /*5720*/  IMAD.SHL.U32 R205, R207, 0x10, RZ ;  /* 0x00000010cfcd7824 */ /* 0x000fe400078e00ff */
[-C--:B------:R-:W-:Y:S04]  /*5730*/  HMMA.16816.F32 R60, R208, R214.reuse, R60 ;  /* 0x000000d6d03c723c */ /* 0x080fe8000000183c */
[-C--:B------:R-:W-:Y:S01]  /*5740*/  LEA R198, P1, R205, R238.reuse, 0x2 ;  /* 0x000000eecdc67211 */ /* 0x080fe200078210ff */
[----:B------:R-:W-:Y:S03]  /*5750*/  IMAD R206, R207, 0x28, RZ ;  /* 0x00000028cfce7824 */ /* 0x000fe600078e02ff */
[C---:B------:R-:W-:Y:S04]  /*5760*/  HMMA.16816.F32 R64, R200.reuse, R214, R64 ;  /* 0x000000d6c840723c */ /* 0x040fe80000001840 */
[-C--:B------:R-:W-:Y:S04]  /*5770*/  LEA.HI.X.SX32 R199, R205, R239.reuse, 0x2, P1 ;  /* 0x000000efcdc77211 */ /* 0x080fe800008f16ff */
[-C--:B------:R-:W-:Y:S08]  /*5780*/  HMMA.16816.F32 R68, R200, R216.reuse, R68 ;  /* 0x000000d8c844723c */ /* 0x080ff00000001844 */
        /* <DEDUP_REMOVED lines=8> */
[C---:B------:R-:W-:Y:S03]  /*5810*/  IMAD.SHL.U32 R203, R207.reuse, 0x20, RZ ;  /* 0x00000020cfcb7824 */ /* 0x040fe600078e00ff */
[----:B------:R-:W-:Y:S02]  /*5820*/  IMAD R202, R207, 0x30, RZ ;  /* 0x00000030cfca7824 */ /* 0x000fe400078e02ff */
[-C--:B------:R-:W-:Y:S02]  /*5830*/  LEA R200, P1, R203, R238.reuse, 0x2 ;  /* 0x000000eecbc87211 */ /* 0x080fe400078210ff */
[----:B--2---:R-:W-:Y:S01]  /*5840*/  @P2 IADD3 R196, P0, R197, UR9, RZ ;  /* 0x00000009c5c42c10 */ /* 0x004fe2000ff1e0ff */
[----:B------:R-:W-:Y:S03]  /*5850*/  @UP2 UMOV UR9, UR14 ;  /* 0x0000000e00092c82 */ /* 0x000fe60008000000 */
[----:B------:R-:W-:Y:S01]  /*5860*/  @P2 IADD3.X R197, R252, UR8, RZ, P0, !PT ;  /* 0x00000008fcc52c10 */ /* 0x000fe200087fe4ff */
[----:B------:R-:W-:Y:S04]  /*5870*/  @UP2 UMOV UR8, UR12 ;  /* 0x0000000c00082c82 */ /* 0x000fe80008000000 */
[----:B------:R1:W5:Y:S04]  /*5880*/  @P2 LDG.E R246, [R196.64+-0x100] ;  /* 0xffff0004c4f62981 */ /* 0x000368000c1e1900 */
[----:B------:R1:W5:Y:S04]  /*5890*/  @P2 LDG.E R247, [R196.64+-0xe0] ;  /* 0xffff2004c4f72981 */ /* 0x000368000c1e1900 */
[----:B------:R2:W-:Y:S01]  /*58a0*/  RED.E.ADD.F32.FTZ.RN.STRONG.GPU [R238.64], R4 ;  /* 0x00000004ee00798e */ /* 0x0005e2000c10e784 */
[CC--:B-1----:R-:W-:Y:S04]  /*58b0*/  LEA R196, P0, R204.reuse, R238.reuse, 0x2 ;  /* 0x000000eeccc47211 */ /* 0x0c2fe800078010ff */
[-C--:B------:R-:W-:Y:S02]  /*58c0*/  LEA.HI.X.SX32 R197, R204, R239.reuse, 0x2, P0 ;  /* 0x000000efccc57211 */ /* 0x080fe400000f16ff */
[CC--:B--2---:R-:W-:Y:S03]  /*58d0*/  LEA R4, P0, R201.reuse, R238.reuse, 0x2 ;  /* 0x000000eec9047211 */ /* 0x0c4fe600078010ff */
[----:B------:R1:W-:Y:S04]  /*58e0*/  RED.E.ADD.F32.FTZ.RN.STRONG.GPU [R196.64], R5 ;  /* 0x00000005c400798e */ /* 0x0003e8000c10e784 */
[----:B------:R2:W-:Y:S01]  /*58f0*/  RED.E.ADD.F32.FTZ.RN.STRONG.GPU [R198.64], R6 ;  /* 0x00000006c600798e */ /* 0x0005e2000c10e784 */
[-C--:B-1----:R-:W-:Y:S02]  /*5900*/  LEA.HI.X.SX32 R5, R201, R239.reuse, 0x2, P0 ;  /* 0x000000efc9057211 */ /* 0x082fe400000f16ff */
[-C--:B------:R-:W-:Y:S02]  /*5910*/  LEA.HI.X.SX32 R201, R203, R239.reuse, 0x2, P1 ;  /* 0x000000efcbc97211 */ /* 0x080fe400008f16ff */
[CC--:B--2---:R-:W-:Y:S01]  /*5920*/  LEA R198, P0, R206.reuse, R238.reuse, 0x2 ;  /* 0x000000eecec67211 */ /* 0x0c4fe200078010ff */
[----:B------:R1:W-:Y:S03]  /*5930*/  RED.E.ADD.F32.FTZ.RN.STRONG.GPU [R4.64], R7 ;  /* 0x000000070400798e */ /* 0x0003e6000c10e784 */
[-C--:B------:R-:W-:Y:S01]  /*5940*/  LEA.HI.X.SX32 R199, R206, R239.reuse, 0x2, P0 ;  /* 0x000000efcec77211 */ /* 0x080fe200000f16ff */
        /* <DEDUP_REMOVED lines=251> */
[CC--:B------:R-:W-:Y:S01]  /*6900*/  @!P4 LEA R10, P2, R6.reuse, R241.reuse, 0x1 ;  /* 0x000000f1060ac211 */ /* 0x0c0fe200078408ff */
[----:B------:R1:W-:Y:S01]  /*6910*/  @P3 STS.128 [R237], RZ ;  /* 0x000000ffed003388 */ /* 0x0003e20000000c00 */
[C---:B------:R-:W-:Y:S02]  /*6920*/  LEA.HI.X R7, R47.reuse, R8, R48, 0x5, P1 ;  /* 0x000000082f077211 */ /* 0x040fe400008f2c30 */
[C---:B------:R-:W-:Y:S01]  /*6930*/  @!P6 LEA R8, P1, R6.reuse, R241, 0x1 ;  /* 0x000000f10608e211 */ /* 0x040fe200078208ff */
[----:B------:R-:W-:Y:S01]  /*6940*/  @!PT LDS RZ, [RZ] ;  /* 0x00000000fffff984 */ /* 0x000fe20000000800 */
[----:B------:R-:W-:Y:S01]  /*6950*/  @!PT LDS RZ, [RZ] ;  /* 0x00000000fffff984 */ /* 0x000fe20000000800 */
[----:B------:R-:W-:Y:S01]  /*6960*/  @!PT LDS RZ, [RZ] ;  /* 0x00000000fffff984 */ /* 0x000fe20000000800 */
[----:B------:R1:W-:Y:S01]  /*6970*/  @!P3 LDGSTS.E.BYPASS.LTC128B.128 [R237], [R4.64] ;  /* 0x0000000004edbfae */ /* 0x0003e2000b901d44 */
[CCC-:B------:R-:W-:Y:S01]  /*6980*/  @!P5 LEA.HI.X R45, R6.reuse, R243.reuse, R7.reuse, 0x1, P0 ;  /* 0x000000f3062dd211 */ /* 0x1c0fe200000f0c07 */
[----:B------:R-:W-:Y:S01]  /*6990*/  IMAD.MOV.U32 R241, RZ, RZ, R4 ;  /* 0x000000fffff17224 */ /* 0x000fe200078e0004 */
[C---:B------:R-:W-:Y:S01]  /*69a0*/  @!P3 LEA R46, P0, R47.reuse, R4, 0x6 ;  /* 0x000000042f2eb211 */ /* 0x040fe200078030ff */
[----:B------:R1:W-:Y:S01]  /*69b0*/  @P5 STS.128 [R237+0x2000], RZ ;  /* 0x002000ffed005388 */ /* 0x0003e20000000c00 */
[C-C-:B------:R-:W-:Y:S02]  /*69c0*/  @!P4 LEA.HI.X R11, R6.reuse, R243, R7.reuse, 0x1, P2 ;  /* 0x000000f3060bc211 */ /* 0x140fe400010f0c07 */
        /* <DEDUP_REMOVED lines=38> */
.L_x_134:
[----:B------:R-:W-:Y:S02]  /*6c30*/  UISETP.GT.AND UP0, UPT, UR7, UR13, UPT ;  /* 0x0000000d0700728c */ /* 0x000fe4000bf04270 */
[----:B------:R-:W-:Y:S04]  /*6c40*/  UIADD3 UR7, UR7, -0x1, URZ ;  /* 0xffffffff07077890 */ /* 0x000fe8000fffe03f */
[----:B------:R-:W-:Y:S11]  /*6c50*/  PLOP3.LUT P0, PT, PT, PT, UP0, 0x80, 0x0 ;  /* 0x000000000000781c */ /* 0x000ff60003f0f008 */
[----:B------:R-:W-:Y:S02]  /*6c60*/  @!UPT UIADD3 URZ, URZ, URZ, URZ ;  /* 0x0000003f3f3ff290 */ /* 0x000fe4000fffe03f */
[----:B------:R-:W-:-:S05]  /*6c70*/  @P0 BRA `(.L_x_135) ;  /* 0xffffd21000000947 */ /* 0x000fca000383ffff */
[----:B------:R-:W2:Y:S01]  /*6c80*/  LDL R48, [R1+0x14] ;  /* 0x0000140001307983 */ /* 0x000ea20000100800 */
        /* <DEDUP_REMOVED lines=117> */
.L_x_136:
        /* <DEDUP_REMOVED lines=18> */
.L_x_137:
[----:B------:R-:W-:Y:S01]  /*7500*/  BAR.SYNC.DEFER_BLOCKING 0x0 ;  /* 0x0000000000007b1d */ /* 0x000fe20000010000 */
[----:B------:R-:W-:Y:S01]  /*7510*/  USHF.L.U32 UR6, UR38, 0x5, URZ ;  /* 0x0000000526067899 */ /* 0x000fe2000800063f */
[----:B-1----:R-:W-:Y:S02]  /*7520*/  SHF.R.S32.HI R44, RZ, 0x1f, R245 ;  /* 0x0000001fff2c7819 */ /* 0x002fe400000114f5 */
[C---:B------:R-:W-:Y:S01]  /*7530*/  IADD3 R42, R245.reuse, 0x80, RZ ;  /* 0x00000080f52a7810 */ /* 0x040fe20007ffe0ff */
[----:B------:R-:W-:Y:S01]  /*7540*/  UIADD3 UR7, -UR6, UR17, URZ ;  /* 0x0000001106077290 */ /* 0x000fe2000fffe13f */
        /* <DEDUP_REMOVED lines=45> */
.L_x_139:
[----:B------:R-:W-:Y:S05]  /*7820*/  BSYNC B0 ;  /* 0x0000000000007941 */ /* 0x000fea0003800000 */
.L_x_138:
        /* <DEDUP_REMOVED lines=27> */
.L_x_120:
[----:B------:R-:W-:Y:S05]  /*79e0*/  BSYNC B1 ;  /* 0x0000000000017941 */ /* 0x000fea0003800000 */
.L_x_110:
        /* <DEDUP_REMOVED lines=12> */
.L_x_140:
[----:B------:R-:W-:Y:S05]  /*7ab0*/  EXIT ;  /* 0x000000000000794d */ /* 0x000fea0003800000 */
.L_x_142:
        /* <DEDUP_REMOVED lines=12> */
.L_x_1020:


//--------------------- .text._ZN5flash44flash_bwd_dq_dk_dv_loop_seqk_parallel_kernelI23Flash_bwd_kernel_traitsILi256ELi64ELi32ELi8ELi4ELi1ELi2ELb1ELb1EN7cutlass6half_tE19Flash_kernel_traitsILi256ELi64ELi32ELi8ES3_EELb0ELb1ELb0ELb1ELb0ELb0ELb1EEEvNS_16Flash_bwd_paramsE --------------------------
	.section	.text._ZN5flash44flash_bwd_dq_dk_dv_loop_seqk_parallel_kernelI23Flash_bwd_kernel_traitsILi256ELi64ELi32ELi8ELi4ELi1ELi2ELb1ELb1EN7cutlass6half_tE19Flash_kernel_traitsILi256ELi64ELi32ELi8ES3_EELb0ELb1ELb0ELb1ELb0ELb0ELb1EEEvNS_16Flash_bwd_paramsE,"ax",@progbits
	.sectioninfo	@"SHI_REGISTERS=255"
	.align	128
        .global         _ZN5flash44flash_bwd_dq_dk_dv_loop_seqk_parallel_kernelI23Flash_bwd_kernel_traitsILi256ELi64ELi32ELi8ELi4ELi1ELi2ELb1ELb1EN7cutlass6half_tE19Flash_kernel_traitsILi256ELi64ELi32ELi8ES3_EELb0ELb1ELb0ELb1ELb0ELb0ELb1EEEvNS_16Flash_bwd_paramsE
        .type           _ZN5flash44flash_bwd_dq_dk_dv_loop_seqk_parallel_kernelI23Flash_bwd_kernel_traitsILi256ELi64ELi32ELi8ELi4ELi1ELi2ELb1ELb1EN7cutlass6half_tE19Flash_kernel_traitsILi256ELi64ELi32ELi8ES3_EELb0ELb1ELb0ELb1ELb0ELb0ELb1EEEvNS_16Flash_bwd_paramsE,@function
        .size           _ZN5flash44flash_bwd_dq_dk_dv_loop_seqk_parallel_kernelI23Flash_bwd_kernel_traitsILi256ELi64ELi32ELi8ELi4ELi1ELi2ELb1ELb1EN7cutlass6half_tE19Flash_kernel_traitsILi256ELi64ELi32ELi8ES3_EELb0ELb1ELb0ELb1ELb0ELb0ELb1EEEvNS_16Flash_bwd_paramsE,(.L_x_1021 - _ZN5flash44flash_bwd_dq_dk_dv_loop_seqk_parallel_kernelI23Flash_bwd_kernel_traitsILi256ELi64ELi32ELi8ELi4ELi1ELi2ELb1ELb1EN7cutlass6half_tE19Flash_kernel_traitsILi256ELi64ELi32ELi8ES3_EELb0ELb1ELb0ELb1ELb0ELb0ELb1EEEvNS_16Flash_bwd_paramsE)
        .other          _ZN5flash44flash_bwd_dq_dk_dv_loop_seqk_parallel_kernelI23Flash_bwd_kernel_traitsILi256ELi64ELi32ELi8ELi4ELi1ELi2ELb1ELb1EN7cutlass6half_tE19Flash_kernel_traitsILi256ELi64ELi32ELi8ES3_EELb0ELb1ELb0ELb1ELb0ELb0ELb1EEEvNS_16Flash_bwd_paramsE,@"STO_CUDA_ENTRY STV_DEFAULT"
_ZN5flash44flash_bwd_dq_dk_dv_loop_seqk_parallel_kernelI23Flash_bwd_kernel_traitsILi256ELi64ELi32ELi8ELi4ELi1ELi2ELb1ELb1EN7cutlass6half_tE19Flash_kernel_traitsILi256ELi64ELi32ELi8ES3_EELb0ELb1ELb0ELb1ELb0ELb0ELb1EEEvNS_16Flash_bwd_paramsE:
.text._ZN5flash44flash_bwd_dq_dk_dv_loop_seqk_parallel_kernelI23Flash_bwd_kernel_traitsILi256ELi64ELi32ELi8ELi4ELi1ELi2ELb1ELb1EN7cutlass6half_tE19Flash_kernel_traitsILi256ELi64ELi32ELi8ES3_EELb0ELb1ELb0ELb1ELb0ELb0ELb1EEEvNS_16Flash_bwd_paramsE:
        /* <DEDUP_REMOVED lines=208> */
.L_x_175:
        /* <DEDUP_REMOVED lines=53> */
.L_x_143:
        /* <DEDUP_REMOVED lines=59> */
.L_x_145:
        /* <DEDUP_REMOVED lines=19> */
.L_x_146:
        /* <DEDUP_REMOVED lines=69> */
.L_x_147:
[----:B------:R-:W-:Y:S02]  /*1980*/  UMOV UR8, UR49 ;  /* 0x0000003100087c82 */ /* 0x000fe40008000000 */
.L_x_148:
        /* <DEDUP_REMOVED lines=115> */
.L_x_150:
        /* <DEDUP_REMOVED lines=17> */
.L_x_151:
        /* <DEDUP_REMOVED lines=28> */
.L_x_153:
[----:B------:R-:W-:Y:S05]  /*2390*/  BSYNC B0 ;  /* 0x0000000000007941 */ /* 0x000fea0003800000 */
.L_x_152:
        /* <DEDUP_REMOVED lines=27> */
.L_x_149:
        /* <DEDUP_REMOVED lines=62> */
.L_x_156:
[----:B------:R-:W-:Y:S05]  /*2930*/  BSYNC B0 ;  /* 0x0000000000007941 */ /* 0x000fea0003800000 */
.L_x_155:
        /* <DEDUP_REMOVED lines=45> */
.L_x_158:
[----:B------:R-:W-:Y:S05]  /*2c10*/  BSYNC B0 ;  /* 0x0000000000007941 */ /* 0x000fea0003800000 */
.L_x_157:
        /* <DEDUP_REMOVED lines=48> */
.L_x_160:
[----:B------:R-:W-:Y:S05]  /*2f20*/  BSYNC B0 ;  /* 0x0000000000007941 */ /* 0x000fea0003800000 */
.L_x_159:
        /* <DEDUP_REMOVED lines=40> */
.L_x_162:
[----:B------:R-:W-:Y:S05]  /*31b0*/  BSYNC B0 ;  /* 0x0000000000007941 */ /* 0x000fea0003800000 */
.L_x_161:
        /* <DEDUP_REMOVED lines=41> */
.L_x_164:
[----:B------:R-:W-:Y:S05]  /*3450*/  BSYNC B0 ;  /* 0x0000000000007941 */ /* 0x000fea0003800000 */
.L_x_163:
        /* <DEDUP_REMOVED lines=70> */
.L_x_166:
[----:B------:R-:W-:Y:S05]  /*38c0*/  BSYNC B0 ;  /* 0x0000000000007941 */ /* 0x000fea0003800000 */
.L_x_165:
        /* <DEDUP_REMOVED lines=92> */
.L_x_169:
[----:B------:R-:W0:Y:S01]  /*3e90*/  LDGDEPBAR ;  /* 0x00000000000079af */ /* 0x000e220000000000 */
[----:B------:R-:W-:Y:S01]  /*3ea0*/  USHF.L.U32 UR12, UR7, 0x6, URZ ;  /* 0x00000006070c7899 */ /* 0x000fe2000800063f */
[----:B-----5:R-:W-:Y:S03]  /*3eb0*/  FSETP.NEU.FTZ.AND P1, PT, R246, -INF , PT ;  /* 0xff800000f600780b */ /* 0x020fe60003f3d000 */
[----:B------:R-:W2:Y:S01]  /*3ec0*/  LDL R68, [R1+0x18] ;  /* 0x0000180001447983 */ /* 0x000ea20000100800 */
[----:B------:R-:W-:Y:S04]  /*3ed0*/  UISETP.GE.AND UP0, UPT, UR12, UR16, UPT ;  /* 0x000000100c00728c */ /* 0x000fe8000bf06270 */
[----:B------:R-:W3:Y:S01]  /*3ee0*/  LDL R74, [R1+0x4] ;  /* 0x00000400014a7983 */ /* 0x000ee20000100800 */
[----:B------:R-:W-:Y:S04]  /*3ef0*/  UISETP.LT.AND UP0, UPT, UR15, UR17, UP0 ;  /* 0x000000110f00728c */ /* 0x000fe80008701270 */
[----:B------:R-:W4:Y:S02]  /*3f00*/  LDL R73, [R1+0x10] ;  /* 0x0000100001497983 */ /* 0x000f240000100800 */
[----:B------:R-:W-:Y:S01]  /*3f10*/  PLOP3.LUT P0, PT, PT, PT, UP0, 0x80, 0x0 ;  /* 0x000000000000781c */ /* 0x000fe20003f0f008 */
[----:B------:R-:W-:Y:S02]  /*3f20*/  UISETP.GT.AND UP0, UPT, UR7, UR13, UPT ;  /* 0x0000000d0700728c */ /* 0x000fe4000bf04270 */
[----:B------:R-:W2:Y:S05]  /*3f30*/  LDL R72, [R1+0x8] ;  /* 0x0000080001487983 */ /* 0x000eaa0000100800 */
[----:B------:R-:W2:Y:S01]  /*3f40*/  LDL R71, [R1+0xc] ;  /* 0x00000c0001477983 */ /* 0x000ea20000100800 */
[----:B------:R-:W-:Y:S04]  /*3f50*/  DEPBAR.LE SB0, 0x0 ;  /* 0x000080000000791a */ /* 0x000fe80000000000 */
[----:B------:R-:W-:Y:S06]  /*3f60*/  BAR.SYNC.DEFER_BLOCKING 0x0 ;  /* 0x0000000000007b1d */ /* 0x000fec0000010000 */
[----:B-1----:R-:W-:Y:S05]  /*3f70*/  LDSM.16.M88.4 R8, [R2] ;  /* 0x000000000208783b */ /* 0x002fea0000000200 */
[----:B------:R-:W1:Y:S05]  /*3f80*/  LDSM.16.M88.4 R44, [R229+0x10000] ;  /* 0x01000000e52c783b */ /* 0x000e6a0000000200 */
[----:B------:R-:W-:Y:S05]  /*3f90*/  LDSM.16.M88.4 R48, [R3] ;  /* 0x000000000330783b */ /* 0x000fea0000000200 */
[----:B------:R-:W1:Y:S05]  /*3fa0*/  LDSM.16.M88.4 R52, [R230+0x10000] ;  /* 0x01000000e634783b */ /* 0x000e6a0000000200 */
[----:B------:R-:W-:Y:S05]  /*3fb0*/  LDSM.16.M88.4 R56, [R228] ;  /* 0x00000000e438783b */ /* 0x000fea0000000200 */
[----:B------:R-:W1:Y:S05]  /*3fc0*/  LDSM.16.M88.4 R60, [R231+0x10000] ;  /* 0x01000000e73c783b */ /* 0x000e6a0000000200 */
[----:B------:R-:W-:Y:S01]  /*3fd0*/  LDSM.16.M88.4 R64, [R232+0x10000] ;  /* 0x01000000e840783b */ /* 0x000fe20000000200 */
[C---:B-1----:R-:W-:Y:S08]  /*3fe0*/  HMMA.16816.F32 R4, R8.reuse, R44, RZ ;  /* 0x0000002c0804723c */ /* 0x042ff000000018ff */
[----:B------:R-:W-:Y:S01]  /*3ff0*/  HMMA.16816.F32 R8, R8, R46, RZ ;  /* 0x0000002e0808723c */ /* 0x000fe200000018ff */
[----:B------:R-:W1:Y:S11]  /*4000*/  LDSM.16.M88.4 R44, [R227] ;  /* 0x00000000e32c783b */ /* 0x000e760000000200 */
[----:B------:R-:W-:Y:S04]  /*4010*/  @!UPT UIADD3 URZ, URZ, URZ, URZ ;  /* 0x0000003f3f3ff290 */ /* 0x000fe8000fffe03f */
[C---:B------:R-:W-:Y:S08]  /*4020*/  HMMA.16816.F32 R4, R48.reuse, R52, R4 ;  /* 0x000000343004723c */ /* 0x040ff00000001804 */
[----:B------:R-:W-:Y:S01]  /*4030*/  HMMA.16816.F32 R8, R48, R54, R8 ;  /* 0x000000363008723c */ /* 0x000fe20000001808 */
[----:B------:R-:W-:Y:S05]  /*4040*/  LDSM.16.M88.4 R48, [R2+0x2000] ;  /* 0x002000000230783b */ /* 0x000fea0000000200 */
[----:B------:R-:W1:Y:S10]  /*4050*/  LDSM.16.M88.4 R52, [R229+0x11000] ;  /* 0x01100000e534783b */ /* 0x000e740000000200 */
[C---:B------:R-:W-:Y:S08]  /*4060*/  HMMA.16816.F32 R4, R56.reuse, R60, R4 ;  /* 0x0000003c3804723c */ /* 0x040ff00000001804 */
[----:B------:R-:W-:Y:S01]  /*4070*/  HMMA.16816.F32 R8, R56, R62, R8 ;  /* 0x0000003e3808723c */ /* 0x000fe20000001808 */
[----:B------:R-:W-:Y:S05]  /*4080*/  LDSM.16.M88.4 R56, [R3+0x2000] ;  /* 0x002000000338783b */ /* 0x000fea0000000200 */
[----:B------:R-:W1:Y:S10]  /*4090*/  LDSM.16.M88.4 R60, [R230+0x11000] ;  /* 0x01100000e63c783b */ /* 0x000e740000000200 */
[C---:B-1----:R-:W-:Y:S08]  /*40a0*/  HMMA.16816.F32 R4, R44.reuse, R64, R4 ;  /* 0x000000402c04723c */ /* 0x042ff00000001804 */
[----:B------:R-:W-:Y:S01]  /*40b0*/  HMMA.16816.F32 R8, R44, R66, R8 ;  /* 0x000000422c08723c */ /* 0x000fe20000001808 */
[----:B------:R-:W-:Y:S05]  /*40c0*/  LDSM.16.M88.4 R44, [R228+0x2000] ;  /* 0x00200000e42c783b */ /* 0x000fea0000000200 */
[----:B------:R-:W1:Y:S10]  /*40d0*/  LDSM.16.M88.4 R64, [R231+0x11000] ;  /* 0x01100000e740783b */ /* 0x000e740000000200 */
[C---:B------:R-:W-:Y:S08]  /*40e0*/  HMMA.16816.F32 R4, R48.reuse, R52, R4 ;  /* 0x000000343004723c */ /* 0x040ff00000001804 */
[----:B------:R-:W-:Y:S01]  /*40f0*/  HMMA.16816.F32 R8, R48, R54, R8 ;  /* 0x000000363008723c */ /* 0x000fe20000001808 */
[----:B------:R-:W-:Y:S05]  /*4100*/  LDSM.16.M88.4 R48, [R227+0x2000] ;  /* 0x00200000e330783b */ /* 0x000fea0000000200 */
[----:B------:R-:W1:Y:S10]  /*4110*/  LDSM.16.M88.4 R52, [R232+0x11000] ;  /* 0x01100000e834783b */ /* 0x000e740000000200 */
[C---:B------:R-:W-:Y:S08]  /*4120*/  HMMA.16816.F32 R4, R56.reuse, R60, R4 ;  /* 0x0000003c3804723c */ /* 0x040ff00000001804 */
[----:B------:R-:W-:Y:S01]  /*4130*/  HMMA.16816.F32 R8, R56, R62, R8 ;  /* 0x0000003e3808723c */ /* 0x000fe20000001808 */
[----:B------:R-:W-:Y:S05]  /*4140*/  LDSM.16.M88.4 R56, [R2+0x4000] ;  /* 0x004000000238783b */ /* 0x000fea0000000200 */
[----:B------:R-:W3:Y:S10]  /*4150*/  LDSM.16.M88.4 R60, [R229+0x12000] ;  /* 0x01200000e53c783b */ /* 0x000ef40000000200 */
[C---:B-1----:R-:W-:Y:S08]  /*4160*/  HMMA.16816.F32 R4, R44.reuse, R64, R4 ;  /* 0x000000402c04723c */ /* 0x042ff00000001804 */
[----:B------:R-:W-:Y:S01]  /*4170*/  HMMA.16816.F32 R8, R44, R66, R8 ;  /* 0x000000422c08723c */ /* 0x000fe20000001808 */
[----:B------:R-:W-:Y:S05]  /*4180*/  LDSM.16.M88.4 R44, [R3+0x4000] ;  /* 0x00400000032c783b */ /* 0x000fea0000000200 */
[----:B------:R-:W1:Y:S10]  /*4190*/  LDSM.16.M88.4 R64, [R230+0x12000] ;  /* 0x01200000e640783b */ /* 0x000e740000000200 */
[C---:B------:R-:W-:Y:S08]  /*41a0*/  HMMA.16816.F32 R4, R48.reuse, R52, R4 ;  /* 0x000000343004723c */ /* 0x040ff00000001804 */
[----:B------:R-:W-:Y:S01]  /*41b0*/  HMMA.16816.F32 R8, R48, R54, R8 ;  /* 0x000000363008723c */ /* 0x000fe20000001808 */
[----:B------:R-:W-:Y:S05]  /*41c0*/  LDSM.16.M88.4 R48, [R228+0x4000] ;  /* 0x00400000e430783b */ /* 0x000fea0000000200 */
[----:B------:R-:W2:Y:S10]  /*41d0*/  LDSM.16.M88.4 R52, [R231+0x12000] ;  /* 0x01200000e734783b */ /* 0x000eb40000000200 */
[C---:B---3--:R-:W-:Y:S08]  /*41e0*/  HMMA.16816.F32 R4, R56.reuse, R60, R4 ;  /* 0x0000003c3804723c */ /* 0x048ff00000001804 */
[----:B------:R-:W-:Y:S01]  /*41f0*/  HMMA.16816.F32 R8, R56, R62, R8 ;  /* 0x0000003e3808723c */ /* 0x000fe20000001808 */
[----:B------:R-:W-:Y:S05]  /*4200*/  LDSM.16.M88.4 R56, [R227+0x4000] ;  /* 0x00400000e338783b */ /* 0x000fea0000000200 */
[----:B------:R-:W3:Y:S10]  /*4210*/  LDSM.16.M88.4 R60, [R232+0x12000] ;  /* 0x01200000e83c783b */ /* 0x000ef40000000200 */
[C---:B-1----:R-:W-:Y:S08]  /*4220*/  HMMA.16816.F32 R4, R44.reuse, R64, R4 ;  /* 0x000000402c04723c */ /* 0x042ff00000001804 */
[----:B------:R-:W-:Y:S01]  /*4230*/  HMMA.16816.F32 R8, R44, R66, R8 ;  /* 0x000000422c08723c */ /* 0x000fe20000001808 */
[----:B------:R-:W-:Y:S05]  /*4240*/  LDSM.16.M88.4 R44, [R2+0x6000] ;  /* 0x00600000022c783b */ /* 0x000fea0000000200 */
[----:B------:R-:W1:Y:S10]  /*4250*/  LDSM.16.M88.4 R64, [R229+0x13000] ;  /* 0x01300000e540783b */ /* 0x000e740000000200 */
[C---:B--2---:R-:W-:Y:S08]  /*4260*/  HMMA.16816.F32 R4, R48.reuse, R52, R4 ;  /* 0x000000343004723c */ /* 0x044ff00000001804 */
        /* <DEDUP_REMOVED lines=11> */
[C---:B--2---:R-:W-:Y:S01]  /*4320*/  HMMA.16816.F32 R4, R48.reuse, R52, R4 ;  /* 0x000000343004723c */ /* 0x044fe20000001804 */
[----:B------:R-:W2:Y:S07]  /*4330*/  LDL R52, [R1] ;  /* 0x0000000001347983 */ /* 0x000eae0000100800 */
[----:B------:R-:W-:Y:S11]  /*4340*/  HMMA.16816.F32 R8, R48, R54, R8 ;  /* 0x000000363008723c */ /* 0x000ff60000001808 */
[----:B------:R-:W-:Y:S05]  /*4350*/  @!UPT UIADD3 URZ, URZ, URZ, URZ ;  /* 0x0000003f3f3ff290 */ /* 0x000fea000fffe03f */
[C---:B---3--:R-:W-:Y:S08]  /*4360*/  HMMA.16816.F32 R4, R56.reuse, R60, R4 ;  /* 0x0000003c3804723c */ /* 0x048ff00000001804 */
        /* <DEDUP_REMOVED lines=13> */
[----:B------:R3:W-:Y:S01]  /*4440*/  MUFU.TANH R55, R9 ;  /* 0x0000000900377308 */ /* 0x0007e20000002400 */
[----:B------:R-:W-:Y:S09]  /*4450*/  FMUL.FTZ R11, R11, c[0x0][0x2ec] ;  /* 0x0000bb000b0b7a20 */ /* 0x000ff20000410000 */
[----:B------:R-:W4:Y:S01]  /*4460*/  MUFU.TANH R62, R4 ;  /* 0x00000004003e7308 */ /* 0x000f220000002400 */
[----:B-1----:R-:W-:Y:S09]  /*4470*/  @!P0 IADD3 R6, R68, UR12, RZ ;  /* 0x0000000c44068c10 */ /* 0x002ff2000fffe0ff */
[----:B------:R1:W1:Y:S01]  /*4480*/  MUFU.TANH R57, R5 ;  /* 0x0000000500397308 */ /* 0x0002620000002400 */
[C---:B---3--:R-:W-:Y:S02]  /*4490*/  @!P0 IMNMX R9, R6.reuse, UR17, PT ;  /* 0x0000001106098c17 */ /* 0x048fe4000b800200 */
[----:B------:R-:W-:Y:S02]  /*44a0*/  @!P0 IADD3 R6, R6, 0x8, RZ ;  /* 0x0000000806068810 */ /* 0x000fe40007ffe0ff */
[-C--:B------:R-:W-:Y:S05]  /*44b0*/  @!P0 ISETP.GE.AND P2, PT, R240, R9.reuse, PT ;  /* 0x00000009f000820c */ /* 0x080fea0003f46270 */
[----:B------:R3:W-:Y:S01]  /*44c0*/  MUFU.TANH R61, R10 ;  /* 0x0000000a003d7308 */ /* 0x0007e20000002400 */
[----:B------:R-:W-:Y:S01]  /*44d0*/  @!P0 IMNMX R6, R6, UR17, PT ;  /* 0x0000001106068c17 */ /* 0x000fe2000b800200 */
[----:B----4-:R-:W-:Y:S05]  /*44e0*/  FFMA.FTZ R4, R249, UR6, R62 ;  /* 0x00000006f9047c23 */ /* 0x010fea000801003e */
[----:B------:R-:W-:Y:S03]  /*44f0*/  @!P0 FSEL R4, R4, -INF , !P2 ;  /* 0xff80000004048808 */ /* 0x000fe60005000000 */
[----:B------:R4:W4:Y:S01]  /*4500*/  MUFU.TANH R63, R7 ;  /* 0x00000007003f7308 */ /* 0x0009220000002400 */
[-C--:B------:R-:W-:Y:S01]  /*4510*/  @!P0 ISETP.GE.AND P2, PT, R240, R6.reuse, PT ;  /* 0x00000006f000820c */ /* 0x080fe20003f46270 */
[----:B-1----:R-:W-:Y:S05]  /*4520*/  FMUL.FTZ R5, R246, 1.4426950216293334961 ;  /* 0x3fb8aa3bf6057820 */ /* 0x002fea0000410000 */
[----:B------:R-:W-:Y:S03]  /*4530*/  FSEL R5, R5, RZ, P1 ;  /* 0x000000ff05057208 */ /* 0x000fe60000800000 */
[----:B------:R1:W1:Y:S02]  /*4540*/  MUFU.TANH R56, R8 ;  /* 0x0000000800387308 */ /* 0x0002640000002400 */
[----:B------:R-:W-:Y:S01]  /*4550*/  FFMA.FTZ R4, R4, c[0x0][0x23c], -R5 ;  /* 0x00008f0004047a23 */ /* 0x000fe20000010805 */
[----:B---3--:R-:W-:Y:S04]  /*4560*/  @!P0 IADD3 R10, R240, 0x1, RZ ;  /* 0x00000001f00a8810 */ /* 0x008fe80007ffe0ff */
[-C--:B------:R-:W-:Y:S03]  /*4570*/  @!P0 ISETP.GE.AND P1, PT, R10, R9.reuse, PT ;  /* 0x000000090a00820c */ /* 0x080fe60003f26270 */
[----:B------:R3:W-:Y:S01]  /*4580*/  MUFU.EX2 R67, R4 ;  /* 0x0000000400437308 */ /* 0x0007e20000000800 */
[----:B----4-:R-:W-:Y:S05]  /*4590*/  FFMA.FTZ R7, R250, UR6, R57 ;  /* 0x00000006fa077c23 */ /* 0x010fea0008010039 */
[----:B------:R-:W-:Y:S04]  /*45a0*/  @!P0 FSEL R7, R7, -INF , !P1 ;  /* 0xff80000007078808 */ /* 0x000fe80004800000 */
[----:B------:R4:W-:Y:S01]  /*45b0*/  MUFU.TANH R60, R11 ;  /* 0x0000000b003c7308 */ /* 0x0009e20000002400 */
[----:B------:R-:W-:Y:S01]  /*45c0*/  FSETP.NEU.FTZ.AND P1, PT, R247, -INF , PT ;  /* 0xff800000f700780b */ /* 0x000fe20003f3d000 */
[----:B-1----:R-:W-:Y:S02]  /*45d0*/  FFMA.FTZ R8, R249, UR6, R65 ;  /* 0x00000006f9087c23 */ /* 0x002fe40008010041 */
[----:B------:R-:W-:Y:S03]  /*45e0*/  FFMA.FTZ R7, R7, c[0x0][0x23c], -R5 ;  /* 0x00008f0007077a23 */ /* 0x000fe60000010805 */
[----:B------:R-:W-:Y:S03]  /*45f0*/  @!P0 FSEL R8, R8, -INF , !P2 ;  /* 0xff80000008088808 */ /* 0x000fe60005000000 */
[----:B------:R1:W-:Y:S01]  /*4600*/  MUFU.EX2 R64, R7 ;  /* 0x0000000700407308 */ /* 0x0003e20000000800 */
[----:B---3--:R-:W-:Y:S05]  /*4610*/  FMUL.FTZ R4, R247, 1.4426950216293334961 ;  /* 0x3fb8aa3bf7047820 */ /* 0x008fea0000410000 */
[----:B------:R-:W-:Y:S02]  /*4620*/  FSEL R4, R4, RZ, P1 ;  /* 0x000000ff04047208 */ /* 0x000fe40000800000 */
[-C--:B------:R-:W-:Y:S02]  /*4630*/  @!P0 ISETP.GE.AND P1, PT, R10, R6.reuse, PT ;  /* 0x000000060a00820c */ /* 0x080fe40003f26270 */
[----:B------:R-:W-:Y:S01]  /*4640*/  @!P0 IADD3 R10, R240, 0x8, RZ ;  /* 0x00000008f00a8810 */ /* 0x000fe20007ffe0ff */
[--C-:B------:R-:W-:Y:S01]  /*4650*/  FFMA.FTZ R8, R8, c[0x0][0x23c], -R4.reuse ;  /* 0x00008f0008087a23 */ /* 0x100fe20000010804 */
[----:B----4-:R-:W-:Y:S02]  /*4660*/  @!P0 IADD3 R11, R240, 0x9, RZ ;  /* 0x00000009f00b8810 */ /* 0x010fe40007ffe0ff */
[-C--:B------:R-:W-:Y:S01]  /*4670*/  @!P0 ISETP.GE.AND P2, PT, R10, R9.reuse, PT ;  /* 0x000000090a00820c */ /* 0x080fe20003f46270 */
[----:B------:R3:W-:Y:S01]  /*4680*/  MUFU.EX2 R70, R8 ;  /* 0x0000000800467308 */ /* 0x0007e20000000800 */
[----:B-1----:R-:W-:Y:S05]  /*4690*/  FFMA.FTZ R7, R250, UR6, R63 ;  /* 0x00000006fa077c23 */ /* 0x002fea000801003f */
[----:B------:R-:W-:Y:S02]  /*46a0*/  @!P0 FSEL R7, R7, -INF , !P1 ;  /* 0xff80000007078808 */ /* 0x000fe40004800000 */
[----:B------:R-:W-:Y:S03]  /*46b0*/  @!P0 ISETP.GE.AND P1, PT, R11, R9, PT ;  /* 0x000000090b00820c */ /* 0x000fe60003f26270 */
[----:B------:R-:W-:Y:S02]  /*46c0*/  FFMA.FTZ R44, R7, c[0x0][0x23c], -R4 ;  /* 0x00008f00072c7a23 */ /* 0x000fe40000010804 */
[----:B------:R-:W-:Y:S02]  /*46d0*/  FFMA.FTZ R7, R252, UR6, R55 ;  /* 0x00000006fc077c23 */ /* 0x000fe40008010037 */
[----:B------:R-:W1:Y:S03]  /*46e0*/  MUFU.EX2 R69, R44 ;  /* 0x0000002c00457308 */ /* 0x000e660000000800 */
[----:B------:R-:W-:Y:S01]  /*46f0*/  @!P0 FSEL R7, R7, -INF , !P1 ;  /* 0xff80000007078808 */ /* 0x000fe20004800000 */
[----:B---3--:R-:W-:Y:S01]  /*4700*/  FFMA.FTZ R8, R251, UR6, R56 ;  /* 0x00000006fb087c23 */ /* 0x008fe20008010038 */
[-C--:B------:R-:W-:Y:S04]  /*4710*/  @!P0 ISETP.GE.AND P1, PT, R10, R6.reuse, PT ;  /* 0x000000060a00820c */ /* 0x080fe80003f26270 */
[----:B------:R-:W-:Y:S02]  /*4720*/  @!P0 FSEL R8, R8, -INF , !P2 ;  /* 0xff80000008088808 */ /* 0x000fe40005000000 */
[----:B------:R-:W-:Y:S03]  /*4730*/  PLOP3.LUT P2, PT, PT, PT, UP0, 0x80, 0x0 ;  /* 0x000000000000781c */ /* 0x000fe60003f4f008 */
[--C-:B------:R-:W-:Y:S02]  /*4740*/  FFMA.FTZ R8, R8, c[0x0][0x23c], -R5.reuse ;  /* 0x00008f0008087a23 */ /* 0x100fe40000010805 */
[----:B------:R-:W-:Y:S02]  /*4750*/  FFMA.FTZ R5, R7, c[0x0][0x23c], -R5 ;  /* 0x00008f0007057a23 */ /* 0x000fe40000010805 */
[----:B------:R-:W-:Y:S01]  /*4760*/  FFMA.FTZ R7, R251, UR6, R61 ;  /* 0x00000006fb077c23 */ /* 0x000fe2000801003d */
[----:B------:R-:W-:Y:S04]  /*4770*/  MUFU.EX2 R59, R8 ;  /* 0x00000008003b7308 */ /* 0x000fe80000000800 */
[----:B------:R-:W-:Y:S02]  /*4780*/  @!P0 FSEL R7, R7, -INF , !P1 ;  /* 0xff80000007078808 */ /* 0x000fe40004800000 */
[----:B------:R-:W-:Y:S02]  /*4790*/  @!P0 ISETP.GE.AND P1, PT, R11, R6, PT ;  /* 0x000000060b00820c */ /* 0x000fe40003f26270 */
[----:B-1----:R-:W-:Y:S01]  /*47a0*/  F2FP.PACK_AB R6, R69, R70 ;  /* 0x000000464506723e */ /* 0x002fe200000000ff */
[----:B------:R-:W-:Y:S01]  /*47b0*/  FFMA.FTZ R7, R7, c[0x0][0x23c], -R4 ;  /* 0x00008f0007077a23 */ /* 0x000fe20000010804 */
[----:B------:R1:W3:Y:S10]  /*47c0*/  MUFU.EX2 R58, R5 ;  /* 0x00000005003a7308 */ /* 0x0002f40000000800 */
[----:B------:R4:W-:Y:S01]  /*47d0*/  MUFU.EX2 R68, R7 ;  /* 0x0000000700447308 */ /* 0x0009e20000000800 */
[----:B-1----:R-:W-:Y:S05]  /*47e0*/  FFMA.FTZ R5, R252, UR6, R60 ;  /* 0x00000006fc057c23 */ /* 0x002fea000801003c */
[----:B------:R-:W-:Y:S05]  /*47f0*/  @!P0 FSEL R5, R5, -INF , !P1 ;  /* 0xff80000005058808 */ /* 0x000fea0004800000 */
[----:B------:R-:W-:Y:S01]  /*4800*/  FFMA.FTZ R4, R5, c[0x0][0x23c], -R4 ;  /* 0x00008f0005047a23 */ /* 0x000fe20000010804 */
[----:B----4-:R-:W-:Y:S02]  /*4810*/  F2FP.PACK_AB R7, R64, R67 ;  /* 0x000000434007723e */ /* 0x010fe400000000ff */
[----:B---3--:R-:W-:Y:S01]  /*4820*/  F2FP.PACK_AB R5, R58, R59 ;  /* 0x0000003b3a05723e */ /* 0x008fe200000000ff */
[----:B------:R-:W1:Y:S02]  /*4830*/  MUFU.EX2 R66, R4 ;  /* 0x0000000400427308 */ /* 0x000e640000000800 */
[----:B------:R-:W-:Y:S05]  /*4840*/  STS [R74+0x15000], R7 ;  /* 0x015000074a007388 */ /* 0x000fea0000000800 */
[----:B------:R-:W-:Y:S05]  /*4850*/  STS [R73+0x15000], R6 ;  /* 0x0150000649007388 */ /* 0x000fea0000000800 */
[----:B------:R-:W-:Y:S01]  /*4860*/  STS [R72+0x15000], R5 ;  /* 0x0150000548007388 */ /* 0x000fe20000000800 */
[----:B-1----:R-:W-:Y:S05]  /*4870*/  F2FP.PACK_AB R4, R66, R68 ;  /* 0x000000444204723e */ /* 0x002fea00000000ff */
[----:B------:R-:W-:Y:S01]  /*4880*/  STS [R71+0x15000], R4 ;  /* 0x0150000447007388 */ /* 0x000fe20000000800 */
[----:B--2---:R-:W-:Y:S04]  /*4890*/  IADD3 R52, P0, R52, UR11, RZ ;  /* 0x0000000b34347c10 */ /* 0x004fe8000ff1e0ff */
[----:B------:R-:W1:Y:S01]  /*48a0*/  LDSM.16.M88.4 R8, [R2+0x8000] ;  /* 0x008000000208783b */ /* 0x000e620000000200 */
[----:B------:R-:W-:Y:S04]  /*48b0*/  IADD3.X R53, R248, UR10, RZ, P0, !PT ;  /* 0x0000000af8357c10 */ /* 0x000fe800087fe4ff */
[----:B------:R-:W2:Y:S05]  /*48c0*/  LDSM.16.M88.4 R44, [R3+0x8000] ;  /* 0x00800000032c783b */ /* 0x000eaa0000000200 */
[----:B------:R3:W4:Y:S05]  /*48d0*/  LDG.E R54, [R52.64] ;  /* 0x0000000434367981 */ /* 0x00072a000c1e1900 */
[----:B------:R-:W2:Y:S05]  /*48e0*/  LDSM.16.M88.4 R48, [R228+0x8000] ;  /* 0x00800000e430783b */ /* 0x000eaa0000000200 */
[----:B---3--:R-:W3:Y:S01]  /*48f0*/  LDG.E R52, [R52.64+0x20] ;  /* 0x0000200434347981 */ /* 0x008ee2000c1e1900 */
[C---:B-1----:R-:W-:Y:S08]  /*4900*/  HMMA.16816.F32 R4, R8.reuse, R132, RZ ;  /* 0x000000840804723c */ /* 0x042ff000000018ff */
[----:B------:R-:W-:Y:S11]  /*4910*/  HMMA.16816.F32 R8, R8, R134, RZ ;  /* 0x000000860808723c */ /* 0x000ff600000018ff */
[----:B------:R-:W-:Y:S05]  /*4920*/  @!UPT UIADD3 URZ, URZ, URZ, URZ ;  /* 0x0000003f3f3ff290 */ /* 0x000fea000fffe03f */
[C---:B--2---:R-:W-:Y:S08]  /*4930*/  HMMA.16816.F32 R4, R44.reuse, R136, R4 ;  /* 0x000000882c04723c */ /* 0x044ff00000001804 */
[----:B------:R-:W-:Y:S01]  /*4940*/  HMMA.16816.F32 R8, R44, R138, R8 ;  /* 0x0000008a2c08723c */ /* 0x000fe20000001808 */
[----:B------:R-:W1:Y:S11]  /*4950*/  LDSM.16.M88.4 R44, [R227+0x8000] ;  /* 0x00800000e32c783b */ /* 0x000e760000000200 */
[----:B------:R-:W-:Y:S04]  /*4960*/  @!UPT UIADD3 URZ, URZ, URZ, URZ ;  /* 0x0000003f3f3ff290 */ /* 0x000fe8000fffe03f */
[C---:B------:R-:W-:Y:S08]  /*4970*/  HMMA.16816.F32 R4, R48.reuse, R140, R4 ;  /* 0x0000008c3004723c */ /* 0x040ff00000001804 */
[----:B------:R-:W-:Y:S01]  /*4980*/  HMMA.16816.F32 R8, R48, R142, R8 ;  /* 0x0000008e3008723c */ /* 0x000fe20000001808 */
[----:B------:R-:W2:Y:S11]  /*4990*/  LDSM.16.M88.4 R48, [R2+0xa000] ;  /* 0x00a000000230783b */ /* 0x000eb60000000200 */
[----:B------:R-:W-:Y:S04]  /*49a0*/  @!UPT UIADD3 URZ, URZ, URZ, URZ ;  /* 0x0000003f3f3ff290 */ /* 0x000fe8000fffe03f */
[C---:B-1----:R-:W-:Y:S08]  /*49b0*/  HMMA.16816.F32 R4, R44.reuse, R144, R4 ;  /* 0x000000902c04723c */ /* 0x042ff00000001804 */
[----:B------:R-:W-:Y:S01]  /*49c0*/  HMMA.16816.F32 R8, R44, R146, R8 ;  /* 0x000000922c08723c */ /* 0x000fe20000001808 */
[----:B------:R-:W1:Y:S11]  /*49d0*/  LDSM.16.M88.4 R44, [R3+0xa000] ;  /* 0x00a00000032c783b */ /* 0x000e760000000200 */
[----:B------:R-:W-:Y:S04]  /*49e0*/  @!UPT UIADD3 URZ, URZ, URZ, URZ ;  /* 0x0000003f3f3ff290 */ /* 0x000fe8000fffe03f */
[C---:B--2---:R-:W-:Y:S08]  /*49f0*/  HMMA.16816.F32 R4, R48.reuse, R148, R4 ;  /* 0x000000943004723c */ /* 0x044ff00000001804 */
        /* <DEDUP_REMOVED lines=48> */
[C---:B----4-:R-:W-:Y:S02]  /*4d00*/  FADD.FTZ R44, -R54.reuse, R5 ;  /* 0x00000005362c7221 */ /* 0x050fe40000010100 */
[C---:B------:R-:W-:Y:S04]  /*4d10*/  FADD.FTZ R4, -R54.reuse, R4 ;  /* 0x0000000436047221 */ /* 0x040fe80000010100 */
[----:B------:R-:W-:Y:S02]  /*4d20*/  FMUL.FTZ R4, R67, R4 ;  /* 0x0000000443047220 */ /* 0x000fe40000410000 */
[C---:B------:R-:W-:Y:S02]  /*4d30*/  FADD.FTZ R5, -R54.reuse, R8 ;  /* 0x0000000836057221 */ /* 0x040fe40000010100 */
[----:B------:R-:W-:Y:S02]  /*4d40*/  FADD.FTZ R47, -R54, R9 ;  /* 0x00000009362f7221 */ /* 0x000fe40000010100 */
[----:B------:R-:W-:Y:S02]  /*4d50*/  FMUL.FTZ R8, R64, R44 ;  /* 0x0000002c40087220 */ /* 0x000fe40000410000 */
[----:B------:R-:W-:Y:S02]  /*4d60*/  FMUL.FTZ R9, R59, R5 ;  /* 0x000000053b097220 */ /* 0x000fe40000410000 */
[----:B------:R-:W-:Y:S02]  /*4d70*/  FFMA.FTZ R44, -R62, R62, 1 ;  /* 0x3f8000003e2c7423 */ /* 0x000fe4000001013e */
[----:B------:R-:W-:Y:S02]  /*4d80*/  FFMA.FTZ R5, -R57, R57, 1 ;  /* 0x3f80000039057423 */ /* 0x000fe40000010139 */
[----:B------:R-:W-:Y:S02]  /*4d90*/  FMUL.FTZ R44, R44, c[0x0][0x2ec] ;  /* 0x0000bb002c2c7a20 */ /* 0x000fe40000410000 */
[----:B------:R-:W-:Y:S02]  /*4da0*/  FMUL.FTZ R5, R5, c[0x0][0x2ec] ;  /* 0x0000bb0005057a20 */ /* 0x000fe40000410000 */
[----:B------:R-:W-:Y:S02]  /*4db0*/  FMUL.FTZ R47, R58, R47 ;  /* 0x0000002f3a2f7220 */ /* 0x000fe40000410000 */
[----:B------:R-:W-:Y:S02]  /*4dc0*/  FMUL.FTZ R44, R44, R4 ;  /* 0x000000042c2c7220 */ /* 0x000fe40000410000 */
[C---:B---3--:R-:W-:Y:S02]  /*4dd0*/  FADD.FTZ R4, -R52.reuse, R10 ;  /* 0x0000000a34047221 */ /* 0x048fe40000010100 */
[----:B------:R-:W-:Y:S02]  /*4de0*/  FMUL.FTZ R5, R5, R8 ;  /* 0x0000000805057220 */ /* 0x000fe40000410000 */
[C---:B------:R-:W-:Y:S02]  /*4df0*/  FADD.FTZ R8, -R52.reuse, R6 ;  /* 0x0000000634087221 */ /* 0x040fe40000010100 */
[C---:B------:R-:W-:Y:S02]  /*4e00*/  FADD.FTZ R6, -R52.reuse, R7 ;  /* 0x0000000734067221 */ /* 0x040fe40000010100 */
[----:B------:R-:W-:Y:S02]  /*4e10*/  FMUL.FTZ R45, R45, R47 ;  /* 0x0000002f2d2d7220 */ /* 0x000fe40000410000 */
[----:B------:R-:W-:Y:S02]  /*4e20*/  FADD.FTZ R47, -R52, R11 ;  /* 0x0000000b342f7221 */ /* 0x000fe40000010100 */
[----:B------:R-:W-:Y:S02]  /*4e30*/  FMUL.FTZ R10, R69, R6 ;  /* 0x00000006450a7220 */ /* 0x000fe40000410000 */
[----:B------:R-:W-:Y:S02]  /*4e40*/  FMUL.FTZ R11, R68, R4 ;  /* 0x00000004440b7220 */ /* 0x000fe40000410000 */
[----:B------:R-:W-:Y:S02]  /*4e50*/  FFMA.FTZ R4, -R65, R65, 1 ;  /* 0x3f80000041047423 */ /* 0x000fe40000010141 */
[----:B------:R-:W-:Y:S02]  /*4e60*/  FFMA.FTZ R6, -R63, R63, 1 ;  /* 0x3f8000003f067423 */ /* 0x000fe4000001013f */
[----:B------:R-:W-:Y:S02]  /*4e70*/  FMUL.FTZ R7, R70, R8 ;  /* 0x0000000846077220 */ /* 0x000fe40000410000 */
[----:B------:R-:W-:Y:S02]  /*4e80*/  FMUL.FTZ R6, R6, c[0x0][0x2ec] ;  /* 0x0000bb0006067a20 */ /* 0x000fe40000410000 */
[----:B------:R-:W-:Y:S02]  /*4e90*/  FMUL.FTZ R4, R4, c[0x0][0x2ec] ;  /* 0x0000bb0004047a20 */ /* 0x000fe40000410000 */
[----:B------:R-:W-:Y:S02]  /*4ea0*/  FMUL.FTZ R6, R6, R10 ;  /* 0x0000000a06067220 */ /* 0x000fe40000410000 */
[----:B------:R-:W-:Y:S01]  /*4eb0*/  FMUL.FTZ R4, R4, R7 ;  /* 0x0000000704047220 */ /* 0x000fe20000410000 */
[----:B------:R-:W-:Y:S01]  /*4ec0*/  F2FP.PACK_AB R7, R5, R44 ;  /* 0x0000002c0507723e */ /* 0x000fe200000000ff */
[----:B------:R-:W-:Y:S02]  /*4ed0*/  FMUL.FTZ R46, R46, R9 ;  /* 0x000000092e2e7220 */ /* 0x000fe40000410000 */
[----:B------:R-:W-:Y:S01]  /*4ee0*/  FFMA.FTZ R9, -R61, R61, 1 ;  /* 0x3f8000003d097423 */ /* 0x000fe2000001013d */
[----:B------:R-:W-:Y:S01]  /*4ef0*/  F2FP.PACK_AB R6, R6, R4 ;  /* 0x000000040606723e */ /* 0x000fe200000000ff */
[----:B------:R-:W-:Y:S01]  /*4f00*/  FFMA.FTZ R8, -R60, R60, 1 ;  /* 0x3f8000003c087423 */ /* 0x000fe2000001013c */
[----:B------:R-:W-:Y:S01]  /*4f10*/  STS [R74+0x14000], R7 ;  /* 0x014000074a007388 */ /* 0x000fe20000000800 */
[----:B------:R-:W-:Y:S01]  /*4f20*/  FMUL.FTZ R47, R66, R47 ;  /* 0x0000002f422f7220 */ /* 0x000fe20000410000 */
[----:B------:R-:W-:Y:S01]  /*4f30*/  F2FP.PACK_AB R5, R45, R46 ;  /* 0x0000002e2d05723e */ /* 0x000fe200000000ff */
[----:B------:R-:W-:Y:S02]  /*4f40*/  FMUL.FTZ R9, R9, c[0x0][0x2ec] ;  /* 0x0000bb0009097a20 */ /* 0x000fe40000410000 */
[----:B------:R-:W-:Y:S01]  /*4f50*/  FMUL.FTZ R8, R8, c[0x0][0x2ec] ;  /* 0x0000bb0008087a20 */ /* 0x000fe20000410000 */
[----:B------:R-:W-:Y:S01]  /*4f60*/  STS [R73+0x14000], R6 ;  /* 0x0140000649007388 */ /* 0x000fe20000000800 */
[----:B------:R-:W-:Y:S02]  /*4f70*/  FMUL.FTZ R9, R9, R11 ;  /* 0x0000000b09097220 */ /* 0x000fe40000410000 */
[----:B------:R-:W-:Y:S02]  /*4f80*/  FMUL.FTZ R8, R8, R47 ;  /* 0x0000002f08087220 */ /* 0x000fe40000410000 */
[----:B------:R-:W-:Y:S03]  /*4f90*/  STS [R72+0x14000], R5 ;  /* 0x0140000548007388 */ /* 0x000fe60000000800 */
[----:B------:R-:W-:Y:S05]  /*4fa0*/  F2FP.PACK_AB R4, R8, R9 ;  /* 0x000000090804723e */ /* 0x000fea00000000ff */
[----:B------:R1:W-:Y:S05]  /*4fb0*/  STS [R71+0x14000], R4 ;  /* 0x0140000447007388 */ /* 0x0003ea0000000800 */
[----:B------:R-:W-:Y:S01]  /*4fc0*/  BAR.SYNC.DEFER_BLOCKING 0x0 ;  /* 0x0000000000007b1d */ /* 0x000fe20000010000 */
[----:B-1----:R-:W-:Y:S05]  /*4fd0*/  MOV R71, c[0x0][0x22c] ;  /* 0x00008b0000477a02 */ /* 0x002fea0000000f00 */
[----:B------:R-:W-:Y:S01]  /*4fe0*/  LDSM.16.MT88.4 R4, [R226+0x15000] ;  /* 0x01500000e204783b */ /* 0x000fe20000004200 */
[----:B------:R-:W-:Y:S04]  /*4ff0*/  IMAD R71, R71, c[0x0][0x1c0], RZ ;  /* 0x0000700047477a24 */ /* 0x000fe800078e02ff */
[----:B------:R-:W1:Y:S01]  /*5000*/  LDSM.16.MT88.4 R8, [R0+0x8000] ;  /* 0x008000000008783b */ /* 0x000e620000004200 */
[----:B------:R-:W-:Y:S04]  /*5010*/  LEA R68, -R71, RZ, 0x6 ;  /* 0x000000ff47447211 */ /* 0x000fe800078e31ff */
[----:B------:R-:W2:Y:S01]  /*5020*/  LDSM.16.MT88.4 R44, [R224+0x15000] ;  /* 0x01500000e02c783b */ /* 0x000ea20000004200 */
[C---:B------:R-:W-:Y:S04]  /*5030*/  LEA R238, P0, R68.reuse, R238, 0x2 ;  /* 0x000000ee44ee7211 */ /* 0x040fe800078010ff */
[----:B------:R-:W3:Y:S01]  /*5040*/  LDSM.16.MT88.4 R48, [R0+0xc000] ;  /* 0x00c000000030783b */ /* 0x000ee20000004200 */
[----:B------:R-:W-:Y:S04]  /*5050*/  LEA.HI.X.SX32 R239, R68, R239, 0x2, P0 ;  /* 0x000000ef44ef7211 */ /* 0x000fe800000f16ff */
        /* <DEDUP_REMOVED lines=107> */
.L_x_167:
        /* <DEDUP_REMOVED lines=379> */
.L_x_168:
        /* <DEDUP_REMOVED lines=123> */
.L_x_170:
        /* <DEDUP_REMOVED lines=18> */
.L_x_171:
        /* <DEDUP_REMOVED lines=50> */
.L_x_173:
[----:B------:R-:W-:Y:S05]  /*7ab0*/  BSYNC B0 ;  /* 0x0000000000007941 */ /* 0x000fea0003800000 */
.L_x_172:
        /* <DEDUP_REMOVED lines=27> */
.L_x_154:
[----:B------:R-:W-:Y:S05]  /*7c70*/  BSYNC B1 ;  /* 0x0000000000017941 */ /* 0x000fea0003800000 */
.L_x_144:
        /* <DEDUP_REMOVED lines=12> */
.L_x_174:
[----:B------:R-:W-:Y:S05]  /*7d40*/  EXIT ;  /* 0x000000000000794d */ /* 0x000fea0003800000 */
.L_x_176:
        /* <DEDUP_REMOVED lines=11> */
.L_x_1021:


//--------------------- .text._ZN5flash25flash_bwd_dot_do_o_kernelILb0E23Flash_bwd_kernel_traitsILi256ELi64ELi32ELi8ELi4ELi1ELi2ELb1ELb1EN7cutlass6half_tE19Flash_kernel_traitsILi256ELi64ELi32ELi8ES3_EEEEvNS_16Flash_bwd_paramsE --------------------------
	.section	.text._ZN5flash25flash_bwd_dot_do_o_kernelILb0E23Flash_bwd_kernel_traitsILi256ELi64ELi32ELi8ELi4ELi1ELi2ELb1ELb1EN7cutlass6half_tE19Flash_kernel_traitsILi256ELi64ELi32ELi8ES3_EEEEvNS_16Flash_bwd_paramsE,"ax",@progbits
	.sectioninfo	@"SHI_REGISTERS=78"
	.align	128
        .global         _ZN5flash25flash_bwd_dot_do_o_kernelILb0E23Flash_bwd_kernel_traitsILi256ELi64ELi32ELi8ELi4ELi1ELi2ELb1ELb1EN7cutlass6half_tE19Flash_kernel_traitsILi256ELi64ELi32ELi8ES3_EEEEvNS_16Flash_bwd_paramsE
        .type           _ZN5flash25flash_bwd_dot_do_o_kernelILb0E23Flash_bwd_kernel_traitsILi256ELi64ELi32ELi8ELi4ELi1ELi2ELb1ELb1EN7cutlass6half_tE19Flash_kernel_traitsILi256ELi64ELi32ELi8ES3_EEEEvNS_16Flash_bwd_paramsE,@function
        .size           _ZN5flash25flash_bwd_dot_do_o_kernelILb0E23Flash_bwd_kernel_traitsILi256ELi64ELi32ELi8ELi4ELi1ELi2ELb1ELb1EN7cutlass6half_tE19Flash_kernel_traitsILi256ELi64ELi32ELi8ES3_EEEEvNS_16Flash_bwd_paramsE,(.L_x_1022 - _ZN5flash25flash_bwd_dot_do_o_kernelILb0E23Flash_bwd_kernel_traitsILi256ELi64ELi32ELi8ELi4ELi1ELi2ELb1ELb1EN7cutlass6half_tE19Flash_kernel_traitsILi256ELi64ELi32ELi8ES3_EEEEvNS_16Flash_bwd_paramsE)
        .other          _ZN5flash25flash_bwd_dot_do_o_kernelILb0E23Flash_bwd_kernel_traitsILi256ELi64ELi32ELi8ELi4ELi1ELi2ELb1ELb1EN7cutlass6half_tE19Flash_kernel_traitsILi256ELi64ELi32ELi8ES3_EEEEvNS_16Flash_bwd_paramsE,@"STO_CUDA_ENTRY STV_DEFAULT"
_ZN5flash25flash_bwd_dot_do_o_kernelILb0E23Flash_bwd_kernel_traitsILi256ELi64ELi32ELi8ELi4ELi1ELi2ELb1ELb1EN7cutlass6half_tE19Flash_kernel_traitsILi256ELi64ELi32ELi8ES3_EEEEvNS_16Flash_bwd_paramsE:
.text._ZN5flash25flash_bwd_dot_do_o_kernelILb0E23Flash_bwd_kernel_traitsILi256ELi64ELi32ELi8ELi4ELi1ELi2ELb1ELb1EN7cutlass6half_tE19Flash_kernel_traitsILi256ELi64ELi32ELi8ES3_EEEEvNS_16Flash_bwd_paramsE:
[----:B------:R-:W-:Y:S02]  /*0000*/  MOV R1, c[0x0][0x28] ;  /* 0x00000a0000017a02 */ /* 0x000fe40000000f00 */
[----:B------:R-:W0:Y:S01]  /*0010*/  S2R R6, SR_CTAID.Y ;  /* 0x0000000000067919 */ /* 0x000e220000002600 */
[----:B------:R-:W-:Y:S01]  /*0020*/  ISETP.NE.U32.AND P0, PT, RZ, c[0x0][0x240], PT ;  /* 0x00009000ff007a0c */ /* 0x000fe20003f05070 */
[----:B------:R-:W-:Y:S01]  /*0030*/  HFMA2.MMA R3, -RZ, RZ, 0, 2.384185791015625e-07 ;  /* 0x00000004ff037435 */ /* 0x000fe200000001ff */
[----:B------:R-:W-:Y:S01]  /*0040*/  MOV R9, 0xffffffff ;  /* 0xffffffff00097802 */ /* 0x000fe20000000f00 */
[----:B------:R-:W-:Y:S01]  /*0050*/  ULDC.64 UR4, c[0x0][0x118] ;  /* 0x0000460000047ab9 */ /* 0x000fe20000000a00 */
[----:B------:R-:W-:-:S07]  /*0060*/  ISETP.NE.AND.EX P0, PT, RZ, c[0x0][0x244], PT, P0 ;  /* 0x00009100ff007a0c */ /* 0x000fce0003f05300 */
[----:B0-----:R-:W-:-:S06]  /*0070*/  IMAD.WIDE R2, R6, R3, c[0x0][0x240] ;  /* 0x0000900006027625 */ /* 0x001fcc00078e0203 */
[----:B------:R-:W2:Y:S04]  /*0080*/  @P0 LDG.E R9, [R2.64] ;  /* 0x0000000402090981 */ /* 0x000ea8000c1e1900 */
[----:B------:R-:W2:Y:S04]  /*0090*/  @P0 LDG.E R0, [R2.64+0x4] ;  /* 0x0000040402000981 */ /* 0x000ea8000c1e1900 */
[----:B------:R-:W0:Y:S02]  /*00a0*/  S2R R7, SR_CTAID.X ;  /* 0x0000000000077919 */ /* 0x000e240000002500 */
[----:B0-----:R-:W-:-:S02]  /*00b0*/  SHF.L.U32 R7, R7, 0x6, RZ ;  /* 0x0000000607077819 */ /* 0x001fc400000006ff */
[----:B--2---:R-:W-:Y:S02]  /*00c0*/  @P0 IADD3 R0, R0, -R9, RZ ;  /* 0x8000000900000210 */ /* 0x004fe40007ffe0ff */
[----:B------:R-:W-:-:S04]  /*00d0*/  @!P0 MOV R0, c[0x0][0x214] ;  /* 0x0000850000008a02 */ /* 0x000fc80000000f00 */
[----:B------:R-:W-:-:S13]  /*00e0*/  ISETP.GT.AND P0, PT, R0, R7, PT ;  /* 0x000000070000720c */ /* 0x000fda0003f04270 */
[----:B------:R-:W-:Y:S05]  /*00f0*/  @!P0 EXIT ;  /* 0x000000000000894d */ /* 0x000fea0003800000 */
[C---:B------:R-:W-:Y:S01]  /*0100*/  ISETP.NE.AND P1, PT, R9.reuse, -0x1, PT ;  /* 0xffffffff0900780c */ /* 0x040fe20003f25270 */
[----:B------:R-:W0:Y:S01]  /*0110*/  S2R R11, SR_CTAID.Z ;  /* 0x00000000000b7919 */ /* 0x000e220000002700 */
[----:B------:R-:W-:Y:S02]  /*0120*/  ULDC.U8 UR6, c[0x0][0x328] ;  /* 0x0000ca0000067ab9 */ /* 0x000fe40000000000 */
[----:B------:R-:W-:Y:S01]  /*0130*/  ISETP.NE.AND P0, PT, RZ, UR6, PT ;  /* 0x00000006ff007c0c */ /* 0x000fe2000bf05270 */
[----:B------:R-:W1:Y:S08]  /*0140*/  S2R R10, SR_TID.X ;  /* 0x00000000000a7919 */ /* 0x000e700000002100 */
[----:B------:R-:W-:Y:S01]  /*0150*/  @P1 IMAD.WIDE.U32 R2, R9, c[0x0][0x370], RZ ;  /* 0x0000dc0009021a25 */ /* 0x000fe200078e00ff */
[----:B------:R-:W-:-:S02]  /*0160*/  @!P1 SHF.R.S32.HI R4, RZ, 0x1f, R6 ;  /* 0x0000001fff049819 */ /* 0x000fc40000011406 */
[----:B------:R-:W-:Y:S01]  /*0170*/  @!P1 SHF.R.S32.HI R19, RZ, 0x1f, R6 ;  /* 0x0000001fff139819 */ /* 0x000fe20000011406 */
[C---:B------:R-:W-:Y:S02]  /*0180*/  @P1 IMAD R15, R9.reuse, c[0x0][0x374], R3 ;  /* 0x0000dd00090f1a24 */ /* 0x040fe400078e0203 */
[----:B------:R-:W-:Y:S02]  /*0190*/  @P1 IMAD.MOV.U32 R37, RZ, RZ, R2 ;  /* 0x000000ffff251224 */ /* 0x000fe400078e0002 */
[----:B------:R-:W-:-:S04]  /*01a0*/  @P1 IMAD.WIDE.U32 R2, R9, c[0x0][0x1e8], RZ ;  /* 0x00007a0009021a25 */ /* 0x000fc800078e00ff */
[----:B------:R-:W-:Y:S01]  /*01b0*/  @!P1 IMAD R5, R4, c[0x0][0x368], RZ ;  /* 0x0000da0004059a24 */ /* 0x000fe200078e02ff */
[----:B------:R-:W-:Y:S01]  /*01c0*/  @P1 MOV R47, R2 ;  /* 0x00000002002f1202 */ /* 0x000fe20000000f00 */
[----:B------:R-:W-:Y:S02]  /*01d0*/  @!P1 IMAD R19, R19, c[0x0][0x1e0], RZ ;  /* 0x0000780013139a24 */ /* 0x000fe400078e02ff */
[----:B------:R-:W-:Y:S02]  /*01e0*/  @P1 IMAD R13, R9, c[0x0][0x1ec], R3 ;  /* 0x00007b00090d1a24 */ /* 0x000fe400078e0203 */
[C---:B------:R-:W-:Y:S02]  /*01f0*/  @!P1 IMAD R17, R6.reuse, c[0x0][0x36c], R5 ;  /* 0x0000db0006119a24 */ /* 0x040fe400078e0205 */
[----:B------:R-:W-:-:S04]  /*0200*/  @!P1 IMAD.WIDE.U32 R2, R6, c[0x0][0x368], RZ ;  /* 0x0000da0006029a25 */ /* 0x000fc800078e00ff */
[----:B------:R-:W-:Y:S01]  /*0210*/  @!P1 IMAD.WIDE.U32 R4, R6, c[0x0][0x1e0], RZ ;  /* 0x0000780006049a25 */ /* 0x000fe200078e00ff */
[----:B------:R-:W-:Y:S02]  /*0220*/  @!P1 MOV R37, R2 ;  /* 0x0000000200259202 */ /* 0x000fe40000000f00 */
[----:B------:R-:W-:Y:S01]  /*0230*/  @!P1 IADD3 R15, R3, R17, RZ ;  /* 0x00000011030f9210 */ /* 0x000fe20007ffe0ff */
[----:B------:R-:W-:Y:S01]  /*0240*/  @!P1 IMAD R19, R6, c[0x0][0x1e4], R19 ;  /* 0x0000790006139a24 */ /* 0x000fe200078e0213 */
[----:B------:R-:W-:-:S04]  /*0250*/  @!P1 MOV R47, R4 ;  /* 0x00000004002f9202 */ /* 0x000fc80000000f00 */
[----:B------:R-:W-:Y:S01]  /*0260*/  @!P1 IADD3 R13, R5, R19, RZ ;  /* 0x00000013050d9210 */ /* 0x000fe20007ffe0ff */
[----:B------:R-:W-:Y:S05]  /*0270*/  @!P0 BRA `(.L_x_177) ;  /* 0x0000007000008947 */ /* 0x000fea0003800000 */
[----:B01----:R-:W-:Y:S01]  /*0280*/  HFMA2.MMA R2, -RZ, RZ, 0, 7.62939453125e-06 ;  /* 0x00000080ff027435 */ /* 0x003fe200000001ff */
[----:B------:R-:W-:Y:S02]  /*0290*/  @!P1 IMAD R9, R6, c[0x0][0x224], RZ ;  /* 0x0000890006099a24 */ /* 0x000fe400078e02ff */
[----:B------:R-:W-:-:S03]  /*02a0*/  IMAD.MOV.U32 R5, RZ, RZ, c[0x0][0x210] ;  /* 0x00008400ff057624 */ /* 0x000fc600078e00ff */
[----:B------:R-:W-:-:S04]  /*02b0*/  LEA R3, R6, R9, 0x7 ;  /* 0x0000000906037211 */ /* 0x000fc800078e38ff */
[----:B------:R-:W-:-:S04]  /*02c0*/  IMAD R2, R2, R5, c[0x0][0x234] ;  /* 0x00008d0002027624 */ /* 0x000fc800078e0205 */
[----:B------:R-:W-:Y:S01]  /*02d0*/  IMAD R2, R2, R11, R3 ;  /* 0x0000000b02027224 */ /* 0x000fe200078e0203 */
[----:B------:R-:W-:Y:S05]  /*02e0*/  BRA `(.L_x_178) ;  /* 0x0000002000007947 */ /* 0x000fea0003800000 */
.L_x_177:
[----:B01----:R-:W-:-:S04]  /*02f0*/  IMAD R2, R6, c[0x0][0x1c0], R11 ;  /* 0x0000700006027a24 */ /* 0x003fc800078e020b */
[----:B------:R-:W-:-:S03]  /*0300*/  IMAD R2, R2, c[0x0][0x224], RZ ;  /* 0x0000890002027a24 */ /* 0x000fc600078e02ff */
.L_x_178:
[----:B------:R-:W-:Y:S01]  /*0310*/  SHF.R.S32.HI R3, RZ, 0x1f, R10 ;  /* 0x0000001fff037819 */ /* 0x000fe2000001140a */
[----:B------:R-:W-:Y:S01]  /*0320*/  BSSY B0, `(.L_x_179) ;  /* 0x000003d000007945 */ /* 0x000fe20003800000 */
[----:B------:R-:W-:Y:S01]  /*0330*/  IADD3 R9, R7, R2, RZ ;  /* 0x0000000207097210 */ /* 0x000fe20007ffe0ff */
[----:B------:R-:W-:Y:S01]  /*0340*/  CS2R R22, SRZ ;  /* 0x0000000000167805 */ /* 0x000fe2000001ff00 */
[-C--:B------:R-:W-:Y:S01]  /*0350*/  LEA.HI R8, R3, R10.reuse, RZ, 0x3 ;  /* 0x0000000a03087211 */ /* 0x080fe200078f18ff */
[----:B------:R-:W-:Y:S01]  /*0360*/  CS2R R34, SRZ ;  /* 0x0000000000227805 */ /* 0x000fe2000001ff00 */
[----:B------:R-:W-:Y:S01]  /*0370*/  SHF.R.S32.HI R6, RZ, 0x1f, R11 ;  /* 0x0000001fff067819 */ /* 0x000fe2000001140b */
[----:B------:R-:W-:Y:S01]  /*0380*/  CS2R R32, SRZ ;  /* 0x0000000000207805 */ /* 0x000fe2000001ff00 */
[----:B------:R-:W-:Y:S01]  /*0390*/  LOP3.LUT R3, R8, 0x1ffffff8, RZ, 0xc0, !PT ;  /* 0x1ffffff808037812 */ /* 0x000fe200078ec0ff */
[----:B------:R-:W-:Y:S01]  /*03a0*/  CS2R R30, SRZ ;  /* 0x00000000001e7805 */ /* 0x000fe2000001ff00 */
[----:B------:R-:W-:Y:S01]  /*03b0*/  SHF.R.S32.HI R8, RZ, 0x3, R8 ;  /* 0x00000003ff087819 */ /* 0x000fe20000011408 */
[----:B------:R-:W-:Y:S01]  /*03c0*/  CS2R R28, SRZ ;  /* 0x00000000001c7805 */ /* 0x000fe2000001ff00 */
[----:B------:R-:W-:Y:S01]  /*03d0*/  IADD3 R3, -R3, R10, RZ ;  /* 0x0000000a03037210 */ /* 0x000fe20007ffe1ff */
[----:B------:R-:W-:Y:S01]  /*03e0*/  CS2R R26, SRZ ;  /* 0x00000000001a7805 */ /* 0x000fe2000001ff00 */
[----:B------:R-:W-:Y:S01]  /*03f0*/  CS2R R24, SRZ ;  /* 0x0000000000187805 */ /* 0x000fe2000001ff00 */
[----:B------:R-:W-:-:S02]  /*0400*/  MOV R18, RZ ;  /* 0x000000ff00127202 */ /* 0x000fc40000000f00 */
[----:B------:R-:W-:Y:S02]  /*0410*/  SHF.L.U32 R48, R3, 0x3, RZ ;  /* 0x0000000303307819 */ /* 0x000fe400000006ff */
[----:B------:R-:W-:Y:S02]  /*0420*/  SHF.R.S32.HI R3, RZ, 0x1f, R7 ;  /* 0x0000001fff037819 */ /* 0x000fe40000011407 */
[----:B------:R-:W-:-:S03]  /*0430*/  SHF.R.S32.HI R49, RZ, 0x1f, R48 ;  /* 0x0000001fff317819 */ /* 0x000fc60000011430 */
[C---:B------:R-:W-:Y:S02]  /*0440*/  IMAD R12, R3.reuse, c[0x0][0x370], RZ ;  /* 0x0000dc00030c7a24 */ /* 0x040fe400078e02ff */
[----:B------:R-:W-:Y:S02]  /*0450*/  IMAD R14, R3, c[0x0][0x1e8], RZ ;  /* 0x00007a00030e7a24 */ /* 0x000fe400078e02ff */
[----:B------:R-:W-:-:S04]  /*0460*/  IMAD.WIDE.U32 R2, R7, c[0x0][0x370], R48 ;  /* 0x0000dc0007027a25 */ /* 0x000fc800078e0030 */
[----:B------:R-:W-:Y:S01]  /*0470*/  IMAD R12, R7, c[0x0][0x374], R12 ;  /* 0x0000dd00070c7a24 */ /* 0x000fe200078e020c */
[----:B------:R-:W-:Y:S01]  /*0480*/  IADD3 R36, P0, R37, R2, RZ ;  /* 0x0000000225247210 */ /* 0x000fe20007f1e0ff */
[----:B------:R-:W-:-:S03]  /*0490*/  IMAD.WIDE.U32 R4, R7, c[0x0][0x1e8], R48 ;  /* 0x00007a0007047a25 */ /* 0x000fc600078e0030 */
[----:B------:R-:W-:Y:S01]  /*04a0*/  IADD3.X R37, R15, R3, R12, P0, !PT ;  /* 0x000000030f257210 */ /* 0x000fe200007fe40c */
[C---:B------:R-:W-:Y:S01]  /*04b0*/  IMAD R14, R7.reuse, c[0x0][0x1ec], R14 ;  /* 0x00007b00070e7a24 */ /* 0x040fe200078e020e */
[----:B------:R-:W-:Y:S01]  /*04c0*/  IADD3 R7, -R7, R0, RZ ;  /* 0x0000000007077210 */ /* 0x000fe20007ffe1ff */
[C---:B------:R-:W-:Y:S01]  /*04d0*/  IMAD R2, R6.reuse, c[0x0][0x378], RZ ;  /* 0x0000de0006027a24 */ /* 0x040fe200078e02ff */
[----:B------:R-:W-:Y:S01]  /*04e0*/  IADD3 R46, P1, R47, R4, RZ ;  /* 0x000000042f2e7210 */ /* 0x000fe20007f3e0ff */
[----:B------:R-:W-:Y:S01]  /*04f0*/  IMAD R6, R6, c[0x0][0x1f0], RZ ;  /* 0x00007c0006067a24 */ /* 0x000fe200078e02ff */
[C---:B------:R-:W-:Y:S01]  /*0500*/  ISETP.GE.AND P0, PT, R8.reuse, R7, PT ;  /* 0x000000070800720c */ /* 0x040fe20003f06270 */
[----:B------:R-:W-:Y:S01]  /*0510*/  IMAD R39, R11, c[0x0][0x37c], R2 ;  /* 0x0000df000b277a24 */ /* 0x000fe200078e0202 */
[----:B------:R-:W-:Y:S01]  /*0520*/  IADD3.X R47, R13, R5, R14, P1, !PT ;  /* 0x000000050d2f7210 */ /* 0x000fe20000ffe40e */
[C---:B------:R-:W-:Y:S01]  /*0530*/  IMAD.WIDE.U32 R36, R11.reuse, c[0x0][0x378], R36 ;  /* 0x0000de000b247a25 */ /* 0x040fe200078e0024 */
[----:B------:R-:W-:Y:S01]  /*0540*/  IADD3 R0, R8, 0x20, RZ ;  /* 0x0000002008007810 */ /* 0x000fe20007ffe0ff */
[----:B------:R-:W-:Y:S01]  /*0550*/  CS2R R14, SRZ ;  /* 0x00000000000e7805 */ /* 0x000fe2000001ff00 */
[----:B------:R-:W-:Y:S01]  /*0560*/  CS2R R12, SRZ ;  /* 0x00000000000c7805 */ /* 0x000fe2000001ff00 */
[C---:B------:R-:W-:Y:S01]  /*0570*/  IMAD R53, R11.reuse, c[0x0][0x1f4], R6 ;  /* 0x00007d000b357a24 */ /* 0x040fe200078e0206 */
[----:B------:R-:W-:Y:S01]  /*0580*/  ISETP.GE.AND P1, PT, R0, R7, PT ;  /* 0x000000070000720c */ /* 0x000fe20003f26270 */
[----:B------:R-:W-:Y:S01]  /*0590*/  IMAD.WIDE.U32 R46, R11, c[0x0][0x1f0], R46 ;  /* 0x00007c000b2e7a25 */ /* 0x000fe200078e002e */
[----:B------:R-:W-:-:S02]  /*05a0*/  SHF.R.S32.HI R7, RZ, 0x1f, R8 ;  /* 0x0000001fff077819 */ /* 0x000fc40000011408 */
[----:B------:R-:W-:Y:S01]  /*05b0*/  IADD3 R6, R48, 0x40, RZ ;  /* 0x0000004030067810 */ /* 0x000fe20007ffe0ff */
[----:B------:R-:W-:Y:S01]  /*05c0*/  IMAD.IADD R39, R37, 0x1, R39 ;  /* 0x0000000125277824 */ /* 0x000fe200078e0227 */
[----:B------:R-:W-:Y:S05]  /*05d0*/  @P0 BRA `(.L_x_180) ;  /* 0x0000011000000947 */ /* 0x000fea0003800000 */
[----:B------:R-:W-:Y:S01]  /*05e0*/  MOV R38, R36 ;  /* 0x0000002400267202 */ /* 0x000fe20000000f00 */
[----:B------:R-:W-:Y:S01]  /*05f0*/  IMAD R5, R7, c[0x0][0x370], RZ ;  /* 0x0000dc0007057a24 */ /* 0x000fe200078e02ff */
[C---:B------:R-:W-:Y:S02]  /*0600*/  IADD3 R0, R48.reuse, 0x80, RZ ;  /* 0x0000008030007810 */ /* 0x040fe40007ffe0ff */
[----:B------:R-:W-:Y:S01]  /*0610*/  IADD3 R4, R48, 0xc0, RZ ;  /* 0x000000c030047810 */ /* 0x000fe20007ffe0ff */
[----:B------:R-:W-:Y:S01]  /*0620*/  IMAD.WIDE.U32 R2, R8, c[0x0][0x370], R38 ;  /* 0x0000dc0008027a25 */ /* 0x000fe200078e0026 */
[----:B------:R-:W-:Y:S02]  /*0630*/  ISETP.GE.AND P4, PT, R0, c[0x0][0x220], PT ;  /* 0x0000880000007a0c */ /* 0x000fe40003f86270 */
[----:B------:R-:W-:Y:S01]  /*0640*/  ISETP.GE.AND P5, PT, R4, c[0x0][0x220], PT ;  /* 0x0000880004007a0c */ /* 0x000fe20003fa6270 */
[----:B------:R-:W-:Y:S01]  /*0650*/  IMAD R5, R8, c[0x0][0x374], R5 ;  /* 0x0000dd0008057a24 */ /* 0x000fe200078e0205 */
[----:B------:R-:W-:-:S02]  /*0660*/  ISETP.GE.AND P2, PT, R48, c[0x0][0x220], PT ;  /* 0x0000880030007a0c */ /* 0x000fc40003f46270 */
[----:B------:R-:W-:Y:S02]  /*0670*/  ISETP.GE.AND P3, PT, R6, c[0x0][0x220], PT ;  /* 0x0000880006007a0c */ /* 0x000fe40003f66270 */
[----:B------:R-:W-:Y:S02]  /*0680*/  IADD3 R3, R3, R5, RZ ;  /* 0x0000000503037210 */ /* 0x000fe40007ffe0ff */
[----:B------:R-:W-:-:S04]  /*0690*/  LEA R4, P6, R2, c[0x0][0x330], 0x1 ;  /* 0x0000cc0002047a11 */ /* 0x000fc800078c08ff */
[----:B------:R-:W-:-:S05]  /*06a0*/  LEA.HI.X R5, R2, c[0x0][0x334], R3, 0x1, P6 ;  /* 0x0000cd0002057a11 */ /* 0x000fca00030f0c03 */
[----:B------:R0:W5:Y:S04]  /*06b0*/  @!P2 LDG.E.128 R24, [R4.64] ;  /* 0x000000040418a981 */ /* 0x000168000c1e1d00 */
[----:B------:R0:W5:Y:S04]  /*06c0*/  @!P3 LDG.E.128 R28, [R4.64+0x80] ;  /* 0x00008004041cb981 */ /* 0x000168000c1e1d00 */
[----:B------:R0:W5:Y:S04]  /*06d0*/  @!P4 LDG.E.128 R32, [R4.64+0x100] ;  /* 0x000100040420c981 */ /* 0x000168000c1e1d00 */
[----:B------:R0:W5:Y:S02]  /*06e0*/  @!P5 LDG.E.128 R12, [R4.64+0x180] ;  /* 0x00018004040cd981 */ /* 0x000164000c1e1d00 */
.L_x_180:
[----:B------:R-:W-:Y:S05]  /*06f0*/  BSYNC B0 ;  /* 0x0000000000007941 */ /* 0x000fea0003800000 */
.L_x_179:
[----:B------:R-:W-:Y:S01]  /*0700*/  BSSY B0, `(.L_x_181) ;  /* 0x0000029000007945 */ /* 0x000fe20003800000 */
[----:B------:R-:W-:Y:S01]  /*0710*/  HFMA2.MMA R19, -RZ, RZ, 0, 0 ;  /* 0x00000000ff137435 */ /* 0x000fe200000001ff */
[----:B-----5:R-:W-:Y:S01]  /*0720*/  IMAD.MOV.U32 R0, RZ, RZ, R30 ;  /* 0x000000ffff007224 */ /* 0x020fe200078e001e */
[----:B------:R-:W-:Y:S01]  /*0730*/  MOV R11, R31 ;  /* 0x0000001f000b7202 */ /* 0x000fe20000000f00 */
[----:B------:R-:W-:Y:S01]  /*0740*/  IMAD.MOV.U32 R56, RZ, RZ, R25 ;  /* 0x000000ffff387224 */ /* 0x000fe200078e0019 */
[----:B------:R-:W-:Y:S01]  /*0750*/  MOV R44, R28 ;  /* 0x0000001c002c7202 */ /* 0x000fe20000000f00 */
[----:B------:R-:W-:Y:S01]  /*0760*/  CS2R R20, SRZ ;  /* 0x0000000000147805 */ /* 0x000fe2000001ff00 */
        /* <DEDUP_REMOVED lines=8> */
[----:B0-----:R-:W-:Y:S01]  /*07f0*/  MOV R4, R34 ;  /* 0x0000002200047202 */ /* 0x001fe20000000f00 */
[----:B------:R-:W-:Y:S01]  /*0800*/  CS2R R24, SRZ ;  /* 0x0000000000187805 */ /* 0x000fe2000001ff00 */
[----:B------:R-:W-:-:S02]  /*0810*/  MOV R5, R35 ;  /* 0x0000002300057202 */ /* 0x000fc40000000f00 */
[----:B------:R-:W-:Y:S02]  /*0820*/  MOV R2, R32 ;  /* 0x0000002000027202 */ /* 0x000fe40000000f00 */
[----:B------:R-:W-:Y:S01]  /*0830*/  MOV R3, R33 ;  /* 0x0000002100037202 */ /* 0x000fe20000000f00 */
[----:B------:R-:W-:Y:S05]  /*0840*/  @P1 BRA `(.L_x_182) ;  /* 0x0000014000001947 */ /* 0x000fea0003800000 */
[----:B------:R-:W-:Y:S02]  /*0850*/  IADD3 R35, P2, R8, 0x20, RZ ;  /* 0x0000002008237810 */ /* 0x000fe40007f5e0ff */
[----:B------:R-:W-:Y:S02]  /*0860*/  MOV R32, R36 ;  /* 0x0000002400207202 */ /* 0x000fe40000000f00 */
[----:B------:R-:W-:Y:S02]  /*0870*/  IADD3.X R34, RZ, R7, RZ, P2, !PT ;  /* 0x00000007ff227210 */ /* 0x000fe400017fe4ff */
[----:B------:R-:W-:Y:S02]  /*0880*/  MOV R33, R39 ;  /* 0x0000002700217202 */ /* 0x000fe40000000f00 */
[----:B------:R-:W-:Y:S01]  /*0890*/  IADD3 R37, R48, 0x80, RZ ;  /* 0x0000008030257810 */ /* 0x000fe20007ffe0ff */
[----:B------:R-:W-:Y:S01]  /*08a0*/  IMAD R34, R34, c[0x0][0x370], RZ ;  /* 0x0000dc0022227a24 */ /* 0x000fe200078e02ff */
[----:B------:R-:W-:Y:S01]  /*08b0*/  IADD3 R36, R48, 0xc0, RZ ;  /* 0x000000c030247810 */ /* 0x000fe20007ffe0ff */
[----:B------:R-:W-:Y:S01]  /*08c0*/  IMAD.WIDE.U32 R32, R35, c[0x0][0x370], R32 ;  /* 0x0000dc0023207a25 */ /* 0x000fe200078e0020 */
[----:B------:R-:W-:-:S02]  /*08d0*/  ISETP.GE.AND P5, PT, R37, c[0x0][0x220], PT ;  /* 0x0000880025007a0c */ /* 0x000fc40003fa6270 */
[----:B------:R-:W-:Y:S01]  /*08e0*/  ISETP.GE.AND P6, PT, R36, c[0x0][0x220], PT ;  /* 0x0000880024007a0c */ /* 0x000fe20003fc6270 */
[----:B------:R-:W-:Y:S01]  /*08f0*/  IMAD R35, R35, c[0x0][0x374], R34 ;  /* 0x0000dd0023237a24 */ /* 0x000fe200078e0222 */
[----:B------:R-:W-:Y:S02]  /*0900*/  ISETP.GE.AND P3, PT, R48, c[0x0][0x220], PT ;  /* 0x0000880030007a0c */ /* 0x000fe40003f66270 */
[----:B------:R-:W-:Y:S02]  /*0910*/  ISETP.GE.AND P4, PT, R6, c[0x0][0x220], PT ;  /* 0x0000880006007a0c */ /* 0x000fe40003f86270 */
[----:B------:R-:W-:Y:S02]  /*0920*/  LEA R34, P2, R32, c[0x0][0x330], 0x1 ;  /* 0x0000cc0020227a11 */ /* 0x000fe400078408ff */
[----:B------:R-:W-:-:S04]  /*0930*/  IADD3 R33, R33, R35, RZ ;  /* 0x0000002321217210 */ /* 0x000fc80007ffe0ff */
[----:B------:R-:W-:-:S05]  /*0940*/  LEA.HI.X R35, R32, c[0x0][0x334], R33, 0x1, P2 ;  /* 0x0000cd0020237a11 */ /* 0x000fca00010f0c21 */
[----:B------:R0:W5:Y:S04]  /*0950*/  @!P3 LDG.E.128 R28, [R34.64] ;  /* 0x00000004221cb981 */ /* 0x000168000c1e1d00 */
[----:B------:R0:W5:Y:S04]  /*0960*/  @!P4 LDG.E.128 R24, [R34.64+0x80] ;  /* 0x000080042218c981 */ /* 0x000168000c1e1d00 */
[----:B------:R0:W5:Y:S04]  /*0970*/  @!P5 LDG.E.128 R20, [R34.64+0x100] ;  /* 0x000100042214d981 */ /* 0x000168000c1e1d00 */
[----:B------:R0:W5:Y:S02]  /*0980*/  @!P6 LDG.E.128 R16, [R34.64+0x180] ;  /* 0x000180042210e981 */ /* 0x000164000c1e1d00 */
.L_x_182:
[----:B------:R-:W-:Y:S05]  /*0990*/  BSYNC B0 ;  /* 0x0000000000007941 */ /* 0x000fea0003800000 */
.L_x_181:
[----:B------:R-:W-:Y:S01]  /*09a0*/  BSSY B0, `(.L_x_183) ;  /* 0x000002a000007945 */ /* 0x000fe20003800000 */
[----:B------:R-:W-:Y:S01]  /*09b0*/  HFMA2.MMA R42, -RZ, RZ, 0, 0 ;  /* 0x00000000ff2a7435 */ /* 0x000fe200000001ff */
[----:B-----5:R-:W-:Y:S01]  /*09c0*/  MOV R55, R22 ;  /* 0x0000001600377202 */ /* 0x020fe20000000f00 */
[----:B------:R-:W-:Y:S01]  /*09d0*/  IMAD.MOV.U32 R58, RZ, RZ, R23 ;  /* 0x000000ffff3a7224 */ /* 0x000fe200078e0017 */
        /* <DEDUP_REMOVED lines=11> */
[----:B0-----:R-:W-:Y:S01]  /*0a90*/  CS2R R34, SRZ ;  /* 0x0000000000227805 */ /* 0x001fe2000001ff00 */
[----:B------:R-:W-:Y:S01]  /*0aa0*/  MOV R66, R31 ;  /* 0x0000001f00427202 */ /* 0x000fe20000000f00 */
[----:B------:R-:W-:Y:S01]  /*0ab0*/  CS2R R24, SRZ ;  /* 0x0000000000187805 */ /* 0x000fe2000001ff00 */
[----:B------:R-:W-:Y:S01]  /*0ac0*/  MOV R65, R28 ;  /* 0x0000001c00417202 */ /* 0x000fe20000000f00 */
[----:B------:R-:W-:Y:S01]  /*0ad0*/  CS2R R30, SRZ ;  /* 0x00000000001e7805 */ /* 0x000fe2000001ff00 */
[----:B------:R-:W-:Y:S01]  /*0ae0*/  MOV R67, R29 ;  /* 0x0000001d00437202 */ /* 0x000fe20000000f00 */
[----:B------:R-:W-:Y:S01]  /*0af0*/  CS2R R32, SRZ ;  /* 0x0000000000207805 */ /* 0x000fe2000001ff00 */
[----:B------:R-:W-:Y:S01]  /*0b00*/  CS2R R28, SRZ ;  /* 0x00000000001c7805 */ /* 0x000fe2000001ff00 */
[----:B------:R-:W-:Y:S01]  /*0b10*/  IADD3 R53, R47, R53, RZ ;  /* 0x000000352f357210 */ /* 0x000fe20007ffe0ff */
[----:B------:R-:W-:Y:S05]  /*0b20*/  @P0 BRA `(.L_x_184) ;  /* 0x0000011000000947 */ /* 0x000fea0003800000 */
[----:B------:R-:W-:Y:S01]  /*0b30*/  MOV R52, R46 ;  /* 0x0000002e00347202 */ /* 0x000fe20000000f00 */
[----:B------:R-:W-:Y:S01]  /*0b40*/  IMAD R37, R7, c[0x0][0x1e8], RZ ;  /* 0x00007a0007257a24 */ /* 0x000fe200078e02ff */
[----:B------:R-:W-:-:S02]  /*0b50*/  IADD3 R36, R48, 0x80, RZ ;  /* 0x0000008030247810 */ /* 0x000fc40007ffe0ff */
[----:B------:R-:W-:Y:S01]  /*0b60*/  IADD3 R43, R48, 0xc0, RZ ;  /* 0x000000c0302b7810 */ /* 0x000fe20007ffe0ff */
[----:B------:R-:W-:Y:S01]  /*0b70*/  IMAD.WIDE.U32 R40, R8, c[0x0][0x1e8], R52 ;  /* 0x00007a0008287a25 */ /* 0x000fe200078e0034 */
[----:B------:R-:W-:Y:S02]  /*0b80*/  ISETP.GE.AND P4, PT, R36, c[0x0][0x220], PT ;  /* 0x0000880024007a0c */ /* 0x000fe40003f86270 */
[----:B------:R-:W-:Y:S01]  /*0b90*/  ISETP.GE.AND P5, PT, R43, c[0x0][0x220], PT ;  /* 0x000088002b007a0c */ /* 0x000fe20003fa6270 */
[----:B------:R-:W-:Y:S01]  /*0ba0*/  IMAD R37, R8, c[0x0][0x1ec], R37 ;  /* 0x00007b0008257a24 */ /* 0x000fe200078e0225 */
[----:B------:R-:W-:Y:S02]  /*0bb0*/  ISETP.GE.AND P2, PT, R48, c[0x0][0x220], PT ;  /* 0x0000880030007a0c */ /* 0x000fe40003f46270 */
[----:B------:R-:W-:Y:S01]  /*0bc0*/  ISETP.GE.AND P3, PT, R6, c[0x0][0x220], PT ;  /* 0x0000880006007a0c */ /* 0x000fe20003f66270 */
[----:B------:R-:W-:Y:S01]  /*0bd0*/  IMAD.IADD R37, R41, 0x1, R37 ;  /* 0x0000000129257824 */ /* 0x000fe200078e0225 */
[----:B------:R-:W-:-:S04]  /*0be0*/  LEA R36, P0, R40, c[0x0][0x1d0], 0x1 ;  /* 0x0000740028247a11 */ /* 0x000fc800078008ff */
[----:B------:R-:W-:-:S05]  /*0bf0*/  LEA.HI.X R37, R40, c[0x0][0x1d4], R37, 0x1, P0 ;  /* 0x0000750028257a11 */ /* 0x000fca00000f0c25 */
[----:B------:R0:W5:Y:S04]  /*0c00*/  @!P2 LDG.E.128 R28, [R36.64] ;  /* 0x00000004241ca981 */ /* 0x000168000c1e1d00 */
[----:B------:R0:W5:Y:S04]  /*0c10*/  @!P3 LDG.E.128 R24, [R36.64+0x80] ;  /* 0x000080042418b981 */ /* 0x000168000c1e1d00 */
[----:B------:R0:W5:Y:S04]  /*0c20*/  @!P4 LDG.E.128 R20, [R36.64+0x100] ;  /* 0x000100042414c981 */ /* 0x000168000c1e1d00 */
[----:B------:R0:W5:Y:S02]  /*0c30*/  @!P5 LDG.E.128 R32, [R36.64+0x180] ;  /* 0x000180042420d981 */ /* 0x000164000c1e1d00 */
.L_x_184:
[----:B------:R-:W-:Y:S05]  /*0c40*/  BSYNC B0 ;  /* 0x0000000000007941 */ /* 0x000fea0003800000 */
.L_x_183:
[----:B------:R-:W-:Y:S01]  /*0c50*/  BSSY B0, `(.L_x_185) ;  /* 0x0000024000007945 */ /* 0x000fe20003800000 */
[----:B------:R-:W-:Y:S01]  /*0c60*/  HFMA2.MMA R43, -RZ, RZ, 0, 0 ;  /* 0x00000000ff2b7435 */ /* 0x000fe200000001ff */
[----:B-----5:R-:W-:Y:S01]  /*0c70*/  MOV R68, R22 ;  /* 0x0000001600447202 */ /* 0x020fe20000000f00 */
[----:B------:R-:W-:Y:S01]  /*0c80*/  IMAD.MOV.U32 R73, RZ, RZ, R24 ;  /* 0x000000ffff497224 */ /* 0x000fe200078e0018 */
        /* <DEDUP_REMOVED lines=8> */
[----:B------:R-:W-:-:S02]  /*0d10*/  MOV R74, R27 ;  /* 0x0000001b004a7202 */ /* 0x000fc40000000f00 */
[----:B------:R-:W-:Y:S01]  /*0d20*/  MOV R75, R25 ;  /* 0x00000019004b7202 */ /* 0x000fe20000000f00 */
[----:B------:R-:W-:Y:S01]  /*0d30*/  CS2R R26, SRZ ;  /* 0x00000000001a7805 */ /* 0x000fe2000001ff00 */
[----:B------:R-:W-:Y:S01]  /*0d40*/  CS2R R24, SRZ ;  /* 0x0000000000187805 */ /* 0x000fe2000001ff00 */
[----:B------:R-:W-:Y:S05]  /*0d50*/  @P1 BRA `(.L_x_186) ;  /* 0x0000013000001947 */ /* 0x000fea0003800000 */
[----:B------:R-:W-:Y:S02]  /*0d60*/  IADD3 R49, P0, R8, 0x20, RZ ;  /* 0x0000002008317810 */ /* 0x000fe40007f1e0ff */
[----:B------:R-:W-:Y:S02]  /*0d70*/  ISETP.GE.AND P2, PT, R6, c[0x0][0x220], PT ;  /* 0x0000880006007a0c */ /* 0x000fe40003f46270 */
[----:B------:R-:W-:Y:S02]  /*0d80*/  IADD3.X R7, RZ, R7, RZ, P0, !PT ;  /* 0x00000007ff077210 */ /* 0x000fe400007fe4ff */
[----:B------:R-:W-:Y:S02]  /*0d90*/  MOV R47, R53 ;  /* 0x00000035002f7202 */ /* 0x000fe40000000f00 */
[----:B------:R-:W-:Y:S01]  /*0da0*/  ISETP.GE.AND P1, PT, R48, c[0x0][0x220], PT ;  /* 0x0000880030007a0c */ /* 0x000fe20003f26270 */
[----:B------:R-:W-:-:S02]  /*0db0*/  IMAD R6, R7, c[0x0][0x1e8], RZ ;  /* 0x00007a0007067a24 */ /* 0x000fc400078e02ff */
[----:B------:R-:W-:-:S04]  /*0dc0*/  IMAD.WIDE.U32 R46, R49, c[0x0][0x1e8], R46 ;  /* 0x00007a00312e7a25 */ /* 0x000fc800078e002e */
[----:B------:R-:W-:Y:S01]  /*0dd0*/  IMAD R7, R49, c[0x0][0x1ec], R6 ;  /* 0x00007b0031077a24 */ /* 0x000fe200078e0206 */
[----:B------:R-:W-:-:S04]  /*0de0*/  IADD3 R6, R48, 0x80, RZ ;  /* 0x0000008030067810 */ /* 0x000fc80007ffe0ff */
[----:B------:R-:W-:Y:S02]  /*0df0*/  ISETP.GE.AND P3, PT, R6, c[0x0][0x220], PT ;  /* 0x0000880006007a0c */ /* 0x000fe40003f66270 */
[----:B------:R-:W-:Y:S02]  /*0e00*/  IADD3 R6, R48, 0xc0, RZ ;  /* 0x000000c030067810 */ /* 0x000fe40007ffe0ff */
[----:B------:R-:W-:Y:S02]  /*0e10*/  IADD3 R7, R47, R7, RZ ;  /* 0x000000072f077210 */ /* 0x000fe40007ffe0ff */
[----:B------:R-:W-:Y:S02]  /*0e20*/  ISETP.GE.AND P4, PT, R6, c[0x0][0x220], PT ;  /* 0x0000880006007a0c */ /* 0x000fe40003f86270 */
[----:B------:R-:W-:-:S04]  /*0e30*/  LEA R6, P0, R46, c[0x0][0x1d0], 0x1 ;  /* 0x000074002e067a11 */ /* 0x000fc800078008ff */
[----:B------:R-:W-:-:S05]  /*0e40*/  LEA.HI.X R7, R46, c[0x0][0x1d4], R7, 0x1, P0 ;  /* 0x000075002e077a11 */ /* 0x000fca00000f0c07 */
[----:B------:R0:W5:Y:S04]  /*0e50*/  @!P1 LDG.E.128 R24, [R6.64] ;  /* 0x0000000406189981 */ /* 0x000168000c1e1d00 */
[----:B------:R0:W5:Y:S04]  /*0e60*/  @!P2 LDG.E.128 R20, [R6.64+0x80] ;  /* 0x000080040614a981 */ /* 0x000168000c1e1d00 */
[----:B------:R0:W5:Y:S04]  /*0e70*/  @!P3 LDG.E.128 R36, [R6.64+0x100] ;  /* 0x000100040624b981 */ /* 0x000168000c1e1d00 */
[----:B------:R0:W5:Y:S02]  /*0e80*/  @!P4 LDG.E.128 R40, [R6.64+0x180] ;  /* 0x000180040628c981 */ /* 0x000164000c1e1d00 */
.L_x_186:
[----:B------:R-:W-:Y:S05]  /*0e90*/  BSYNC B0 ;  /* 0x0000000000007941 */ /* 0x000fea0003800000 */
.L_x_185:
[----:B0-----:R-:W-:Y:S01]  /*0ea0*/  HADD2.F32 R6, -RZ, R51.H1_H1 ;  /* 0x30000033ff067230 */ /* 0x001fe20000004100 */
[----:B------:R-:W-:Y:S01]  /*0eb0*/  LOP3.LUT P0, RZ, R10, 0x7, RZ, 0xc0, !PT ;  /* 0x000000070aff7812 */ /* 0x000fe2000780c0ff */
[----:B------:R-:W-:-:S02]  /*0ec0*/  HADD2.F32 R7, -RZ, R28.H1_H1 ;  /* 0x3000001cff077230 */ /* 0x000fc40000004100 */
[----:B------:R-:W-:Y:S02]  /*0ed0*/  HADD2.F32 R51, -RZ, R51.H0_H0 ;  /* 0x20000033ff337230 */ /* 0x000fe40000004100 */
[----:B------:R-:W-:Y:S01]  /*0ee0*/  HADD2.F32 R28, -RZ, R28.H0_H0 ;  /* 0x2000001cff1c7230 */ /* 0x000fe20000004100 */
[----:B------:R-:W-:Y:S01]  /*0ef0*/  FMUL.FTZ R6, R6, R7 ;  /* 0x0000000706067220 */ /* 0x000fe20000410000 */
[----:B------:R-:W-:Y:S02]  /*0f00*/  HADD2.F32 R7, -RZ, R29.H0_H0 ;  /* 0x2000001dff077230 */ /* 0x000fe40000004100 */
[----:B------:R-:W-:Y:S01]  /*0f10*/  HADD2.F32 R8, -RZ, R65.H1_H1 ;  /* 0x30000041ff087230 */ /* 0x000fe20000004100 */
[----:B------:R-:W-:Y:S01]  /*0f20*/  FFMA.FTZ R28, R51, R28, R6 ;  /* 0x0000001c331c7223 */ /* 0x000fe20000010006 */
[--C-:B------:R-:W-:Y:S02]  /*0f30*/  HADD2.F32 R6, -RZ, R56.reuse.H0_H0 ;  /* 0x20000038ff067230 */ /* 0x100fe40000004100 */
[----:B------:R-:W-:-:S02]  /*0f40*/  HADD2.F32 R56, -RZ, R56.H1_H1 ;  /* 0x30000038ff387230 */ /* 0x000fc40000004100 */
[----:B------:R-:W-:Y:S01]  /*0f50*/  HADD2.F32 R29, -RZ, R29.H1_H1 ;  /* 0x3000001dff1d7230 */ /* 0x000fe20000004100 */
[----:B------:R-:W-:Y:S01]  /*0f60*/  FFMA.FTZ R6, R6, R7, R28 ;  /* 0x0000000706067223 */ /* 0x000fe2000001001c */
[----:B-----5:R-:W-:Y:S02]  /*0f70*/  HADD2.F32 R7, -RZ, R24.H1_H1 ;  /* 0x30000018ff077230 */ /* 0x020fe40000004100 */
[----:B------:R-:W-:Y:S01]  /*0f80*/  HADD2.F32 R65, -RZ, R65.H0_H0 ;  /* 0x20000041ff417230 */ /* 0x000fe20000004100 */
[----:B------:R-:W-:Y:S01]  /*0f90*/  FFMA.FTZ R29, R56, R29, R6 ;  /* 0x0000001d381d7223 */ /* 0x000fe20000010006 */
[----:B------:R-:W-:Y:S01]  /*0fa0*/  HADD2.F32 R6, -RZ, R45.H0_H0 ;  /* 0x2000002dff067230 */ /* 0x000fe20000004100 */
[----:B------:R-:W-:Y:S01]  /*0fb0*/  FMUL.FTZ R8, R8, R7 ;  /* 0x0000000708087220 */ /* 0x000fe20000410000 */
[----:B------:R-:W-:Y:S02]  /*0fc0*/  HADD2.F32 R7, -RZ, R30.H0_H0 ;  /* 0x2000001eff077230 */ /* 0x000fe40000004100 */
[----:B------:R-:W-:-:S02]  /*0fd0*/  HADD2.F32 R24, -RZ, R24.H0_H0 ;  /* 0x20000018ff187230 */ /* 0x000fc40000004100 */
[----:B------:R-:W-:Y:S01]  /*0fe0*/  HADD2.F32 R45, -RZ, R45.H1_H1 ;  /* 0x3000002dff2d7230 */ /* 0x000fe20000004100 */
[----:B------:R-:W-:Y:S01]  /*0ff0*/  FFMA.FTZ R29, R6, R7, R29 ;  /* 0x00000007061d7223 */ /* 0x000fe2000001001d */
[----:B------:R-:W-:Y:S01]  /*1000*/  HADD2.F32 R30, -RZ, R30.H1_H1 ;  /* 0x3000001eff1e7230 */ /* 0x000fe20000004100 */
[----:B------:R-:W-:Y:S01]  /*1010*/  FFMA.FTZ R8, R65, R24, R8 ;  /* 0x0000001841087223 */ /* 0x000fe20000010008 */
[----:B------:R-:W-:Y:S02]  /*1020*/  HADD2.F32 R47, -RZ, R67.H0_H0 ;  /* 0x20000043ff2f7230 */ /* 0x000fe40000004100 */
[----:B------:R-:W-:Y:S01]  /*1030*/  HADD2.F32 R28, -RZ, R25.H0_H0 ;  /* 0x20000019ff1c7230 */ /* 0x000fe20000004100 */
[----:B------:R-:W-:Y:S01]  /*1040*/  FFMA.FTZ R29, R45, R30, R29 ;  /* 0x0000001e2d1d7223 */ /* 0x000fe2000001001d */
[----:B------:R-:W-:Y:S02]  /*1050*/  HADD2.F32 R6, -RZ, R54.H0_H0 ;  /* 0x20000036ff067230 */ /* 0x000fe40000004100 */
[----:B------:R-:W-:Y:S01]  /*1060*/  HADD2.F32 R7, -RZ, R31.H0_H0 ;  /* 0x2000001fff077230 */ /* 0x000fe20000004100 */
[----:B------:R-:W-:Y:S01]  /*1070*/  FFMA.FTZ R8, R47, R28, R8 ;  /* 0x0000001c2f087223 */ /* 0x000fe20000010008 */
[----:B------:R-:W-:-:S02]  /*1080*/  HADD2.F32 R67, -RZ, R67.H1_H1 ;  /* 0x30000043ff437230 */ /* 0x000fc40000004100 */
[----:B------:R-:W-:Y:S01]  /*1090*/  HADD2.F32 R25, -RZ, R25.H1_H1 ;  /* 0x30000019ff197230 */ /* 0x000fe20000004100 */
[----:B------:R-:W-:Y:S01]  /*10a0*/  FFMA.FTZ R6, R6, R7, R29 ;  /* 0x0000000706067223 */ /* 0x000fe2000001001d */
[----:B------:R-:W-:Y:S02]  /*10b0*/  HADD2.F32 R7, -RZ, R63.H0_H0 ;  /* 0x2000003fff077230 */ /* 0x000fe40000004100 */
[----:B------:R-:W-:Y:S01]  /*10c0*/  HADD2.F32 R24, -RZ, R26.H0_H0 ;  /* 0x2000001aff187230 */ /* 0x000fe20000004100 */
[----:B------:R-:W-:Y:S01]  /*10d0*/  FFMA.FTZ R8, R67, R25, R8 ;  /* 0x0000001943087223 */ /* 0x000fe20000010008 */
[----:B------:R-:W-:Y:S02]  /*10e0*/  HADD2.F32 R54, -RZ, R54.H1_H1 ;  /* 0x30000036ff367230 */ /* 0x000fe40000004100 */
[----:B------:R-:W-:Y:S01]  /*10f0*/  HADD2.F32 R31, -RZ, R31.H1_H1 ;  /* 0x3000001fff1f7230 */ /* 0x000fe20000004100 */
[----:B------:R-:W-:Y:S01]  /*1100*/  FFMA.FTZ R8, R7, R24, R8 ;  /* 0x0000001807087223 */ /* 0x000fe20000010008 */
[----:B------:R-:W-:-:S02]  /*1110*/  HADD2.F32 R63, -RZ, R63.H1_H1 ;  /* 0x3000003fff3f7230 */ /* 0x000fc40000004100 */
[----:B------:R-:W-:Y:S01]  /*1120*/  HADD2.F32 R25, -RZ, R26.H1_H1 ;  /* 0x3000001aff197230 */ /* 0x000fe20000004100 */
[----:B------:R-:W-:Y:S01]  /*1130*/  FFMA.FTZ R31, R54, R31, R6 ;  /* 0x0000001f361f7223 */ /* 0x000fe20000010006 */
[--C-:B------:R-:W-:Y:S02]  /*1140*/  HADD2.F32 R6, -RZ, R44.reuse.H0_H0 ;  /* 0x2000002cff067230 */ /* 0x100fe40000004100 */
[----:B------:R-:W-:Y:S01]  /*1150*/  HADD2.F32 R7, -RZ, R73.H0_H0 ;  /* 0x20000049ff077230 */ /* 0x000fe20000004100 */
[----:B------:R-:W-:Y:S01]  /*1160*/  FFMA.FTZ R8, R63, R25, R8 ;  /* 0x000000193f087223 */ /* 0x000fe20000010008 */
[----:B------:R-:W-:Y:S02]  /*1170*/  HADD2.F32 R44, -RZ, R44.H1_H1 ;  /* 0x3000002cff2c7230 */ /* 0x000fe40000004100 */
[----:B------:R-:W-:Y:S01]  /*1180*/  HADD2.F32 R25, -RZ, R66.H0_H0 ;  /* 0x20000042ff197230 */ /* 0x000fe20000004100 */
[----:B------:R-:W-:Y:S01]  /*1190*/  FFMA.FTZ R6, R6, R7, R31 ;  /* 0x0000000706067223 */ /* 0x000fe2000001001f */
[----:B------:R-:W-:-:S02]  /*11a0*/  HADD2.F32 R24, -RZ, R27.H0_H0 ;  /* 0x2000001bff187230 */ /* 0x000fc40000004100 */
[----:B------:R-:W-:Y:S02]  /*11b0*/  HADD2.F32 R73, -RZ, R73.H1_H1 ;  /* 0x30000049ff497230 */ /* 0x000fe40000004100 */
[----:B------:R-:W-:Y:S01]  /*11c0*/  HADD2.F32 R7, -RZ, R75.H0_H0 ;  /* 0x2000004bff077230 */ /* 0x000fe20000004100 */
[----:B------:R-:W-:Y:S01]  /*11d0*/  FFMA.FTZ R8, R25, R24, R8 ;  /* 0x0000001819087223 */ /* 0x000fe20000010008 */
[----:B------:R-:W-:Y:S01]  /*11e0*/  HADD2.F32 R25, -RZ, R66.H1_H1 ;  /* 0x30000042ff197230 */ /* 0x000fe20000004100 */
[----:B------:R-:W-:Y:S01]  /*11f0*/  FFMA.FTZ R44, R44, R73, R6 ;  /* 0x000000492c2c7223 */ /* 0x000fe20000010006 */
[----:B------:R-:W-:Y:S02]  /*1200*/  HADD2.F32 R24, -RZ, R27.H1_H1 ;  /* 0x3000001bff187230 */ /* 0x000fe40000004100 */
[----:B------:R-:W-:Y:S02]  /*1210*/  HADD2.F32 R6, -RZ, R50.H0_H0 ;  /* 0x20000032ff067230 */ /* 0x000fe40000004100 */
[----:B------:R-:W-:Y:S01]  /*1220*/  HADD2.F32 R27, -RZ, R61.H0_H0 ;  /* 0x2000003dff1b7230 */ /* 0x000fe20000004100 */
[----:B------:R-:W-:Y:S01]  /*1230*/  FFMA.FTZ R8, R25, R24, R8 ;  /* 0x0000001819087223 */ /* 0x000fe20000010008 */
[----:B------:R-:W-:Y:S01]  /*1240*/  HADD2.F32 R26, -RZ, R20.H0_H0 ;  /* 0x20000014ff1a7230 */ /* 0x000fe20000004100 */
[----:B------:R-:W-:Y:S01]  /*1250*/  FFMA.FTZ R44, R6, R7, R44 ;  /* 0x00000007062c7223 */ /* 0x000fe2000001002c */
[----:B------:R-:W-:-:S02]  /*1260*/  HADD2.F32 R50, -RZ, R50.H1_H1 ;  /* 0x30000032ff327230 */ /* 0x000fc40000004100 */
[----:B------:R-:W-:Y:S01]  /*1270*/  HADD2.F32 R75, -RZ, R75.H1_H1 ;  /* 0x3000004bff4b7230 */ /* 0x000fe20000004100 */
[----:B------:R-:W-:Y:S01]  /*1280*/  FFMA.FTZ R8, R27, R26, R8 ;  /* 0x0000001a1b087223 */ /* 0x000fe20000010008 */
[----:B------:R-:W-:Y:S02]  /*1290*/  HADD2.F32 R6, -RZ, R0.H0_H0 ;  /* 0x20000000ff067230 */ /* 0x000fe40000004100 */
[----:B------:R-:W-:Y:S01]  /*12a0*/  HADD2.F32 R61, -RZ, R61.H1_H1 ;  /* 0x3000003dff3d7230 */ /* 0x000fe20000004100 */
[----:B------:R-:W-:Y:S01]  /*12b0*/  FFMA.FTZ R44, R50, R75, R44 ;  /* 0x0000004b322c7223 */ /* 0x000fe2000001002c */
[----:B------:R-:W-:Y:S02]  /*12c0*/  HADD2.F32 R20, -RZ, R20.H1_H1 ;  /* 0x30000014ff147230 */ /* 0x000fe40000004100 */
[----:B------:R-:W-:Y:S02]  /*12d0*/  HADD2.F32 R7, -RZ, R71.H0_H0 ;  /* 0x20000047ff077230 */ /* 0x000fe40000004100 */
[----:B------:R-:W-:Y:S01]  /*12e0*/  HADD2.F32 R0, -RZ, R0.H1_H1 ;  /* 0x30000000ff007230 */ /* 0x000fe20000004100 */
[----:B------:R-:W-:Y:S01]  /*12f0*/  FFMA.FTZ R8, R61, R20, R8 ;  /* 0x000000143d087223 */ /* 0x000fe20000010008 */
[----:B------:R-:W-:Y:S01]  /*1300*/  HADD2.F32 R20, -RZ, R21.H0_H0 ;  /* 0x20000015ff147230 */ /* 0x000fe20000004100 */
[----:B------:R-:W-:Y:S01]  /*1310*/  FFMA.FTZ R6, R6, R7, R44 ;  /* 0x0000000706067223 */ /* 0x000fe2000001002c */
[----:B------:R-:W-:-:S02]  /*1320*/  HADD2.F32 R7, -RZ, R64.H0_H0 ;  /* 0x20000040ff077230 */ /* 0x000fc40000004100 */
[----:B------:R-:W-:Y:S02]  /*1330*/  HADD2.F32 R71, -RZ, R71.H1_H1 ;  /* 0x30000047ff477230 */ /* 0x000fe40000004100 */
[----:B------:R-:W-:Y:S01]  /*1340*/  HADD2.F32 R25, -RZ, R64.H1_H1 ;  /* 0x30000040ff197230 */ /* 0x000fe20000004100 */
[----:B------:R-:W-:Y:S01]  /*1350*/  FFMA.FTZ R8, R7, R20, R8 ;  /* 0x0000001407087223 */ /* 0x000fe20000010008 */
[----:B------:R-:W-:Y:S01]  /*1360*/  HADD2.F32 R21, -RZ, R21.H1_H1 ;  /* 0x30000015ff157230 */ /* 0x000fe20000004100 */
[----:B------:R-:W-:Y:S01]  /*1370*/  FFMA.FTZ R6, R0, R71, R6 ;  /* 0x0000004700067223 */ /* 0x000fe20000010006 */
[--C-:B------:R-:W-:Y:S02]  /*1380*/  HADD2.F32 R0, -RZ, R11.reuse.H0_H0 ;  /* 0x2000000bff007230 */ /* 0x100fe40000004100 */
[----:B------:R-:W-:Y:S01]  /*1390*/  HADD2.F32 R7, -RZ, R74.H0_H0 ;  /* 0x2000004aff077230 */ /* 0x000fe20000004100 */
[----:B------:R-:W-:Y:S01]  /*13a0*/  FFMA.FTZ R8, R25, R21, R8 ;  /* 0x0000001519087223 */ /* 0x000fe20000010008 */
[----:B------:R-:W-:-:S02]  /*13b0*/  HADD2.F32 R11, -RZ, R11.H1_H1 ;  /* 0x3000000bff0b7230 */ /* 0x000fc40000004100 */
[----:B------:R-:W-:Y:S01]  /*13c0*/  HADD2.F32 R74, -RZ, R74.H1_H1 ;  /* 0x3000004aff4a7230 */ /* 0x000fe20000004100 */
[----:B------:R-:W-:Y:S01]  /*13d0*/  FFMA.FTZ R0, R0, R7, R6 ;  /* 0x0000000700007223 */ /* 0x000fe20000010006 */
[--C-:B------:R-:W-:Y:S02]  /*13e0*/  HADD2.F32 R21, -RZ, R59.reuse.H0_H0 ;  /* 0x2000003bff157230 */ /* 0x100fe40000004100 */
[--C-:B------:R-:W-:Y:S01]  /*13f0*/  HADD2.F32 R20, -RZ, R22.reuse.H0_H0 ;  /* 0x20000016ff147230 */ /* 0x100fe20000004100 */
[----:B------:R-:W-:Y:S01]  /*1400*/  FFMA.FTZ R11, R11, R74, R0 ;  /* 0x0000004a0b0b7223 */ /* 0x000fe20000010000 */
[----:B------:R-:W-:Y:S02]  /*1410*/  HADD2.F32 R59, -RZ, R59.H1_H1 ;  /* 0x3000003bff3b7230 */ /* 0x000fe40000004100 */
[----:B------:R-:W-:Y:S01]  /*1420*/  HADD2.F32 R22, -RZ, R22.H1_H1 ;  /* 0x30000016ff167230 */ /* 0x000fe20000004100 */
[----:B------:R-:W-:Y:S01]  /*1430*/  FFMA.FTZ R8, R21, R20, R8 ;  /* 0x0000001415087223 */ /* 0x000fe20000010008 */
[----:B------:R-:W-:-:S02]  /*1440*/  HADD2.F32 R0, -RZ, R2.H0_H0 ;  /* 0x20000002ff007230 */ /* 0x000fc40000004100 */
[----:B------:R-:W-:Y:S01]  /*1450*/  HADD2.F32 R7, -RZ, R69.H0_H0 ;  /* 0x20000045ff077230 */ /* 0x000fe20000004100 */
[----:B------:R-:W-:Y:S01]  /*1460*/  FFMA.FTZ R8, R59, R22, R8 ;  /* 0x000000163b087223 */ /* 0x000fe20000010008 */
[----:B------:R-:W-:Y:S02]  /*1470*/  HADD2.F32 R21, -RZ, R62.H0_H0 ;  /* 0x2000003eff157230 */ /* 0x000fe40000004100 */
[----:B------:R-:W-:Y:S01]  /*1480*/  HADD2.F32 R6, -RZ, R23.H0_H0 ;  /* 0x20000017ff067230 */ /* 0x000fe20000004100 */
[----:B------:R-:W-:Y:S01]  /*1490*/  FFMA.FTZ R11, R0, R7, R11 ;  /* 0x00000007000b7223 */ /* 0x000fe2000001000b */
[----:B------:R-:W-:Y:S02]  /*14a0*/  HADD2.F32 R2, -RZ, R2.H1_H1 ;  /* 0x30000002ff027230 */ /* 0x000fe40000004100 */
[----:B------:R-:W-:Y:S01]  /*14b0*/  HADD2.F32 R69, -RZ, R69.H1_H1 ;  /* 0x30000045ff457230 */ /* 0x000fe20000004100 */
[----:B------:R-:W-:Y:S01]  /*14c0*/  FFMA.FTZ R8, R21, R6, R8 ;  /* 0x0000000615087223 */ /* 0x000fe20000010008 */
[----:B------:R-:W-:-:S02]  /*14d0*/  HADD2.F32 R0, -RZ, R3.H0_H0 ;  /* 0x20000003ff007230 */ /* 0x000fc40000004100 */
[----:B------:R-:W-:Y:S01]  /*14e0*/  HADD2.F32 R7, -RZ, R72.H0_H0 ;  /* 0x20000048ff077230 */ /* 0x000fe20000004100 */
[----:B------:R-:W-:Y:S01]  /*14f0*/  FFMA.FTZ R2, R2, R69, R11 ;  /* 0x0000004502027223 */ /* 0x000fe2000001000b */
[----:B------:R-:W-:Y:S02]  /*1500*/  HADD2.F32 R21, -RZ, R62.H1_H1 ;  /* 0x3000003eff157230 */ /* 0x000fe40000004100 */
[----:B------:R-:W-:Y:S01]  /*1510*/  HADD2.F32 R23, -RZ, R23.H1_H1 ;  /* 0x30000017ff177230 */ /* 0x000fe20000004100 */
[----:B------:R-:W-:Y:S01]  /*1520*/  FFMA.FTZ R0, R0, R7, R2 ;  /* 0x0000000700007223 */ /* 0x000fe20000010002 */
[----:B------:R-:W-:Y:S02]  /*1530*/  HADD2.F32 R7, -RZ, R57.H0_H0 ;  /* 0x20000039ff077230 */ /* 0x000fe40000004100 */
[----:B------:R-:W-:Y:S01]  /*1540*/  HADD2.F32 R2, -RZ, R36.H0_H0 ;  /* 0x20000024ff027230 */ /* 0x000fe20000004100 */
[----:B------:R-:W-:Y:S01]  /*1550*/  FFMA.FTZ R8, R21, R23, R8 ;  /* 0x0000001715087223 */ /* 0x000fe20000010008 */
[----:B------:R-:W-:-:S02]  /*1560*/  HADD2.F32 R3, -RZ, R3.H1_H1 ;  /* 0x30000003ff037230 */ /* 0x000fc40000004100 */
[----:B------:R-:W-:Y:S01]  /*1570*/  HADD2.F32 R11, -RZ, R57.H1_H1 ;  /* 0x30000039ff0b7230 */ /* 0x000fe20000004100 */
[----:B------:R-:W-:Y:S01]  /*1580*/  FFMA.FTZ R8, R7, R2, R8 ;  /* 0x0000000207087223 */ /* 0x000fe20000010008 */
[----:B------:R-:W-:Y:S02]  /*1590*/  HADD2.F32 R72, -RZ, R72.H1_H1 ;  /* 0x30000048ff487230 */ /* 0x000fe40000004100 */
[----:B------:R-:W-:Y:S02]  /*15a0*/  HADD2.F32 R36, -RZ, R36.H1_H1 ;  /* 0x30000024ff247230 */ /* 0x000fe40000004100 */
[----:B------:R-:W-:Y:S01]  /*15b0*/  HADD2.F32 R6, -RZ, R4.H0_H0 ;  /* 0x20000004ff067230 */ /* 0x000fe20000004100 */
[----:B------:R-:W-:Y:S01]  /*15c0*/  FFMA.FTZ R72, R3, R72, R0 ;  /* 0x0000004803487223 */ /* 0x000fe20000010000 */
[----:B------:R-:W-:Y:S01]  /*15d0*/  HADD2.F32 R24, -RZ, R60.H0_H0 ;  /* 0x2000003cff187230 */ /* 0x000fe20000004100 */
[----:B------:R-:W-:Y:S01]  /*15e0*/  FFMA.FTZ R11, R11, R36, R8 ;  /* 0x000000240b0b7223 */ /* 0x000fe20000010008 */
[----:B------:R-:W-:-:S02]  /*15f0*/  HADD2.F32 R7, -RZ, R68.H0_H0 ;  /* 0x20000044ff077230 */ /* 0x000fc40000004100 */
[--C-:B------:R-:W-:Y:S02]  /*1600*/  HADD2.F32 R20, -RZ, R37.reuse.H0_H0 ;  /* 0x20000025ff147230 */ /* 0x100fe40000004100 */
[----:B------:R-:W-:Y:S01]  /*1610*/  HADD2.F32 R29, -RZ, R60.H1_H1 ;  /* 0x3000003cff1d7230 */ /* 0x000fe20000004100 */
[----:B------:R-:W-:Y:S01]  /*1620*/  FFMA.FTZ R72, R6, R7, R72 ;  /* 0x0000000706487223 */ /* 0x000fe20000010048 */
        /* <DEDUP_REMOVED lines=9> */
[----:B------:R-:W-:Y:S02]  /*16c0*/  HADD2.F32 R5, -RZ, R5.H1_H1 ;  /* 0x30000005ff057230 */ /* 0x000fe40000004100 */
[--C-:B------:R-:W-:Y:S01]  /*16d0*/  HADD2.F32 R29, -RZ, R55.reuse.H0_H0 ;  /* 0x20000037ff1d7230 */ /* 0x100fe20000004100 */
[----:B------:R-:W-:Y:S01]  /*16e0*/  FFMA.FTZ R6, R6, R11, R72 ;  /* 0x0000000b06067223 */ /* 0x000fe20000010048 */
[----:B------:R-:W-:Y:S02]  /*16f0*/  HADD2.F32 R70, -RZ, R70.H1_H1 ;  /* 0x30000046ff467230 */ /* 0x000fe40000004100 */
[----:B------:R-:W-:Y:S01]  /*1700*/  HADD2.F32 R8, -RZ, R12.H0_H0 ;  /* 0x2000000cff087230 */ /* 0x000fe20000004100 */
[----:B------:R-:W-:Y:S01]  /*1710*/  FFMA.FTZ R24, R29, R26, R24 ;  /* 0x0000001a1d187223 */ /* 0x000fe20000010018 */
[----:B------:R-:W-:Y:S01]  /*1720*/  HADD2.F32 R21, -RZ, R32.H0_H0 ;  /* 0x20000020ff157230 */ /* 0x000fe20000004100 */
[----:B------:R-:W-:Y:S01]  /*1730*/  FFMA.FTZ R5, R5, R70, R6 ;  /* 0x0000004605057223 */ /* 0x000fe20000010006 */
[----:B------:R-:W-:-:S02]  /*1740*/  HADD2.F32 R55, -RZ, R55.H1_H1 ;  /* 0x30000037ff377230 */ /* 0x000fc40000004100 */
[----:B------:R-:W-:Y:S01]  /*1750*/  HADD2.F32 R38, -RZ, R38.H1_H1 ;  /* 0x30000026ff267230 */ /* 0x000fe20000004100 */
[----:B------:R-:W-:Y:S01]  /*1760*/  FFMA.FTZ R5, R8, R21, R5 ;  /* 0x0000001508057223 */ /* 0x000fe20000010005 */
[----:B------:R-:W-:Y:S01]  /*1770*/  HADD2.F32 R12, -RZ, R12.H1_H1 ;  /* 0x3000000cff0c7230 */ /* 0x000fe20000004100 */
[----:B------:R-:W-:Y:S01]  /*1780*/  SHF.R.S32.HI R8, RZ, 0x1f, R9 ;  /* 0x0000001fff087819 */ /* 0x000fe20000011409 */
[----:B------:R-:W-:Y:S01]  /*1790*/  HADD2.F32 R23, -RZ, R32.H1_H1 ;  /* 0x30000020ff177230 */ /* 0x000fe20000004100 */
[----:B------:R-:W-:Y:S01]  /*17a0*/  FFMA.FTZ R24, R55, R38, R24 ;  /* 0x0000002637187223 */ /* 0x000fe20000010018 */
[--C-:B------:R-:W-:Y:S01]  /*17b0*/  HADD2.F32 R11, -RZ, R58.reuse.H0_H0 ;  /* 0x2000003aff0b7230 */ /* 0x100fe20000004100 */
[----:B------:R-:W-:Y:S01]  /*17c0*/  LEA.HI R9, P1, R10, R9, RZ, 0x1d ;  /* 0x000000090a097211 */ /* 0x000fe2000783e8ff */
[----:B------:R-:W-:Y:S01]  /*17d0*/  HADD2.F32 R6, -RZ, R39.H0_H0 ;  /* 0x20000027ff067230 */ /* 0x000fe20000004100 */
[----:B------:R-:W-:Y:S01]  /*17e0*/  FFMA.FTZ R5, R12, R23, R5 ;  /* 0x000000170c057223 */ /* 0x000fe20000010005 */
[----:B------:R-:W-:Y:S01]  /*17f0*/  HADD2.F32 R3, -RZ, R13.H0_H0 ;  /* 0x2000000dff037230 */ /* 0x000fe20000004100 */
[----:B------:R-:W-:Y:S01]  /*1800*/  IADD3.X R8, RZ, R8, RZ, P1, !PT ;  /* 0x00000008ff087210 */ /* 0x000fe20000ffe4ff */
[----:B------:R-:W-:Y:S01]  /*1810*/  HADD2.F32 R20, -RZ, R33.H0_H0 ;  /* 0x20000021ff147230 */ /* 0x000fe20000004100 */
[----:B------:R-:W-:Y:S01]  /*1820*/  FFMA.FTZ R24, R11, R6, R24 ;  /* 0x000000060b187223 */ /* 0x000fe20000010018 */
[----:B------:R-:W-:-:S02]  /*1830*/  HADD2.F32 R21, -RZ, R58.H1_H1 ;  /* 0x3000003aff157230 */ /* 0x000fc40000004100 */
[----:B------:R-:W-:Y:S01]  /*1840*/  HADD2.F32 R39, -RZ, R39.H1_H1 ;  /* 0x30000027ff277230 */ /* 0x000fe20000004100 */
[----:B------:R-:W-:Y:S01]  /*1850*/  FFMA.FTZ R3, R3, R20, R5 ;  /* 0x0000001403037223 */ /* 0x000fe20000010005 */
[----:B------:R-:W-:Y:S02]  /*1860*/  HADD2.F32 R13, -RZ, R13.H1_H1 ;  /* 0x3000000dff0d7230 */ /* 0x000fe40000004100 */
[----:B------:R-:W-:Y:S01]  /*1870*/  HADD2.F32 R22, -RZ, R33.H1_H1 ;  /* 0x30000021ff167230 */ /* 0x000fe20000004100 */
[----:B------:R-:W-:Y:S01]  /*1880*/  FFMA.FTZ R24, R21, R39, R24 ;  /* 0x0000002715187223 */ /* 0x000fe20000010018 */
[----:B------:R-:W-:Y:S02]  /*1890*/  HADD2.F32 R11, -RZ, R16.H0_H0 ;  /* 0x20000010ff0b7230 */ /* 0x000fe40000004100 */
[----:B------:R-:W-:Y:S01]  /*18a0*/  HADD2.F32 R6, -RZ, R40.H0_H0 ;  /* 0x20000028ff067230 */ /* 0x000fe20000004100 */
[----:B------:R-:W-:Y:S01]  /*18b0*/  FFMA.FTZ R3, R13, R22, R3 ;  /* 0x000000160d037223 */ /* 0x000fe20000010003 */
[----:B------:R-:W-:-:S02]  /*18c0*/  HADD2.F32 R2, -RZ, R14.H0_H0 ;  /* 0x2000000eff027230 */ /* 0x000fc40000004100 */
[----:B------:R-:W-:Y:S01]  /*18d0*/  HADD2.F32 R25, -RZ, R34.H0_H0 ;  /* 0x20000022ff197230 */ /* 0x000fe20000004100 */
[----:B------:R-:W-:Y:S01]  /*18e0*/  FFMA.FTZ R24, R11, R6, R24 ;  /* 0x000000060b187223 */ /* 0x000fe20000010018 */
[----:B------:R-:W-:Y:S02]  /*18f0*/  HADD2.F32 R5, -RZ, R16.H1_H1 ;  /* 0x30000010ff057230 */ /* 0x000fe40000004100 */
[----:B------:R-:W-:Y:S01]  /*1900*/  HADD2.F32 R40, -RZ, R40.H1_H1 ;  /* 0x30000028ff287230 */ /* 0x000fe20000004100 */
        /* <DEDUP_REMOVED lines=22> */
[----:B------:R-:W-:Y:S01]  /*1a70*/  HADD2.F32 R7, -RZ, R19.H0_H0 ;  /* 0x20000013ff077230 */ /* 0x000fe20000004100 */
[----:B------:R-:W0:Y:S01]  /*1a80*/  SHFL.BFLY PT, R3, R0, 0x4, 0x1f ;  /* 0x0c801f0000037f89 */ /* 0x000e2200000e0000 */
[----:B------:R-:W-:Y:S01]  /*1a90*/  HADD2.F32 R2, -RZ, R43.H0_H0 ;  /* 0x2000002bff027230 */ /* 0x000fe20000004100 */
[----:B------:R-:W-:Y:S01]  /*1aa0*/  FFMA.FTZ R24, R5, R42, R24 ;  /* 0x0000002a05187223 */ /* 0x000fe20000010018 */
[----:B------:R-:W-:-:S02]  /*1ab0*/  HADD2.F32 R19, -RZ, R19.H1_H1 ;  /* 0x30000013ff137230 */ /* 0x000fc40000004100 */
[----:B------:R-:W-:Y:S01]  /*1ac0*/  HADD2.F32 R43, -RZ, R43.H1_H1 ;  /* 0x3000002bff2b7230 */ /* 0x000fe20000004100 */
[----:B------:R-:W-:-:S04]  /*1ad0*/  FFMA.FTZ R24, R7, R2, R24 ;  /* 0x0000000207187223 */ /* 0x000fc80000010018 */
[----:B------:R-:W-:-:S05]  /*1ae0*/  FFMA.FTZ R24, R19, R43, R24 ;  /* 0x0000002b13187223 */ /* 0x000fca0000010018 */
[----:B------:R-:W1:Y:S01]  /*1af0*/  SHFL.BFLY PT, R5, R24, 0x4, 0x1f ;  /* 0x0c801f0018057f89 */ /* 0x000e6200000e0000 */
[----:B0-----:R-:W-:-:S05]  /*1b00*/  FADD.FTZ R3, R0, R3 ;  /* 0x0000000300037221 */ /* 0x001fca0000010000 */
[----:B------:R-:W0:Y:S01]  /*1b10*/  SHFL.BFLY PT, R2, R3, 0x2, 0x1f ;  /* 0x0c401f0003027f89 */ /* 0x000e2200000e0000 */
[----:B-1----:R-:W-:-:S05]  /*1b20*/  FADD.FTZ R6, R24, R5 ;  /* 0x0000000518067221 */ /* 0x002fca0000010000 */
[----:B------:R-:W1:Y:S01]  /*1b30*/  SHFL.BFLY PT, R7, R6, 0x2, 0x1f ;  /* 0x0c401f0006077f89 */ /* 0x000e6200000e0000 */
[----:B0-----:R-:W-:Y:S01]  /*1b40*/  FADD.FTZ R4, R3, R2 ;  /* 0x0000000203047221 */ /* 0x001fe20000010000 */
[----:B------:R-:W-:-:S04]  /*1b50*/  LEA R2, P1, R9, c[0x0][0x3c8], 0x2 ;  /* 0x0000f20009027a11 */ /* 0x000fc800078210ff */
[----:B------:R-:W0:Y:S01]  /*1b60*/  SHFL.BFLY PT, R5, R4, 0x1, 0x1f ;  /* 0x0c201f0004057f89 */ /* 0x000e2200000e0000 */
[----:B------:R-:W-:Y:S01]  /*1b70*/  LEA.HI.X R3, R9, c[0x0][0x3cc], R8, 0x2, P1 ;  /* 0x0000f30009037a11 */ /* 0x000fe200008f1408 */
[----:B-1----:R-:W-:-:S05]  /*1b80*/  FADD.FTZ R7, R6, R7 ;  /* 0x0000000706077221 */ /* 0x002fca0000010000 */
[----:B------:R-:W1:Y:S01]  /*1b90*/  SHFL.BFLY PT, R0, R7, 0x1, 0x1f ;  /* 0x0c201f0007007f89 */ /* 0x000e6200000e0000 */
[----:B0-----:R-:W-:-:S04]  /*1ba0*/  FADD.FTZ R5, R4, R5 ;  /* 0x0000000504057221 */ /* 0x001fc80000010000 */
[----:B------:R-:W-:-:S05]  /*1bb0*/  FMUL.FTZ R5, R5, c[0x0][0x2d4] ;  /* 0x0000b50005057a20 */ /* 0x000fca0000410000 */
[----:B------:R0:W-:Y:S01]  /*1bc0*/  @!P0 STG.E [R2.64], R5 ;  /* 0x0000000502008986 */ /* 0x0001e2000c101904 */
[----:B-1----:R-:W-:Y:S01]  /*1bd0*/  FADD.FTZ R0, R7, R0 ;  /* 0x0000000007007221 */ /* 0x002fe20000010000 */
[----:B------:R-:W-:Y:S06]  /*1be0*/  @P0 EXIT ;  /* 0x000000000000094d */ /* 0x000fec0003800000 */
[----:B0-----:R-:W-:-:S05]  /*1bf0*/  FMUL.FTZ R5, R0, c[0x0][0x2d4] ;  /* 0x0000b50000057a20 */ /* 0x001fca0000410000 */
[----:B------:R-:W-:Y:S01]  /*1c00*/  STG.E [R2.64+0x80], R5 ;  /* 0x0000800502007986 */ /* 0x000fe2000c101904 */
[----:B------:R-:W-:Y:S05]  /*1c10*/  EXIT ;  /* 0x000000000000794d */ /* 0x000fea0003800000 */
.L_x_187:
        /* <DEDUP_REMOVED lines=14> */
.L_x_1022:


//--------------------- .text._ZN5flash25flash_bwd_dot_do_o_kernelILb1E23Flash_bwd_kernel_traitsILi256ELi64ELi32ELi8ELi4ELi1ELi2ELb1ELb1EN7cutlass6half_tE19Flash_kernel_traitsILi256ELi64ELi32ELi8ES3_EEEEvNS_16Flash_bwd_paramsE --------------------------
	.section	.text._ZN5flash25flash_bwd_dot_do_o_kernelILb1E23Flash_bwd_kernel_traitsILi256ELi64ELi32ELi8ELi4ELi1ELi2ELb1ELb1EN7cutlass6half_tE19Flash_kernel_traitsILi256ELi64ELi32ELi8ES3_EEEEvNS_16Flash_bwd_paramsE,"ax",@progbits
	.sectioninfo	@"SHI_REGISTERS=83"
	.align	128
        .global         _ZN5flash25flash_bwd_dot_do_o_kernelILb1E23Flash_bwd_kernel_traitsILi256ELi64ELi32ELi8ELi4ELi1ELi2ELb1ELb1EN7cutlass6half_tE19Flash_kernel_traitsILi256ELi64ELi32ELi8ES3_EEEEvNS_16Flash_bwd_paramsE
        .type           _ZN5flash25flash_bwd_dot_do_o_kernelILb1E23Flash_bwd_kernel_traitsILi256ELi64ELi32ELi8ELi4ELi1ELi2ELb1ELb1EN7cutlass6half_tE19Flash_kernel_traitsILi256ELi64ELi32ELi8ES3_EEEEvNS_16Flash_bwd_paramsE,@function
        .size           _ZN5flash25flash_bwd_dot_do_o_kernelILb1E23Flash_bwd_kernel_traitsILi256ELi64ELi32ELi8ELi4ELi1ELi2ELb1ELb1EN7cutlass6half_tE19Flash_kernel_traitsILi256ELi64ELi32ELi8ES3_EEEEvNS_16Flash_bwd_paramsE,(.L_x_1023 - _ZN5flash25flash_bwd_dot_do_o_kernelILb1E23Flash_bwd_kernel_traitsILi256ELi64ELi32ELi8ELi4ELi1ELi2ELb1ELb1EN7cutlass6half_tE19Flash_kernel_traitsILi256ELi64ELi32ELi8ES3_EEEEvNS_16Flash_bwd_paramsE)
        .other          _ZN5flash25flash_bwd_dot_do_o_kernelILb1E23Flash_bwd_kernel_traitsILi256ELi64ELi32ELi8ELi4ELi1ELi2ELb1ELb1EN7cutlass6half_tE19Flash_kernel_traitsILi256ELi64ELi32ELi8ES3_EEEEvNS_16Flash_bwd_paramsE,@"STO_CUDA_ENTRY STV_DEFAULT"
_ZN5flash25flash_bwd_dot_do_o_kernelILb1E23Flash_bwd_kernel_traitsILi256ELi64ELi32ELi8ELi4ELi1ELi2ELb1ELb1EN7cutlass6half_tE19Flash_kernel_traitsILi256ELi64ELi32ELi8ES3_EEEEvNS_16Flash_bwd_paramsE:
.text._ZN5flash25flash_bwd_dot_do_o_kernelILb1E23Flash_bwd_kernel_traitsILi256ELi64ELi32ELi8ELi4ELi1ELi2ELb1ELb1EN7cutlass6half_tE19Flash_kernel_traitsILi256ELi64ELi32ELi8ES3_EEEEvNS_16Flash_bwd_paramsE:
        /* <DEDUP_REMOVED lines=16> */
[----:B------:R-:W-:Y:S01]  /*0100*/  ISETP.NE.AND P1, PT, R19, -0x1, PT ;  /* 0xffffffff1300780c */ /* 0x000fe20003f25270 */
[C---:B------:R-:W-:Y:S01]  /*0110*/  IMAD.WIDE R2, R17.reuse, 0x80, RZ ;  /* 0x0000008011027825 */ /* 0x040fe200078e02ff */
[----:B------:R-:W-:Y:S01]  /*0120*/  MOV R42, c[0x0][0x1c0] ;  /* 0x00007000002a7a02 */ /* 0x000fe20000000f00 */
[----:B------:R-:W-:Y:S02]  /*0130*/  ULDC.U8 UR6, c[0x0][0x328] ;  /* 0x0000ca0000067ab9 */ /* 0x000fe40000000000 */
[----:B------:R-:W-:Y:S01]  /*0140*/  IMAD.WIDE R8, R17, c[0x0][0x224], RZ ;  /* 0x0000890011087a25 */ /* 0x000fe200078e02ff */
[----:B------:R-:W-:Y:S02]  /*0150*/  SEL R15, R3, RZ, P0 ;  /* 0x000000ff030f7207 */ /* 0x000fe40000000000 */
[----:B------:R-:W-:Y:S01]  /*0160*/  SEL R14, R2, RZ, P0 ;  /* 0x000000ff020e7207 */ /* 0x000fe20000000000 */
[----:B------:R-:W-:-:S04]  /*0170*/  IMAD R4, R9, c[0x0][0x1c0], RZ ;  /* 0x0000700009047a24 */ /* 0x000fc800078e02ff */
[--C-:B------:R-:W-:Y:S01]  /*0180*/  @!P1 SHF.R.S32.HI R0, RZ, 0x1f, R17.reuse ;  /* 0x0000001fff009819 */ /* 0x100fe20000011411 */
[C---:B------:R-:W-:Y:S01]  /*0190*/  @P1 IMAD.WIDE.U32 R6, R19.reuse, c[0x0][0x370], RZ ;  /* 0x0000dc0013061a25 */ /* 0x040fe200078e00ff */
[----:B------:R-:W-:Y:S02]  /*01a0*/  @!P1 SHF.R.S32.HI R18, RZ, 0x1f, R17 ;  /* 0x0000001fff129819 */ /* 0x000fe40000011411 */
[----:B------:R-:W-:Y:S01]  /*01b0*/  @P1 MOV R25, R19 ;  /* 0x0000001300191202 */ /* 0x000fe20000000f00 */
[----:B------:R-:W-:Y:S02]  /*01c0*/  @!P1 IMAD R0, R0, c[0x0][0x368], RZ ;  /* 0x0000da0000009a24 */ /* 0x000fe400078e02ff */
[----:B------:R-:W-:Y:S01]  /*01d0*/  @P1 IMAD R3, R19, c[0x0][0x374], R7 ;  /* 0x0000dd0013031a24 */ /* 0x000fe200078e0207 */
[----:B------:R-:W-:Y:S01]  /*01e0*/  SHF.R.S32.HI R7, RZ, 0x1f, R42 ;  /* 0x0000001fff077819 */ /* 0x000fe2000001142a */
[----:B------:R-:W-:-:S04]  /*01f0*/  @!P1 IMAD.WIDE.U32 R10, R17, c[0x0][0x368], RZ ;  /* 0x0000da00110a9a25 */ /* 0x000fc800078e00ff */
[----:B------:R-:W-:Y:S01]  /*0200*/  @!P1 IMAD R9, R17, c[0x0][0x36c], R0 ;  /* 0x0000db0011099a24 */ /* 0x000fe200078e0200 */
[----:B------:R-:W-:Y:S01]  /*0210*/  @!P1 MOV R6, R10 ;  /* 0x0000000a00069202 */ /* 0x000fe20000000f00 */
[----:B------:R-:W-:-:S03]  /*0220*/  @P1 IMAD.WIDE.U32 R12, R19, c[0x0][0x1e8], RZ ;  /* 0x00007a00130c1a25 */ /* 0x000fc600078e00ff */
[----:B------:R-:W-:Y:S01]  /*0230*/  @!P1 IADD3 R3, R11, R9, RZ ;  /* 0x000000090b039210 */ /* 0x000fe20007ffe0ff */
[----:B------:R-:W-:Y:S01]  /*0240*/  @!P1 IMAD R0, R18, c[0x0][0x1e0], RZ ;  /* 0x0000780012009a24 */ /* 0x000fe200078e02ff */
[----:B------:R-:W-:Y:S01]  /*0250*/  SHF.R.S32.HI R18, RZ, 0x1f, R5 ;  /* 0x0000001fff127819 */ /* 0x000fe20000011405 */
[----:B------:R-:W-:Y:S02]  /*0260*/  IMAD R21, R8, R7, R4 ;  /* 0x0000000708157224 */ /* 0x000fe400078e0204 */
[----:B------:R-:W-:Y:S01]  /*0270*/  @P1 IMAD R2, R19, c[0x0][0x1ec], R13 ;  /* 0x00007b0013021a24 */ /* 0x000fe200078e020d */
[----:B------:R-:W0:Y:S01]  /*0280*/  S2R R4, SR_CTAID.Z ;  /* 0x0000000000047919 */ /* 0x000e220000002700 */
[----:B------:R-:W-:Y:S02]  /*0290*/  @P1 IMAD.MOV.U32 R23, RZ, RZ, R12 ;  /* 0x000000ffff171224 */ /* 0x000fe400078e000c */
[----:B------:R-:W-:-:S04]  /*02a0*/  @!P1 IMAD.WIDE.U32 R10, R17, c[0x0][0x1e0], RZ ;  /* 0x00007800110a9a25 */ /* 0x000fc800078e00ff */
[----:B------:R-:W-:Y:S01]  /*02b0*/  @!P1 IMAD R7, R17, c[0x0][0x1e4], R0 ;  /* 0x0000790011079a24 */ /* 0x000fe200078e0200 */
[----:B------:R-:W-:Y:S01]  /*02c0*/  @!P1 MOV R23, R10 ;  /* 0x0000000a00179202 */ /* 0x000fe20000000f00 */
[----:B------:R-:W-:-:S03]  /*02d0*/  IMAD.WIDE.U32 R12, R8, c[0x0][0x1c0], RZ ;  /* 0x00007000080c7a25 */ /* 0x000fc600078e00ff */
[----:B------:R-:W-:Y:S01]  /*02e0*/  @!P1 IADD3 R2, R11, R7, RZ ;  /* 0x000000070b029210 */ /* 0x000fe20007ffe0ff */
[----:B------:R-:W-:Y:S01]  /*02f0*/  IMAD.WIDE R8, R42, c[0x0][0x22c], RZ ;  /* 0x00008b002a087a25 */ /* 0x000fe200078e02ff */
[----:B------:R-:W-:Y:S02]  /*0300*/  MOV R7, c[0x0][0x22c] ;  /* 0x00008b0000077a02 */ /* 0x000fe40000000f00 */
[----:B------:R-:W-:Y:S01]  /*0310*/  IADD3 R0, R13, R21, RZ ;  /* 0x000000150d007210 */ /* 0x000fe20007ffe0ff */
[----:B------:R-:W-:Y:S01]  /*0320*/  @!P1 IMAD.MOV.U32 R25, RZ, RZ, -0x1 ;  /* 0xffffffffff199424 */ /* 0x000fe200078e00ff */
[----:B------:R-:W-:Y:S02]  /*0330*/  SHF.R.S32.HI R7, RZ, 0x1f, R7 ;  /* 0x0000001fff077819 */ /* 0x000fe40000011407 */
[----:B------:R-:W-:Y:S01]  /*0340*/  IADD3 R21, P0, R5, R14, RZ ;  /* 0x0000000e05157210 */ /* 0x000fe20007f1e0ff */
[----:B------:R-:W-:Y:S01]  /*0350*/  IMAD R10, R0, c[0x0][0x22c], RZ ;  /* 0x00008b00000a7a24 */ /* 0x000fe200078e02ff */
[----:B------:R-:W-:Y:S01]  /*0360*/  MOV R11, RZ ;  /* 0x000000ff000b7202 */ /* 0x000fe20000000f00 */
[----:B------:R-:W1:Y:S01]  /*0370*/  S2R R0, SR_TID.X ;  /* 0x0000000000007919 */ /* 0x000e620000002100 */
[----:B------:R-:W-:-:S02]  /*0380*/  IMAD R13, R9, R25, RZ ;  /* 0x00000019090d7224 */ /* 0x000fc400078e02ff */
[----:B------:R-:W-:Y:S01]  /*0390*/  IMAD R27, R7, R12, R10 ;  /* 0x0000000c071b7224 */ /* 0x000fe200078e020a */
[----:B------:R-:W-:Y:S01]  /*03a0*/  IADD3.X R7, R18, R15, RZ, P0, !PT ;  /* 0x0000000f12077210 */ /* 0x000fe200007fe4ff */
[----:B------:R-:W-:Y:S01]  /*03b0*/  IMAD R29, R8, R11, R13 ;  /* 0x0000000b081d7224 */ /* 0x000fe200078e020d */
[----:B------:R-:W-:Y:S01]  /*03c0*/  ISETP.NE.AND P0, PT, RZ, UR6, PT ;  /* 0x00000006ff007c0c */ /* 0x000fe2000bf05270 */
[----:B------:R-:W-:-:S04]  /*03d0*/  IMAD.WIDE.U32 R12, R12, c[0x0][0x22c], RZ ;  /* 0x00008b000c0c7a25 */ /* 0x000fc800078e00ff */
[----:B------:R-:W-:Y:S01]  /*03e0*/  IMAD R20, R7, R8, RZ ;  /* 0x0000000807147224 */ /* 0x000fe200078e02ff */
[----:B------:R-:W-:Y:S01]  /*03f0*/  IADD3 R27, R13, R27, RZ ;  /* 0x0000001b0d1b7210 */ /* 0x000fe20007ffe0ff */
[----:B------:R-:W-:-:S04]  /*0400*/  IMAD.WIDE.U32 R10, R8, R25, RZ ;  /* 0x00000019080a7225 */ /* 0x000fc800078e00ff */
[----:B------:R-:W-:Y:S01]  /*0410*/  IMAD.WIDE.U32 R14, R21, R8, RZ ;  /* 0x00000008150e7225 */ /* 0x000fe200078e00ff */
[----:B------:R-:W-:Y:S02]  /*0420*/  SEL R22, R12, R10, !P1 ;  /* 0x0000000a0c167207 */ /* 0x000fe40004800000 */
[----:B------:R-:W-:Y:S01]  /*0430*/  @P1 IADD3 R27, R11, R29, RZ ;  /* 0x0000001d0b1b1210 */ /* 0x000fe20007ffe0ff */
[----:B0-----:R-:W-:Y:S01]  /*0440*/  IMAD R7, R4, c[0x0][0x22c], RZ ;  /* 0x00008b0004077a24 */ /* 0x001fe200078e02ff */
[----:B------:R-:W-:Y:S01]  /*0450*/  SHF.R.S32.HI R12, RZ, 0x1f, R4 ;  /* 0x0000001fff0c7819 */ /* 0x000fe20000011404 */
[----:B------:R-:W-:-:S03]  /*0460*/  IMAD R21, R9, R21, R20 ;  /* 0x0000001509157224 */ /* 0x000fc600078e0214 */
[----:B------:R-:W-:Y:S02]  /*0470*/  SHF.R.S32.HI R20, RZ, 0x1f, R7 ;  /* 0x0000001fff147819 */ /* 0x000fe40000011407 */
[----:B------:R-:W-:Y:S01]  /*0480*/  IADD3 R21, R15, R21, RZ ;  /* 0x000000150f157210 */ /* 0x000fe20007ffe0ff */
[----:B------:R-:W-:Y:S05]  /*0490*/  @!P0 BRA `(.L_x_188) ;  /* 0x0000007000008947 */ /* 0x000fea0003800000 */
[----:B-1----:R-:W-:Y:S01]  /*04a0*/  @!P1 IMAD R19, R17, c[0x0][0x224], RZ ;  /* 0x0000890011139a24 */ /* 0x002fe200078e02ff */
[----:B------:R-:W-:Y:S01]  /*04b0*/  MOV R10, c[0x0][0x210] ;  /* 0x00008400000a7a02 */ /* 0x000fe20000000f00 */
[----:B------:R-:W-:-:S03]  /*04c0*/  IMAD.MOV.U32 R9, RZ, RZ, 0x80 ;  /* 0x00000080ff097424 */ /* 0x000fc600078e00ff */
[----:B------:R-:W-:Y:S01]  /*04d0*/  LEA R8, R17, R19, 0x7 ;  /* 0x0000001311087211 */ /* 0x000fe200078e38ff */
[----:B------:R-:W-:-:S04]  /*04e0*/  IMAD R9, R9, R10, c[0x0][0x234] ;  /* 0x00008d0009097624 */ /* 0x000fc800078e020a */
[----:B------:R-:W-:Y:S01]  /*04f0*/  IMAD R8, R9, R4, R8 ;  /* 0x0000000409087224 */ /* 0x000fe200078e0208 */
[----:B------:R-:W-:Y:S05]  /*0500*/  BRA `(.L_x_189) ;  /* 0x0000002000007947 */ /* 0x000fea0003800000 */
.L_x_188:
[----:B-1----:R-:W-:-:S04]  /*0510*/  IMAD R8, R17, c[0x0][0x1c0], R4 ;  /* 0x0000700011087a24 */ /* 0x002fc800078e0204 */
[----:B------:R-:W-:-:S03]  /*0520*/  IMAD R8, R8, c[0x0][0x224], RZ ;  /* 0x0000890008087a24 */ /* 0x000fc600078e02ff */
.L_x_189:
[----:B------:R-:W-:Y:S01]  /*0530*/  SHF.R.S32.HI R9, RZ, 0x1f, R0 ;  /* 0x0000001fff097819 */ /* 0x000fe20000011400 */
[----:B------:R-:W-:Y:S01]  /*0540*/  IMAD.IADD R43, R5, 0x1, R8 ;  /* 0x00000001052b7824 */ /* 0x000fe200078e0208 */
[----:B------:R-:W-:Y:S01]  /*0550*/  IADD3 R14, P0, P1, R14, R22, R7 ;  /* 0x000000160e0e7210 */ /* 0x000fe2000791e007 */
[----:B------:R-:W-:Y:S01]  /*0560*/  IMAD R8, R18, c[0x0][0x370], RZ ;  /* 0x0000dc0012087a24 */ /* 0x000fe200078e02ff */
[CC--:B------:R-:W-:Y:S01]  /*0570*/  LEA.HI R10, R9.reuse, R0.reuse, RZ, 0x4 ;  /* 0x00000000090a7211 */ /* 0x0c0fe200078f20ff */
[----:B------:R-:W-:Y:S01]  /*0580*/  IMAD R42, R42, c[0x0][0x22c], RZ ;  /* 0x00008b002a2a7a24 */ /* 0x000fe200078e02ff */
[-C--:B------:R-:W-:Y:S01]  /*0590*/  LEA.HI R9, R9, R0.reuse, RZ, 0x3 ;  /* 0x0000000009097211 */ /* 0x080fe200078f18ff */
[----:B------:R-:W-:Y:S01]  /*05a0*/  IMAD R7, R5, c[0x0][0x374], R8 ;  /* 0x0000dd0005077a24 */ /* 0x000fe200078e0208 */
[----:B------:R-:W-:Y:S01]  /*05b0*/  LOP3.LUT R13, R10, 0x3ffffff0, RZ, 0xc0, !PT ;  /* 0x3ffffff00a0d7812 */ /* 0x000fe200078ec0ff */
[----:B------:R-:W-:Y:S01]  /*05c0*/  IMAD R18, R18, c[0x0][0x1e8], RZ ;  /* 0x00007a0012127a24 */ /* 0x000fe200078e02ff */
[----:B------:R-:W-:Y:S01]  /*05d0*/  LOP3.LUT R11, R9, 0x1ffffff8, RZ, 0xc0, !PT ;  /* 0x1ffffff8090b7812 */ /* 0x000fe200078ec0ff */
[----:B------:R-:W-:Y:S01]  /*05e0*/  IMAD R41, R12, c[0x0][0x1f0], RZ ;  /* 0x00007c000c297a24 */ /* 0x000fe200078e02ff */
[-C--:B------:R-:W-:Y:S01]  /*05f0*/  IADD3 R13, -R13, R0.reuse, RZ ;  /* 0x000000000d0d7210 */ /* 0x080fe20007ffe1ff */
[----:B------:R-:W-:Y:S01]  /*0600*/  IMAD R15, R5, c[0x0][0x1ec], R18 ;  /* 0x00007b00050f7a24 */ /* 0x000fe200078e0212 */
[----:B------:R-:W-:Y:S01]  /*0610*/  IADD3 R11, -R11, R0, RZ ;  /* 0x000000000b0b7210 */ /* 0x000fe20007ffe1ff */
[----:B------:R-:W-:Y:S01]  /*0620*/  BSSY B0, `(.L_x_190) ;  /* 0x000003a000007945 */ /* 0x000fe20003800000 */
[----:B------:R-:W-:Y:S01]  /*0630*/  SHF.R.S32.HI R10, RZ, 0x4, R10 ;  /* 0x00000004ff0a7819 */ /* 0x000fe2000001140a */
[----:B------:R-:W-:Y:S01]  /*0640*/  IMAD R41, R4, c[0x0][0x1f4], R41 ;  /* 0x00007d0004297a24 */ /* 0x000fe200078e0229 */
[----:B------:R-:W-:Y:S01]  /*0650*/  SHF.L.U32 R38, R11, 0x3, RZ ;  /* 0x000000030b267819 */ /* 0x000fe200000006ff */
[----:B------:R-:W-:Y:S01]  /*0660*/  CS2R R44, SRZ ;  /* 0x00000000002c7805 */ /* 0x000fe2000001ff00 */
[----:B------:R-:W-:Y:S01]  /*0670*/  SHF.L.U32 R13, R13, 0x2, RZ ;  /* 0x000000020d0d7819 */ /* 0x000fe200000006ff */
[----:B------:R-:W-:Y:S01]  /*0680*/  CS2R R46, SRZ ;  /* 0x00000000002e7805 */ /* 0x000fe2000001ff00 */
[--C-:B------:R-:W-:Y:S01]  /*0690*/  SHF.R.S32.HI R39, RZ, 0x1f, R38.reuse ;  /* 0x0000001fff277819 */ /* 0x100fe20000011426 */
[----:B------:R-:W-:Y:S01]  /*06a0*/  CS2R R48, SRZ ;  /* 0x0000000000307805 */ /* 0x000fe2000001ff00 */
[----:B------:R-:W-:Y:S01]  /*06b0*/  SHF.R.S32.HI R59, RZ, 0x3, R9 ;  /* 0x00000003ff3b7819 */ /* 0x000fe20000011409 */
[----:B------:R-:W-:Y:S01]  /*06c0*/  IMAD R13, R10, R42, R13 ;  /* 0x0000002a0a0d7224 */ /* 0x000fe200078e020d */
[C---:B------:R-:W-:Y:S01]  /*06d0*/  IADD3 R16, -R5.reuse, R16, RZ ;  /* 0x0000001005107210 */ /* 0x040fe20007ffe1ff */
[----:B------:R-:W-:Y:S01]  /*06e0*/  IMAD.WIDE.U32 R8, R5, c[0x0][0x370], R38 ;  /* 0x0000dc0005087a25 */ /* 0x000fe200078e0026 */
[----:B------:R-:W-:Y:S01]  /*06f0*/  IADD3.X R20, R21, R27, R20, P0, P1 ;  /* 0x0000001b15147210 */ /* 0x000fe200007e2414 */
[----:B------:R-:W-:Y:S01]  /*0700*/  CS2R R50, SRZ ;  /* 0x0000000000327805 */ /* 0x000fe2000001ff00 */
[----:B------:R-:W-:Y:S01]  /*0710*/  ISETP.GE.AND P0, PT, R59, R16, PT ;  /* 0x000000103b00720c */ /* 0x000fe20003f06270 */
[----:B------:R-:W-:Y:S01]  /*0720*/  IMAD.WIDE.U32 R10, R5, c[0x0][0x1e8], R38 ;  /* 0x00007a00050a7a25 */ /* 0x000fe200078e0026 */
[----:B------:R-:W-:Y:S01]  /*0730*/  IADD3 R24, P3, R6, R8, RZ ;  /* 0x0000000806187210 */ /* 0x000fe20007f7e0ff */
[----:B------:R-:W-:Y:S01]  /*0740*/  HFMA2.MMA R8, -RZ, RZ, 0, 0 ;  /* 0x00000000ff087435 */ /* 0x000fe200000001ff */
[----:B------:R-:W-:Y:S01]  /*0750*/  IADD3 R14, P2, R13, R14, RZ ;  /* 0x0000000e0d0e7210 */ /* 0x000fe20007f5e0ff */
[----:B------:R-:W-:Y:S01]  /*0760*/  CS2R R18, SRZ ;  /* 0x0000000000127805 */ /* 0x000fe2000001ff00 */
[----:B------:R-:W-:Y:S01]  /*0770*/  IADD3.X R25, R3, R9, R7, P3, !PT ;  /* 0x0000000903197210 */ /* 0x000fe20001ffe407 */
[----:B------:R-:W-:Y:S01]  /*0780*/  IMAD R3, R12, c[0x0][0x378], RZ ;  /* 0x0000de000c037a24 */ /* 0x000fe200078e02ff */
[----:B------:R-:W-:-:S02]  /*0790*/  IADD3 R6, P3, R23, R10, RZ ;  /* 0x0000000a17067210 */ /* 0x000fc40007f7e0ff */
[----:B------:R-:W-:Y:S01]  /*07a0*/  LEA.HI.X.SX32 R13, R13, R20, 0x1, P2 ;  /* 0x000000140d0d7211 */ /* 0x000fe200010f0eff */
[----:B------:R-:W-:Y:S01]  /*07b0*/  IMAD R27, R4, c[0x0][0x37c], R3 ;  /* 0x0000df00041b7a24 */ /* 0x000fe200078e0203 */
[----:B------:R-:W-:Y:S01]  /*07c0*/  IADD3.X R7, R2, R11, R15, P3, !PT ;  /* 0x0000000b02077210 */ /* 0x000fe20001ffe40f */
[----:B------:R-:W-:Y:S01]  /*07d0*/  IMAD.WIDE.U32 R24, R4, c[0x0][0x378], R24 ;  /* 0x0000de0004187a25 */ /* 0x000fe200078e0018 */
[----:B------:R-:W-:Y:S02]  /*07e0*/  IADD3 R5, R59, 0x20, RZ ;  /* 0x000000203b057810 */ /* 0x000fe40007ffe0ff */
[----:B------:R-:W-:Y:S01]  /*07f0*/  LEA R36, P2, R14, c[0x0][0x350], 0x2 ;  /* 0x0000d4000e247a11 */ /* 0x000fe200078410ff */
[----:B------:R-:W-:Y:S01]  /*0800*/  IMAD.WIDE.U32 R2, R4, c[0x0][0x1f0], R6 ;  /* 0x00007c0004027a25 */ /* 0x000fe200078e0006 */
[----:B------:R-:W-:Y:S01]  /*0810*/  ISETP.GE.AND P1, PT, R5, R16, PT ;  /* 0x000000100500720c */ /* 0x000fe20003f26270 */
[----:B------:R-:W-:Y:S01]  /*0820*/  CS2R R6, SRZ ;  /* 0x0000000000067805 */ /* 0x000fe2000001ff00 */
[----:B------:R-:W-:Y:S01]  /*0830*/  LEA.HI.X R37, R14, c[0x0][0x354], R13, 0x2, P2 ;  /* 0x0000d5000e257a11 */ /* 0x000fe200010f140d */
[----:B------:R-:W-:Y:S01]  /*0840*/  CS2R R16, SRZ ;  /* 0x0000000000107805 */ /* 0x000fe2000001ff00 */
[----:B------:R-:W-:Y:S01]  /*0850*/  CS2R R12, SRZ ;  /* 0x00000000000c7805 */ /* 0x000fe2000001ff00 */
[----:B------:R-:W-:Y:S01]  /*0860*/  CS2R R4, SRZ ;  /* 0x0000000000047805 */ /* 0x000fe2000001ff00 */
[----:B------:R-:W-:-:S02]  /*0870*/  SHF.R.S32.HI R57, RZ, 0x1f, R59 ;  /* 0x0000001fff397819 */ /* 0x000fc4000001143b */
[----:B------:R-:W-:Y:S02]  /*0880*/  IADD3 R65, R38, 0x40, RZ ;  /* 0x0000004026417810 */ /* 0x000fe40007ffe0ff */
[----:B------:R-:W-:Y:S01]  /*0890*/  IADD3 R27, R25, R27, RZ ;  /* 0x0000001b191b7210 */ /* 0x000fe20007ffe0ff */
        /* <DEDUP_REMOVED lines=18> */
.L_x_191:
[----:B------:R-:W-:Y:S05]  /*09c0*/  BSYNC B0 ;  /* 0x0000000000007941 */ /* 0x000fea0003800000 */
.L_x_190:
        /* <DEDUP_REMOVED lines=8> */
[----:B------:R-:W-:Y:S01]  /*0a50*/  CS2R R22, SRZ ;  /* 0x0000000000167805 */ /* 0x000fe2000001ff00 */
[----:B------:R-:W-:Y:S01]  /*0a60*/  CS2R R16, SRZ ;  /* 0x0000000000107805 */ /* 0x000fe2000001ff00 */
[----:B------:R-:W-:Y:S01]  /*0a70*/  CS2R R18, SRZ ;  /* 0x0000000000127805 */ /* 0x000fe2000001ff00 */
[----:B------:R-:W-:Y:S01]  /*0a80*/  CS2R R10, SRZ ;  /* 0x00000000000a7805 */ /* 0x000fe2000001ff00 */
[----:B------:R-:W-:Y:S05]  /*0a90*/  @P1 BRA `(.L_x_193) ;  /* 0x0000013000001947 */ /* 0x000fea0003800000 */
[----:B------:R-:W-:Y:S02]  /*0aa0*/  IADD3 R29, P2, R59, 0x20, RZ ;  /* 0x000000203b1d7810 */ /* 0x000fe40007f5e0ff */
[----:B------:R-:W-:-:S02]  /*0ab0*/  MOV R25, R27 ;  /* 0x0000001b00197202 */ /* 0x000fc40000000f00 */
[----:B------:R-:W-:Y:S02]  /*0ac0*/  IADD3.X R26, RZ, R57, RZ, P2, !PT ;  /* 0x00000039ff1a7210 */ /* 0x000fe400017fe4ff */
[C---:B------:R-:W-:Y:S01]  /*0ad0*/  IADD3 R28, R38.reuse, 0x80, RZ ;  /* 0x00000080261c7810 */ /* 0x040fe20007ffe0ff */
[----:B------:R-:W-:Y:S01]  /*0ae0*/  IMAD.WIDE.U32 R24, R29, c[0x0][0x370], R24 ;  /* 0x0000dc001d187a25 */ /* 0x000fe200078e0018 */
[----:B------:R-:W-:Y:S02]  /*0af0*/  IADD3 R27, R38, 0xc0, RZ ;  /* 0x000000c0261b7810 */ /* 0x000fe40007ffe0ff */
[----:B------:R-:W-:Y:S01]  /*0b00*/  ISETP.GE.AND P5, PT, R28, c[0x0][0x220], PT ;  /* 0x000088001c007a0c */ /* 0x000fe20003fa6270 */
[----:B------:R-:W-:Y:S01]  /*0b10*/  IMAD R26, R26, c[0x0][0x370], RZ ;  /* 0x0000dc001a1a7a24 */ /* 0x000fe200078e02ff */
[----:B------:R-:W-:Y:S02]  /*0b20*/  ISETP.GE.AND P6, PT, R27, c[0x0][0x220], PT ;  /* 0x000088001b007a0c */ /* 0x000fe40003fc6270 */
[----:B------:R-:W-:Y:S01]  /*0b30*/  ISETP.GE.AND P3, PT, R38, c[0x0][0x220], PT ;  /* 0x0000880026007a0c */ /* 0x000fe20003f66270 */
[----:B------:R-:W-:Y:S01]  /*0b40*/  IMAD R29, R29, c[0x0][0x374], R26 ;  /* 0x0000dd001d1d7a24 */ /* 0x000fe200078e021a */
[----:B------:R-:W-:-:S02]  /*0b50*/  ISETP.GE.AND P4, PT, R65, c[0x0][0x220], PT ;  /* 0x0000880041007a0c */ /* 0x000fc40003f86270 */
[----:B------:R-:W-:Y:S02]  /*0b60*/  LEA R26, P2, R24, c[0x0][0x330], 0x1 ;  /* 0x0000cc00181a7a11 */ /* 0x000fe400078408ff */
[----:B------:R-:W-:-:S04]  /*0b70*/  IADD3 R25, R25, R29, RZ ;  /* 0x0000001d19197210 */ /* 0x000fc80007ffe0ff */
[----:B------:R-:W-:-:S05]  /*0b80*/  LEA.HI.X R27, R24, c[0x0][0x334], R25, 0x1, P2 ;  /* 0x0000cd00181b7a11 */ /* 0x000fca00010f0c19 */
[----:B------:R0:W5:Y:S04]  /*0b90*/  @!P3 LDG.E.128 R12, [R26.64] ;  /* 0x000000041a0cb981 */ /* 0x000168000c1e1d00 */
[----:B------:R0:W5:Y:S04]  /*0ba0*/  @!P4 LDG.E.128 R20, [R26.64+0x80] ;  /* 0x000080041a14c981 */ /* 0x000168000c1e1d00 */
[----:B------:R0:W5:Y:S04]  /*0bb0*/  @!P5 LDG.E.128 R16, [R26.64+0x100] ;  /* 0x000100041a10d981 */ /* 0x000168000c1e1d00 */
[----:B------:R0:W5:Y:S02]  /*0bc0*/  @!P6 LDG.E.128 R8, [R26.64+0x180] ;  /* 0x000180041a08e981 */ /* 0x000164000c1e1d00 */
.L_x_193:
[----:B------:R-:W-:Y:S05]  /*0bd0*/  BSYNC B0 ;  /* 0x0000000000007941 */ /* 0x000fea0003800000 */
.L_x_192:
[----:B-----5:R-:W-:Y:S01]  /*0be0*/  MOV R61, R20 ;  /* 0x00000014003d7202 */ /* 0x020fe20000000f00 */
[----:B------:R-:W-:Y:S01]  /*0bf0*/  BSSY B0, `(.L_x_194) ;  /* 0x0000029000007945 */ /* 0x000fe20003800000 */
[----:B------:R-:W-:Y:S01]  /*0c00*/  HFMA2.MMA R20, -RZ, RZ, 0, 0 ;  /* 0x00000000ff147435 */ /* 0x000fe200000001ff */
[----:B------:R-:W-:Y:S01]  /*0c10*/  MOV R55, R12 ;  /* 0x0000000c00377202 */ /* 0x000fe20000000f00 */
[----:B------:R-:W-:Y:S01]  /*0c20*/  IMAD.MOV.U32 R58, RZ, RZ, R13 ;  /* 0x000000ffff3a7224 */ /* 0x000fe200078e000d */
[----:B------:R-:W-:Y:S01]  /*0c30*/  MOV R60, R14 ;  /* 0x0000000e003c7202 */ /* 0x000fe20000000f00 */
[----:B------:R-:W-:Y:S01]  /*0c40*/  IMAD.MOV.U32 R68, RZ, RZ, R17 ;  /* 0x000000ffff447224 */ /* 0x000fe200078e0011 */
        /* <DEDUP_REMOVED lines=14> */
[----:B------:R-:W-:Y:S01]  /*0d30*/  CS2R R12, SRZ ;  /* 0x00000000000c7805 */ /* 0x000fe2000001ff00 */
[----:B------:R-:W-:Y:S01]  /*0d40*/  CS2R R14, SRZ ;  /* 0x00000000000e7805 */ /* 0x000fe2000001ff00 */
[----:B------:R-:W-:Y:S01]  /*0d50*/  IADD3 R41, R3, R41, RZ ;  /* 0x0000002903297210 */ /* 0x000fe20007ffe0ff */
[----:B------:R-:W-:Y:S05]  /*0d60*/  @P0 BRA `(.L_x_195) ;  /* 0x0000011000000947 */ /* 0x000fea0003800000 */
[----:B------:R-:W-:Y:S01]  /*0d70*/  MOV R40, R2 ;  /* 0x0000000200287202 */ /* 0x000fe20000000f00 */
[----:B------:R-:W-:Y:S01]  /*0d80*/  IMAD R22, R57, c[0x0][0x1e8], RZ ;  /* 0x00007a0039167a24 */ /* 0x000fe200078e02ff */
[----:B------:R-:W-:-:S02]  /*0d90*/  IADD3 R23, R38, 0x80, RZ ;  /* 0x0000008026177810 */ /* 0x000fc40007ffe0ff */
[C---:B------:R-:W-:Y:S01]  /*0da0*/  IADD3 R71, R38.reuse, 0xc0, RZ ;  /* 0x000000c026477810 */ /* 0x040fe20007ffe0ff */
[----:B------:R-:W-:Y:S01]  /*0db0*/  IMAD.WIDE.U32 R18, R59, c[0x0][0x1e8], R40 ;  /* 0x00007a003b127a25 */ /* 0x000fe200078e0028 */
[----:B------:R-:W-:Y:S02]  /*0dc0*/  ISETP.GE.AND P4, PT, R23, c[0x0][0x220], PT ;  /* 0x0000880017007a0c */ /* 0x000fe40003f86270 */
[----:B------:R-:W-:Y:S01]  /*0dd0*/  ISETP.GE.AND P5, PT, R71, c[0x0][0x220], PT ;  /* 0x0000880047007a0c */ /* 0x000fe20003fa6270 */
[----:B------:R-:W-:Y:S01]  /*0de0*/  IMAD R21, R59, c[0x0][0x1ec], R22 ;  /* 0x00007b003b157a24 */ /* 0x000fe200078e0216 */
[----:B------:R-:W-:Y:S02]  /*0df0*/  ISETP.GE.AND P2, PT, R38, c[0x0][0x220], PT ;  /* 0x0000880026007a0c */ /* 0x000fe40003f46270 */
[----:B------:R-:W-:Y:S02]  /*0e00*/  ISETP.GE.AND P3, PT, R65, c[0x0][0x220], PT ;  /* 0x0000880041007a0c */ /* 0x000fe40003f66270 */
[----:B------:R-:W-:-:S02]  /*0e10*/  IADD3 R19, R19, R21, RZ ;  /* 0x0000001513137210 */ /* 0x000fc40007ffe0ff */
[----:B------:R-:W-:-:S04]  /*0e20*/  LEA R22, P0, R18, c[0x0][0x1d0], 0x1 ;  /* 0x0000740012167a11 */ /* 0x000fc800078008ff */
[----:B------:R-:W-:-:S05]  /*0e30*/  LEA.HI.X R23, R18, c[0x0][0x1d4], R19, 0x1, P0 ;  /* 0x0000750012177a11 */ /* 0x000fca00000f0c13 */
[----:B------:R0:W5:Y:S04]  /*0e40*/  @!P2 LDG.E.128 R24, [R22.64] ;  /* 0x000000041618a981 */ /* 0x000168000c1e1d00 */
[----:B------:R0:W5:Y:S04]  /*0e50*/  @!P3 LDG.E.128 R28, [R22.64+0x80] ;  /* 0x00008004161cb981 */ /* 0x000168000c1e1d00 */
[----:B------:R0:W5:Y:S04]  /*0e60*/  @!P4 LDG.E.128 R32, [R22.64+0x100] ;  /* 0x000100041620c981 */ /* 0x000168000c1e1d00 */
[----:B------:R0:W5:Y:S02]  /*0e70*/  @!P5 LDG.E.128 R12, [R22.64+0x180] ;  /* 0x00018004160cd981 */ /* 0x000164000c1e1d00 */
.L_x_195:
[----:B------:R-:W-:Y:S05]  /*0e80*/  BSYNC B0 ;  /* 0x0000000000007941 */ /* 0x000fea0003800000 */
.L_x_194:
        /* <DEDUP_REMOVED lines=18> */
[----:B------:R-:W-:Y:S05]  /*0fb0*/  @P1 BRA `(.L_x_197) ;  /* 0x0000013000001947 */ /* 0x000fea0003800000 */
[----:B------:R-:W-:Y:S02]  /*0fc0*/  IADD3 R33, P0, R59, 0x20, RZ ;  /* 0x000000203b217810 */ /* 0x000fe40007f1e0ff */
[----:B------:R-:W-:-:S02]  /*0fd0*/  MOV R3, R41 ;  /* 0x0000002900037202 */ /* 0x000fc40000000f00 */
[----:B------:R-:W-:Y:S02]  /*0fe0*/  IADD3.X R32, RZ, R57, RZ, P0, !PT ;  /* 0x00000039ff207210 */ /* 0x000fe400007fe4ff */
[----:B------:R-:W-:Y:S01]  /*0ff0*/  ISETP.GE.AND P1, PT, R65, c[0x0][0x220], PT ;  /* 0x0000880041007a0c */ /* 0x000fe20003f26270 */
[----:B------:R-:W-:-:S04]  /*1000*/  IMAD.WIDE.U32 R2, R33, c[0x0][0x1e8], R2 ;  /* 0x00007a0021027a25 */ /* 0x000fc800078e0002 */
[----:B------:R-:W-:-:S04]  /*1010*/  IMAD R32, R32, c[0x0][0x1e8], RZ ;  /* 0x00007a0020207a24 */ /* 0x000fc800078e02ff */
[----:B------:R-:W-:Y:S01]  /*1020*/  IMAD R33, R33, c[0x0][0x1ec], R32 ;  /* 0x00007b0021217a24 */ /* 0x000fe200078e0220 */
[----:B------:R-:W-:-:S04]  /*1030*/  LEA R32, P0, R2, c[0x0][0x1d0], 0x1 ;  /* 0x0000740002207a11 */ /* 0x000fc800078008ff */
[----:B------:R-:W-:-:S04]  /*1040*/  IADD3 R3, R3, R33, RZ ;  /* 0x0000002103037210 */ /* 0x000fc80007ffe0ff */
[----:B------:R-:W-:Y:S02]  /*1050*/  LEA.HI.X R33, R2, c[0x0][0x1d4], R3, 0x1, P0 ;  /* 0x0000750002217a11 */ /* 0x000fe400000f0c03 */
[C---:B------:R-:W-:Y:S02]  /*1060*/  ISETP.GE.AND P0, PT, R38.reuse, c[0x0][0x220], PT ;  /* 0x0000880026007a0c */ /* 0x040fe40003f06270 */
[C---:B------:R-:W-:Y:S01]  /*1070*/  IADD3 R2, R38.reuse, 0x80, RZ ;  /* 0x0000008026027810 */ /* 0x040fe20007ffe0ff */
[----:B------:R0:W5:Y:S01]  /*1080*/  @!P1 LDG.E.128 R24, [R32.64+0x80] ;  /* 0x0000800420189981 */ /* 0x000162000c1e1d00 */
[----:B------:R-:W-:Y:S02]  /*1090*/  IADD3 R38, R38, 0xc0, RZ ;  /* 0x000000c026267810 */ /* 0x000fe40007ffe0ff */
[----:B------:R-:W-:Y:S02]  /*10a0*/  ISETP.GE.AND P2, PT, R2, c[0x0][0x220], PT ;  /* 0x0000880002007a0c */ /* 0x000fe40003f46270 */
[----:B------:R-:W-:-:S05]  /*10b0*/  ISETP.GE.AND P3, PT, R38, c[0x0][0x220], PT ;  /* 0x0000880026007a0c */ /* 0x000fca0003f66270 */
[----:B------:R0:W5:Y:S06]  /*10c0*/  @!P0 LDG.E.128 R16, [R32.64] ;  /* 0x0000000420108981 */ /* 0x00016c000c1e1d00 */
[----:B------:R0:W5:Y:S04]  /*10d0*/  @!P2 LDG.E.128 R28, [R32.64+0x100] ;  /* 0x00010004201ca981 */ /* 0x000168000c1e1d00 */
[----:B------:R0:W5:Y:S02]  /*10e0*/  @!P3 LDG.E.128 R20, [R32.64+0x180] ;  /* 0x000180042014b981 */ /* 0x000164000c1e1d00 */
.L_x_197:
[----:B------:R-:W-:Y:S05]  /*10f0*/  BSYNC B0 ;  /* 0x0000000000007941 */ /* 0x000fea0003800000 */
.L_x_196:
[--C-:B------:R-:W-:Y:S01]  /*1100*/  HADD2.F32 R2, -RZ, R44.reuse.H1_H1 ;  /* 0x3000002cff027230 */ /* 0x100fe20000004100 */
[----:B0----5:R-:W-:Y:S01]  /*1110*/  MOV R32, R16 ;  /* 0x0000001000207202 */ /* 0x021fe20000000f00 */
[----:B------:R-:W-:Y:S01]  /*1120*/  HADD2.F32 R3, -RZ, R71.H1_H1 ;  /* 0x30000047ff037230 */ /* 0x000fe20000004100 */
[----:B------:R-:W-:Y:S01]  /*1130*/  LOP3.LUT P0, RZ, R0, 0x7, RZ, 0xc0, !PT ;  /* 0x0000000700ff7812 */ /* 0x000fe2000780c0ff */
[----:B------:R-:W-:-:S02]  /*1140*/  HADD2.F32 R44, -RZ, R44.H0_H0 ;  /* 0x2000002cff2c7230 */ /* 0x000fc40000004100 */
[----:B------:R-:W-:Y:S01]  /*1150*/  HADD2.F32 R71, -RZ, R71.H0_H0 ;  /* 0x20000047ff477230 */ /* 0x000fe20000004100 */
[----:B------:R-:W-:Y:S01]  /*1160*/  FMUL.FTZ R2, R2, R3 ;  /* 0x0000000302027220 */ /* 0x000fe20000410000 */
[----:B------:R-:W-:Y:S02]  /*1170*/  HADD2.F32 R3, -RZ, R73.H0_H0 ;  /* 0x20000049ff037230 */ /* 0x000fe40000004100 */
[----:B------:R-:W-:Y:S01]  /*1180*/  HADD2.F32 R16, -RZ, R55.H1_H1 ;  /* 0x30000037ff107230 */ /* 0x000fe20000004100 */
[----:B------:R-:W-:Y:S01]  /*1190*/  FFMA.FTZ R44, R44, R71, R2 ;  /* 0x000000472c2c7223 */ /* 0x000fe20000010002 */
[--C-:B------:R-:W-:Y:S02]  /*11a0*/  HADD2.F32 R2, -RZ, R45.reuse.H0_H0 ;  /* 0x2000002dff027230 */ /* 0x100fe40000004100 */
[----:B------:R-:W-:Y:S02]  /*11b0*/  HADD2.F32 R33, -RZ, R32.H1_H1 ;  /* 0x30000020ff217230 */ /* 0x000fe40000004100 */
[----:B------:R-:W-:Y:S01]  /*11c0*/  HADD2.F32 R45, -RZ, R45.H1_H1 ;  /* 0x3000002dff2d7230 */ /* 0x000fe20000004100 */
[----:B------:R-:W-:Y:S01]  /*11d0*/  FFMA.FTZ R3, R2, R3, R44 ;  /* 0x0000000302037223 */ /* 0x000fe2000001002c */
[----:B------:R-:W-:Y:S01]  /*11e0*/  HADD2.F32 R55, -RZ, R55.H0_H0 ;  /* 0x20000037ff377230 */ /* 0x000fe20000004100 */
[----:B------:R-:W-:Y:S01]  /*11f0*/  FMUL.FTZ R16, R16, R33 ;  /* 0x0000002110107220 */ /* 0x000fe20000410000 */
[----:B------:R-:W-:-:S02]  /*1200*/  HADD2.F32 R2, -RZ, R73.H1_H1 ;  /* 0x30000049ff027230 */ /* 0x000fc40000004100 */
[----:B------:R-:W-:Y:S02]  /*1210*/  HADD2.F32 R32, -RZ, R32.H0_H0 ;  /* 0x20000020ff207230 */ /* 0x000fe40000004100 */
[----:B------:R-:W-:Y:S01]  /*1220*/  HADD2.F32 R33, -RZ, R58.H0_H0 ;  /* 0x2000003aff217230 */ /* 0x000fe20000004100 */
[----:B------:R-:W-:Y:S01]  /*1230*/  FFMA.FTZ R45, R45, R2, R3 ;  /* 0x000000022d2d7223 */ /* 0x000fe20000010003 */
[----:B------:R-:W-:Y:S01]  /*1240*/  HADD2.F32 R2, -RZ, R46.H0_H0 ;  /* 0x2000002eff027230 */ /* 0x000fe20000004100 */
[----:B------:R-:W-:Y:S01]  /*1250*/  FFMA.FTZ R16, R55, R32, R16 ;  /* 0x0000002037107223 */ /* 0x000fe20000010010 */
[----:B------:R-:W-:Y:S02]  /*1260*/  HADD2.F32 R3, -RZ, R72.H0_H0 ;  /* 0x20000048ff037230 */ /* 0x000fe40000004100 */
[----:B------:R-:W-:Y:S02]  /*1270*/  HADD2.F32 R32, -RZ, R17.H0_H0 ;  /* 0x20000011ff207230 */ /* 0x000fe40000004100 */
[----:B------:R-:W-:Y:S01]  /*1280*/  HADD2.F32 R46, -RZ, R46.H1_H1 ;  /* 0x3000002eff2e7230 */ /* 0x000fe20000004100 */
[----:B------:R-:W-:Y:S01]  /*1290*/  FFMA.FTZ R2, R2, R3, R45 ;  /* 0x0000000302027223 */ /* 0x000fe2000001002d */
        /* <DEDUP_REMOVED lines=29> */
[----:B------:R-:W-:Y:S02]  /*1470*/  HADD2.F32 R2, -RZ, R49.H0_H0 ;  /* 0x20000031ff027230 */ /* 0x000fe40000004100 */
[----:B------:R-:W-:Y:S01]  /*1480*/  HADD2.F32 R3, -RZ, R77.H0_H0 ;  /* 0x2000004dff037230 */ /* 0x000fe20000004100 */
[----:B------:R-:W-:Y:S01]  /*1490*/  FFMA.FTZ R17, R62, R19, R17 ;  /* 0x000000133e117223 */ /* 0x000fe20000010011 */
[----:B------:R-:W-:-:S02]  /*14a0*/  HADD2.F32 R49, -RZ, R49.H1_H1 ;  /* 0x30000031ff317230 */ /* 0x000fc40000004100 */
[----:B------:R-:W-:Y:S01]  /*14b0*/  HADD2.F32 R18, -RZ, R61.H0_H0 ;  /* 0x2000003dff127230 */ /* 0x000fe20000004100 */
[----:B------:R-:W-:Y:S01]  /*14c0*/  FFMA.FTZ R2, R2, R3, R48 ;  /* 0x0000000302027223 */ /* 0x000fe20000010030 */
[----:B------:R-:W-:Y:S02]  /*14d0*/  HADD2.F32 R19, -RZ, R24.H0_H0 ;  /* 0x20000018ff137230 */ /* 0x000fe40000004100 */
[----:B------:R-:W-:Y:S02]  /*14e0*/  HADD2.F32 R16, -RZ, R77.H1_H1 ;  /* 0x3000004dff107230 */ /* 0x000fe40000004100 */
[----:B------:R-:W-:Y:S01]  /*14f0*/  HADD2.F32 R3, -RZ, R76.H0_H0 ;  /* 0x2000004cff037230 */ /* 0x000fe20000004100 */
[----:B------:R-:W-:Y:S01]  /*1500*/  FFMA.FTZ R17, R18, R19, R17 ;  /* 0x0000001312117223 */ /* 0x000fe20000010011 */
[----:B------:R-:W-:Y:S01]  /*1510*/  HADD2.F32 R18, -RZ, R61.H1_H1 ;  /* 0x3000003dff127230 */ /* 0x000fe20000004100 */
[----:B------:R-:W-:Y:S01]  /*1520*/  FFMA.FTZ R16, R49, R16, R2 ;  /* 0x0000001031107223 */ /* 0x000fe20000010002 */
[----:B------:R-:W-:-:S02]  /*1530*/  HADD2.F32 R19, -RZ, R24.H1_H1 ;  /* 0x30000018ff137230 */ /* 0x000fc40000004100 */
[----:B------:R-:W-:Y:S02]  /*1540*/  HADD2.F32 R2, -RZ, R50.H0_H0 ;  /* 0x20000032ff027230 */ /* 0x000fe40000004100 */
[----:B------:R-:W-:Y:S01]  /*1550*/  HADD2.F32 R24, -RZ, R64.H0_H0 ;  /* 0x20000040ff187230 */ /* 0x000fe20000004100 */
[----:B------:R-:W-:Y:S01]  /*1560*/  FFMA.FTZ R17, R18, R19, R17 ;  /* 0x0000001312117223 */ /* 0x000fe20000010011 */
        /* <DEDUP_REMOVED lines=28> */
[----:B------:R-:W-:Y:S01]  /*1730*/  HADD2.F32 R67, -RZ, R67.H1_H1 ;  /* 0x30000043ff437230 */ /* 0x000fe20000004100 */
[----:B------:R-:W-:Y:S01]  /*1740*/  FFMA.FTZ R18, R19, R16, R18 ;  /* 0x0000001013127223 */ /* 0x000fe20000010012 */
        /* <DEDUP_REMOVED lines=23> */
[--C-:B------:R-:W-:Y:S02]  /*18c0*/  HADD2.F32 R19, -RZ, R12.reuse.H0_H0 ;  /* 0x2000000cff137230 */ /* 0x100fe40000004100 */
[----:B------:R-:W-:Y:S01]  /*18d0*/  HADD2.F32 R25, -RZ, R12.H1_H1 ;  /* 0x3000000cff197230 */ /* 0x000fe20000004100 */
[----:B------:R-:W-:Y:S01]  /*18e0*/  FFMA.FTZ R53, R3, R24, R53 ;  /* 0x0000001803357223 */ /* 0x000fe20000010035 */
[----:B------:R-:W-:Y:S02]  /*18f0*/  HADD2.F32 R54, -RZ, R54.H1_H1 ;  /* 0x30000036ff367230 */ /* 0x000fe40000004100 */
[----:B------:R-:W-:Y:S02]  /*1900*/  HADD2.F32 R33, -RZ, R69.H0_H0 ;  /* 0x20000045ff217230 */ /* 0x000fe40000004100 */
[----:B------:R-:W-:-:S02]  /*1910*/  HADD2.F32 R3, -RZ, R34.H1_H1 ;  /* 0x30000022ff037230 */ /* 0x000fc40000004100 */
[----:B------:R-:W-:Y:S02]  /*1920*/  HADD2.F32 R12, -RZ, R30.H0_H0 ;  /* 0x2000001eff0c7230 */ /* 0x000fe40000004100 */
[----:B------:R-:W-:Y:S01]  /*1930*/  HADD2.F32 R69, -RZ, R69.H1_H1 ;  /* 0x30000045ff457230 */ /* 0x000fe20000004100 */
[----:B------:R-:W-:Y:S01]  /*1940*/  FFMA.FTZ R53, R54, R3, R53 ;  /* 0x0000000336357223 */ /* 0x000fe20000010035 */
[----:B------:R-:W-:Y:S01]  /*1950*/  HADD2.F32 R3, -RZ, R56.H0_H0 ;  /* 0x20000038ff037230 */ /* 0x000fe20000004100 */
[----:B------:R-:W-:Y:S01]  /*1960*/  FFMA.FTZ R28, R33, R12, R28 ;  /* 0x0000000c211c7223 */ /* 0x000fe2000001001c */
[----:B------:R-:W-:Y:S02]  /*1970*/  HADD2.F32 R12, -RZ, R35.H0_H0 ;  /* 0x20000023ff0c7230 */ /* 0x000fe40000004100 */
[----:B------:R-:W-:Y:S02]  /*1980*/  HADD2.F32 R30, -RZ, R30.H1_H1 ;  /* 0x3000001eff1e7230 */ /* 0x000fe40000004100 */
[--C-:B------:R-:W-:Y:S01]  /*1990*/  HADD2.F32 R24, -RZ, R13.reuse.H0_H0 ;  /* 0x2000000dff187230 */ /* 0x100fe20000004100 */
[----:B------:R-:W-:Y:S01]  /*19a0*/  FFMA.FTZ R3, R3, R12, R53 ;  /* 0x0000000c03037223 */ /* 0x000fe20000010035 */
[----:B------:R-:W-:Y:S01]  /*19b0*/  HADD2.F32 R26, -RZ, R13.H1_H1 ;  /* 0x3000000dff1a7230 */ /* 0x000fe20000004100 */
[----:B------:R-:W-:Y:S01]  /*19c0*/  FFMA.FTZ R28, R69, R30, R28 ;  /* 0x0000001e451c7223 */ /* 0x000fe2000001001c */
[----:B------:R-:W-:-:S02]  /*19d0*/  HADD2.F32 R13, -RZ, R14.H0_H0 ;  /* 0x2000000eff0d7230 */ /* 0x000fc40000004100 */
[----:B------:R-:W-:Y:S02]  /*19e0*/  HADD2.F32 R27, -RZ, R14.H1_H1 ;  /* 0x3000000eff1b7230 */ /* 0x000fe40000004100 */
[----:B------:R-:W-:Y:S02]  /*19f0*/  HADD2.F32 R56, -RZ, R56.H1_H1 ;  /* 0x30000038ff387230 */ /* 0x000fe40000004100 */
[----:B------:R-:W-:Y:S02]  /*1a00*/  HADD2.F32 R35, -RZ, R35.H1_H1 ;  /* 0x30000023ff237230 */ /* 0x000fe40000004100 */
[--C-:B------:R-:W-:Y:S02]  /*1a10*/  HADD2.F32 R29, -RZ, R15.reuse.H0_H0 ;  /* 0x2000000fff1d7230 */ /* 0x100fe40000004100 */
[----:B------:R-:W-:Y:S01]  /*1a20*/  HADD2.F32 R14, -RZ, R15.H1_H1 ;  /* 0x3000000fff0e7230 */ /* 0x000fe20000004100 */
[----:B------:R-:W-:Y:S01]  /*1a30*/  FFMA.FTZ R3, R56, R35, R3 ;  /* 0x0000002338037223 */ /* 0x000fe20000010003 */
[----:B------:R-:W-:-:S02]  /*1a40*/  HADD2.F32 R15, -RZ, R70.H0_H0 ;  /* 0x20000046ff0f7230 */ /* 0x000fc40000004100 */
[--C-:B------:R-:W-:Y:S02]  /*1a50*/  HADD2.F32 R12, -RZ, R31.reuse.H0_H0 ;  /* 0x2000001fff0c7230 */ /* 0x100fe40000004100 */
[----:B------:R-:W-:Y:S02]  /*1a60*/  HADD2.F32 R16, -RZ, R4.H0_H0 ;  /* 0x20000004ff107230 */ /* 0x000fe40000004100 */
[----:B------:R-:W-:Y:S01]  /*1a70*/  HADD2.F32 R33, -RZ, R70.H1_H1 ;  /* 0x30000046ff217230 */ /* 0x000fe20000004100 */
[----:B------:R-:W-:Y:S01]  /*1a80*/  FFMA.FTZ R28, R15, R12, R28 ;  /* 0x0000000c0f1c7223 */ /* 0x000fe2000001001c */
[----:B------:R-:W-:Y:S01]  /*1a90*/  HADD2.F32 R31, -RZ, R31.H1_H1 ;  /* 0x3000001fff1f7230 */ /* 0x000fe20000004100 */
[----:B------:R-:W-:Y:S01]  /*1aa0*/  FFMA.FTZ R3, R16, R19, R3 ;  /* 0x0000001310037223 */ /* 0x000fe20000010003 */
[----:B------:R-:W-:Y:S02]  /*1ab0*/  HADD2.F32 R4, -RZ, R4.H1_H1 ;  /* 0x30000004ff047230 */ /* 0x000fe40000004100 */
[----:B------:R-:W-:Y:S01]  /*1ac0*/  HADD2.F32 R15, -RZ, R8.H0_H0 ;  /* 0x20000008ff0f7230 */ /* 0x000fe20000004100 */
[----:B------:R-:W-:Y:S01]  /*1ad0*/  FFMA.FTZ R28, R33, R31, R28 ;  /* 0x0000001f211c7223 */ /* 0x000fe2000001001c */
[----:B------:R-:W-:Y:S01]  /*1ae0*/  HADD2.F32 R12, -RZ, R20.H0_H0 ;  /* 0x20000014ff0c7230 */ /* 0x000fe20000004100 */
[----:B------:R-:W-:Y:S01]  /*1af0*/  FFMA.FTZ R3, R4, R25, R3 ;  /* 0x0000001904037223 */ /* 0x000fe20000010003 */
[----:B------:R-:W-:-:S02]  /*1b00*/  HADD2.F32 R17, -RZ, R5.H0_H0 ;  /* 0x20000005ff117230 */ /* 0x000fc40000004100 */
        /* <DEDUP_REMOVED lines=27> */
[----:B------:R-:W-:Y:S01]  /*1cc0*/  HADD2.F32 R7, -RZ, R7.H1_H1 ;  /* 0x30000007ff077230 */ /* 0x000fe20000004100 */
[----:B------:R-:W-:Y:S01]  /*1cd0*/  SHF.L.U32 R9, R42, 0x2, RZ ;  /* 0x000000022a097819 */ /* 0x000fe200000006ff */
[----:B------:R-:W-:Y:S01]  /*1ce0*/  HADD2.F32 R11, -RZ, R11.H1_H1 ;  /* 0x3000000bff0b7230 */ /* 0x000fe20000004100 */
[----:B------:R-:W-:Y:S01]  /*1cf0*/  FFMA.FTZ R28, R3, R4, R28 ;  /* 0x00000004031c7223 */ /* 0x000fe2000001001c */
[----:B------:R-:W-:Y:S01]  /*1d00*/  HADD2.F32 R23, -RZ, R23.H1_H1 ;  /* 0x30000017ff177230 */ /* 0x000fe20000004100 */
[----:B------:R-:W-:-:S04]  /*1d10*/  FFMA.FTZ R2, R7, R14, R2 ;  /* 0x0000000e07027223 */ /* 0x000fc80000010002 */
[----:B------:R-:W-:Y:S01]  /*1d20*/  FFMA.FTZ R28, R11, R23, R28 ;  /* 0x000000170b1c7223 */ /* 0x000fe2000001001c */
[----:B------:R-:W0:Y:S01]  /*1d30*/  SHFL.BFLY PT, R3, R2, 0x4, 0x1f ;  /* 0x0c801f0002037f89 */ /* 0x000e2200000e0000 */
[----:B------:R-:W-:-:S03]  /*1d40*/  LEA.HI R11, P1, R0, R43, RZ, 0x1d ;  /* 0x0000002b000b7211 */ /* 0x000fc6000783e8ff */
[----:B------:R-:W1:Y:S01]  /*1d50*/  SHFL.BFLY PT, R5, R28, 0x4, 0x1f ;  /* 0x0c801f001c057f89 */ /* 0x000e6200000e0000 */
[----:B------:R-:W-:Y:S02]  /*1d60*/  LEA.HI.X.SX32 R0, R43, RZ, 0x1, P1 ;  /* 0x000000ff2b007211 */ /* 0x000fe400008f0eff */
[----:B------:R-:W-:-:S04]  /*1d70*/  LEA R10, P1, R11, c[0x0][0x3c8], 0x2 ;  /* 0x0000f2000b0a7a11 */ /* 0x000fc800078210ff */
[----:B------:R-:W-:Y:S01]  /*1d80*/  LEA.HI.X R11, R11, c[0x0][0x3cc], R0, 0x2, P1 ;  /* 0x0000f3000b0b7a11 */ /* 0x000fe200008f1400 */
[----:B0-----:R-:W-:Y:S02]  /*1d90*/  FADD.FTZ R3, R2, R3 ;  /* 0x0000000302037221 */ /* 0x001fe40000010000 */
[----:B-1----:R-:W-:-:S03]  /*1da0*/  FADD.FTZ R6, R28, R5 ;  /* 0x000000051c067221 */ /* 0x002fc60000010000 */
[----:B------:R-:W0:Y:S04]  /*1db0*/  SHFL.BFLY PT, R4, R3, 0x2, 0x1f ;  /* 0x0c401f0003047f89 */ /* 0x000e2800000e0000 */
[----:B------:R-:W1:Y:S01]  /*1dc0*/  SHFL.BFLY PT, R5, R6, 0x2, 0x1f ;  /* 0x0c401f0006057f89 */ /* 0x000e6200000e0000 */
[----:B0-----:R-:W-:Y:S02]  /*1dd0*/  FADD.FTZ R4, R3, R4 ;  /* 0x0000000403047221 */ /* 0x001fe40000010000 */
[----:B------:R-:W-:-:S04]  /*1de0*/  IMAD.WIDE R2, R9, 0x10, R36 ;  /* 0x0000001009027825 */ /* 0x000fc800078e0224 */
[----:B-1----:R-:W-:Y:S01]  /*1df0*/  FADD.FTZ R7, R6, R5 ;  /* 0x0000000506077221 */ /* 0x002fe20000010000 */
[C---:B------:R-:W-:Y:S01]  /*1e00*/  IADD3 R6, R9.reuse, 0x10, R9 ;  /* 0x0000001009067810 */ /* 0x040fe20007ffe009 */
[----:B------:R-:W0:Y:S03]  /*1e10*/  SHFL.BFLY PT, R5, R4, 0x1, 0x1f ;  /* 0x0c201f0004057f89 */ /* 0x000e2600000e0000 */
[----:B------:R-:W-:Y:S01]  /*1e20*/  IADD3 R9, R9, R6, RZ ;  /* 0x0000000609097210 */ /* 0x000fe20007ffe0ff */
[----:B------:R-:W1:Y:S01]  /*1e30*/  SHFL.BFLY PT, R8, R7, 0x1, 0x1f ;  /* 0x0c201f0007087f89 */ /* 0x000e6200000e0000 */
[----:B0-----:R-:W-:Y:S02]  /*1e40*/  FADD.FTZ R5, R4, R5 ;  /* 0x0000000504057221 */ /* 0x001fe40000010000 */
[----:B-1----:R-:W-:Y:S02]  /*1e50*/  FADD.FTZ R8, R7, R8 ;  /* 0x0000000807087221 */ /* 0x002fe40000010000 */
[----:B------:R-:W-:-:S02]  /*1e60*/  FMUL.FTZ R13, R5, c[0x0][0x2d4] ;  /* 0x0000b500050d7a20 */ /* 0x000fc40000410000 */
[----:B------:R-:W-:-:S03]  /*1e70*/  IMAD.WIDE R4, R42, 0x40, R2 ;  /* 0x000000402a047825 */ /* 0x000fc600078e0202 */
[----:B------:R-:W-:Y:S01]  /*1e80*/  @!P0 STG.E [R10.64], R13 ;  /* 0x0000000d0a008986 */ /* 0x000fe2000c101904 */
[----:B------:R-:W-:Y:S02]  /*1e90*/  FMUL.FTZ R15, R8, c[0x0][0x2d4] ;  /* 0x0000b500080f7a20 */ /* 0x000fe40000410000 */
[----:B------:R-:W-:-:S03]  /*1ea0*/  IMAD.WIDE R42, R42, 0x40, R4 ;  /* 0x000000402a2a7825 */ /* 0x000fc600078e0204 */
[----:B------:R-:W-:Y:S01]  /*1eb0*/  @!P0 STG.E [R10.64+0x80], R15 ;  /* 0x0000800f0a008986 */ /* 0x000fe2000c101904 */
[----:B------:R-:W-:-:S03]  /*1ec0*/  IMAD.WIDE R6, R6, 0x10, R36 ;  /* 0x0000001006067825 */ /* 0x000fc600078e0224 */
[----:B------:R-:W-:Y:S01]  /*1ed0*/  STG.E.128 [R36.64], RZ ;  /* 0x000000ff24007986 */ /* 0x000fe2000c101d04 */
[----:B------:R-:W-:-:S03]  /*1ee0*/  IMAD.WIDE R8, R9, 0x10, R36 ;  /* 0x0000001009087825 */ /* 0x000fc600078e0224 */
[----:B------:R-:W-:Y:S04]  /*1ef0*/  STG.E.128 [R2.64], RZ ;  /* 0x000000ff02007986 */ /* 0x000fe8000c101d04 */
[----:B------:R-:W-:Y:S04]  /*1f00*/  STG.E.128 [R4.64], RZ ;  /* 0x000000ff04007986 */ /* 0x000fe8000c101d04 */
[----:B------:R-:W-:Y:S04]  /*1f10*/  STG.E.128 [R42.64], RZ ;  /* 0x000000ff2a007986 */ /* 0x000fe8000c101d04 */
[----:B------:R-:W-:Y:S04]  /*1f20*/  STG.E.128 [R36.64+0x100], RZ ;  /* 0x000100ff24007986 */ /* 0x000fe8000c101d04 */
[----:B------:R-:W-:Y:S04]  /*1f30*/  STG.E.128 [R2.64+0x100], RZ ;  /* 0x000100ff02007986 */ /* 0x000fe8000c101d04 */
[----:B------:R-:W-:Y:S04]  /*1f40*/  STG.E.128 [R6.64], RZ ;  /* 0x000000ff06007986 */ /* 0x000fe8000c101d04 */
[----:B------:R-:W-:Y:S04]  /*1f50*/  STG.E.128 [R8.64], RZ ;  /* 0x000000ff08007986 */ /* 0x000fe8000c101d04 */
[----:B------:R-:W-:Y:S04]  /*1f60*/  STG.E.128 [R36.64+0x200], RZ ;  /* 0x000200ff24007986 */ /* 0x000fe8000c101d04 */
[----:B------:R-:W-:Y:S04]  /*1f70*/  STG.E.128 [R2.64+0x200], RZ ;  /* 0x000200ff02007986 */ /* 0x000fe8000c101d04 */
[----:B------:R-:W-:Y:S04]  /*1f80*/  STG.E.128 [R6.64+0x100], RZ ;  /* 0x000100ff06007986 */ /* 0x000fe8000c101d04 */
[----:B------:R-:W-:Y:S04]  /*1f90*/  STG.E.128 [R8.64+0x100], RZ ;  /* 0x000100ff08007986 */ /* 0x000fe8000c101d04 */
[----:B------:R-:W-:Y:S04]  /*1fa0*/  STG.E.128 [R36.64+0x300], RZ ;  /* 0x000300ff24007986 */ /* 0x000fe8000c101d04 */
[----:B------:R-:W-:Y:S04]  /*1fb0*/  STG.E.128 [R2.64+0x300], RZ ;  /* 0x000300ff02007986 */ /* 0x000fe8000c101d04 */
[----:B------:R-:W-:Y:S04]  /*1fc0*/  STG.E.128 [R6.64+0x200], RZ ;  /* 0x000200ff06007986 */ /* 0x000fe8000c101d04 */
[----:B------:R-:W-:Y:S01]  /*1fd0*/  STG.E.128 [R8.64+0x200], RZ ;  /* 0x000200ff08007986 */ /* 0x000fe2000c101d04 */
[----:B------:R-:W-:Y:S05]  /*1fe0*/  EXIT ;  /* 0x000000000000794d */ /* 0x000fea0003800000 */
.L_x_198:
        /* <DEDUP_REMOVED lines=9> */
.L_x_1023:


//--------------------- .text._ZN5flash44flash_bwd_dq_dk_dv_loop_seqk_parallel_kernelI23Flash_bwd_kernel_traitsILi256ELi64ELi64ELi8ELi4ELi2ELi2ELb0ELb1EN7cutlass6half_tE19Flash_kernel_traitsILi256ELi64ELi64ELi8ES3_EELb0ELb1ELb0ELb0ELb0ELb0ELb0EEEvNS_16Flash_bwd_paramsE --------------------------
	.section	.text._ZN5flash44flash_bwd_dq_dk_dv_loop_seqk_parallel_kernelI23Flash_bwd_kernel_traitsILi256ELi64ELi64ELi8ELi4ELi2ELi2ELb0ELb1EN7cutlass6half_tE19Flash_kernel_traitsILi256ELi64ELi64ELi8ES3_EELb0ELb1ELb0ELb0ELb0ELb0ELb0EEEvNS_16Flash_bwd_paramsE,"ax",@progbits
	.sectioninfo	@"SHI_REGISTERS=254"
	.align	128
        .global         _ZN5flash44flash_bwd_dq_dk_dv_loop_seqk_parallel_kernelI23Flash_bwd_kernel_traitsILi256ELi64ELi64ELi8ELi4ELi2ELi2ELb0ELb1EN7cutlass6half_tE19Flash_kernel_traitsILi256ELi64ELi64ELi8ES3_EELb0ELb1ELb0ELb0ELb0ELb0ELb0EEEvNS_16Flash_bwd_paramsE
        .type           _ZN5flash44flash_bwd_dq_dk_dv_loop_seqk_parallel_kernelI23Flash_bwd_kernel_traitsILi256ELi64ELi64ELi8ELi4ELi2ELi2ELb0ELb1EN7cutlass6half_tE19Flash_kernel_traitsILi256ELi64ELi64ELi8ES3_EELb0ELb1ELb0ELb0ELb0ELb0ELb0EEEvNS_16Flash_bwd_paramsE,@function
        .size           _ZN5flash44flash_bwd_dq_dk_dv_loop_seqk_parallel_kernelI23Flash_bwd_kernel_traitsILi256ELi64ELi64ELi8ELi4ELi2ELi2ELb0ELb1EN7cutlass6half_tE19Flash_kernel_traitsILi256ELi64ELi64ELi8ES3_EELb0ELb1ELb0ELb0ELb0ELb0ELb0EEEvNS_16Flash_bwd_paramsE,(.L_x_1024 - _ZN5flash44flash_bwd_dq_dk_dv_loop_seqk_parallel_kernelI23Flash_bwd_kernel_traitsILi256ELi64ELi64ELi8ELi4ELi2ELi2ELb0ELb1EN7cutlass6half_tE19Flash_kernel_traitsILi256ELi64ELi64ELi8ES3_EELb0ELb1ELb0ELb0ELb0ELb0ELb0EEEvNS_16Flash_bwd_paramsE)
        .other          _ZN5flash44flash_bwd_dq_dk_dv_loop_seqk_parallel_kernelI23Flash_bwd_kernel_traitsILi256ELi64ELi64ELi8ELi4ELi2ELi2ELb0ELb1EN7cutlass6half_tE19Flash_kernel_traitsILi256ELi64ELi64ELi8ES3_EELb0ELb1ELb0ELb0ELb0ELb0ELb0EEEvNS_16Flash_bwd_paramsE,@"STO_CUDA_ENTRY STV_DEFAULT"
_ZN5flash44flash_bwd_dq_dk_dv_loop_seqk_parallel_kernelI23Flash_bwd_kernel_traitsILi256ELi64ELi64ELi8ELi4ELi2ELi2ELb0ELb1EN7cutlass6half_tE19Flash_kernel_traitsILi256ELi64ELi64ELi8ES3_EELb0ELb1ELb0ELb0ELb0ELb0ELb0EEEvNS_16Flash_bwd_paramsE:
.text._ZN5flash44flash_bwd_dq_dk_dv_loop_seqk_parallel_kernelI23Flash_bwd_kernel_traitsILi256ELi64ELi64ELi8ELi4ELi2ELi2ELb0ELb1EN7cutlass6half_tE19Flash_kernel_traitsILi256ELi64ELi64ELi8ES3_EELb0ELb1ELb0ELb0ELb0ELb0ELb0EEEvNS_16Flash_bwd_paramsE:
[----:B------:R-:W-:Y:S02]  /*0000*/  MOV R1, c[0x0][0x28] ;  /* 0x00000a0000017a02 */ /* 0x000fe40000000f00 */
[----:B------:R-:W1:Y:S01]  /*0010*/  S2UR UR18, SR_CTAID.X ;  /* 0x00000000001279c3 */ /* 0x000e620000002500 */
[----:B------:R-:W-:Y:S02]  /*0020*/  ULDC UR4, c[0x0][0x218] ;  /* 0x0000860000047ab9 */ /* 0x000fe40000000800 */
[----:B------:R-:W-:-:S04]  /*0030*/  UIADD3 UR5, UR4, 0x3f, URZ ;  /* 0x0000003f04057890 */ /* 0x000fc8000fffe03f */
        /* <DEDUP_REMOVED lines=9> */
[----:B------:R-:W-:Y:S02]  /*00d0*/  ULDC.U8 UR7, c[0x0][0x328] ;  /* 0x0000ca0000077ab9 */ /* 0x000fe40000000000 */
[----:B------:R-:W-:Y:S02]  /*00e0*/  UISETP.NE.AND UP5, UPT, UR7, URZ, UPT ;  /* 0x0000003f0700728c */ /* 0x000fe4000bfa5270 */
[----:B------:R-:W-:Y:S02]  /*00f0*/  ULDC UR61, c[0x0][0x224] ;  /* 0x00008900003d7ab9 */ /* 0x000fe40000000800 */
[----:B------:R-:W3:Y:S01]  /*0100*/  S2UR UR33, SR_CTAID.Y ;  /* 0x00000000002179c3 */ /* 0x000ee20000002600 */
[----:B------:R-:W-:-:S02]  /*0110*/  ULDC UR45, c[0x0][0x22c] ;  /* 0x00008b00002d7ab9 */ /* 0x000fc40000000800 */
[----:B------:R-:W-:Y:S02]  /*0120*/  ULDC UR36, c[0x0][0x1c0] ;  /* 0x0000700000247ab9 */ /* 0x000fe40000000800 */
[----:B------:R-:W-:Y:S02]  /*0130*/  ULDC UR10, c[0x0][0x1c0] ;  /* 0x00007000000a7ab9 */ /* 0x000fe40000000800 */
[----:B------:R-:W-:Y:S02]  /*0140*/  USHF.R.S32.HI UR5, URZ, 0x1f, UR61 ;  /* 0x0000001f3f057899 */ /* 0x000fe4000801143d */
        /* <DEDUP_REMOVED lines=10> */
[--C-:B------:R-:W-:Y:S01]  /*01f0*/  SHF.R.S32.HI R0, RZ, 0x5, R11.reuse ;  /* 0x00000005ff007819 */ /* 0x100fe2000001140b */
[----:B------:R-:W-:Y:S01]  /*0200*/  ULDC UR9, c[0x0][0x1c0] ;  /* 0x0000700000097ab9 */ /* 0x000fe20000000800 */
[----:B------:R-:W-:Y:S01]  /*0210*/  SHF.R.S32.HI R3, RZ, 0x1f, R11 ;  /* 0x0000001fff037819 */ /* 0x000fe2000001140b */
[----:B------:R-:W-:Y:S01]  /*0220*/  UIMAD UR54, UR6, UR4, UR54 ;  /* 0x00000004063672a4 */ /* 0x000fe2000f8e0236 */
[-C--:B------:R-:W-:Y:S01]  /*0230*/  LEA.HI R2, R11, R0.reuse, RZ, 0x1 ;  /* 0x000000000b027211 */ /* 0x080fe200078f08ff */
[----:B---3--:R-:W-:Y:S01]  /*0240*/  UIMAD UR51, UR5, UR33, URZ ;  /* 0x00000021053372a4 */ /* 0x008fe2000f8e023f */
[----:B------:R-:W-:Y:S01]  /*0250*/  LEA.HI R3, R3, R0, RZ, 0x2 ;  /* 0x0000000003037211 */ /* 0x000fe200078f10ff */
[----:B------:R-:W-:Y:S01]  /*0260*/  UIMAD.WIDE.U32 UR42, UR33, UR61, URZ ;  /* 0x0000003d212a72a5 */ /* 0x000fe2000f8e003f */
[----:B------:R-:W-:Y:S01]  /*0270*/  LOP3.LUT R2, R2, 0xfffffffe, RZ, 0xc0, !PT ;  /* 0xfffffffe02027812 */ /* 0x000fe200078ec0ff */
[----:B------:R-:W-:Y:S01]  /*0280*/  UIMAD UR4, UR33, UR9, UR34 ;  /* 0x00000009210472a4 */ /* 0x000fe2000f8e0222 */
[----:B------:R-:W-:Y:S01]  /*0290*/  LOP3.LUT R3, R3, 0xfffffffc, RZ, 0xc0, !PT ;  /* 0xfffffffc03037812 */ /* 0x000fe200078ec0ff */
[----:B------:R-:W-:Y:S01]  /*02a0*/  @!UP5 UIMAD UR5, UR33, UR11, UR34 ;  /* 0x0000000b2105d2a4 */ /* 0x000fe2000f8e0222 */
[----:B------:R-:W-:Y:S01]  /*02b0*/  LEA.HI R13, R19, R224, RZ, 0x4 ;  /* 0x000000e0130d7211 */ /* 0x000fe200078f20ff */
[C---:B------:R-:W-:Y:S01]  /*02c0*/  IMAD.IADD R2, R0.reuse, 0x1, -R2 ;  /* 0x0000000100027824 */ /* 0x040fe200078e0a02 */
[----:B------:R-:W-:Y:S01]  /*02d0*/  SHF.R.S32.HI R7, RZ, 0x2, R5 ;  /* 0x00000002ff077819 */ /* 0x000fe20000011405 */
[----:B------:R-:W-:Y:S01]  /*02e0*/  IMAD.IADD R3, R0, 0x1, -R3 ;  /* 0x0000000100037824 */ /* 0x000fe200078e0a03 */
[----:B------:R-:W-:Y:S01]  /*02f0*/  SHF.R.S32.HI R12, RZ, 0x1f, R5 ;  /* 0x0000001fff0c7819 */ /* 0x000fe20000011405 */
[----:B------:R-:W-:Y:S01]  /*0300*/  IMAD.SHL.U32 R15, R2, 0x10, RZ ;  /* 0x00000010020f7824 */ /* 0x000fe200078e00ff */
[----:B------:R-:W-:Y:S01]  /*0310*/  SHF.R.S32.HI R0, RZ, 0x4, R13 ;  /* 0x00000004ff007819 */ /* 0x000fe2000001140d */
[----:B------:R-:W-:Y:S01]  /*0320*/  USHF.L.U32 UR44, UR45, 0x6, URZ ;  /* 0x000000062d2c7899 */ /* 0x000fe2000800063f */
[----:B------:R-:W-:Y:S01]  /*0330*/  LEA.HI R12, R12, R7, RZ, 0x3 ;  /* 0x000000070c0c7211 */ /* 0x000fe200078f18ff */
[----:B------:R-:W-:Y:S01]  /*0340*/  ULDC UR48, c[0x0][0x214] ;  /* 0x0000850000307ab9 */ /* 0x000fe20000000800 */
[----:B------:R-:W-:Y:S01]  /*0350*/  LEA.HI R6, R13, R0, RZ, 0x1 ;  /* 0x000000000d067211 */ /* 0x000fe200078f08ff */
[----:B------:R-:W-:Y:S01]  /*0360*/  ULDC UR55, c[0x0][0x1c8] ;  /* 0x0000720000377ab9 */ /* 0x000fe20000000800 */
[----:B------:R-:W-:Y:S01]  /*0370*/  LOP3.LUT R12, R12, 0xfffffff8, RZ, 0xc0, !PT ;  /* 0xfffffff80c0c7812 */ /* 0x000fe200078ec0ff */
[----:B------:R-:W-:Y:S01]  /*0380*/  ULDC.U8 UR8, c[0x0][0x3d0] ;  /* 0x0000f40000087ab9 */ /* 0x000fe20000000000 */
[----:B------:R-:W-:Y:S01]  /*0390*/  LOP3.LUT R6, R6, 0xfffffffe, RZ, 0xc0, !PT ;  /* 0xfffffffe06067812 */ /* 0x000fe200078ec0ff */
[----:B------:R-:W-:Y:S01]  /*03a0*/  ULDC UR49, c[0x0][0x224] ;  /* 0x0000890000317ab9 */ /* 0x000fe20000000800 */
[----:B------:R-:W-:Y:S01]  /*03b0*/  LEA.HI R17, R19, R224, RZ, 0x3 ;  /* 0x000000e013117211 */ /* 0x000fe200078f18ff */
[----:B------:R-:W-:Y:S01]  /*03c0*/  IMAD.IADD R12, R7, 0x1, -R12 ;  /* 0x00000001070c7824 */ /* 0x000fe200078e0a0c */
[----:B------:R-:W-:Y:S01]  /*03d0*/  LOP3.LUT R13, R13, 0xfffffff0, RZ, 0xc0, !PT ;  /* 0xfffffff00d0d7812 */ /* 0x000fe200078ec0ff */
[----:B------:R-:W-:Y:S01]  /*03e0*/  IMAD.IADD R6, R0, 0x1, -R6 ;  /* 0x0000000100067824 */ /* 0x000fe200078e0a06 */
[----:B------:R-:W-:Y:S01]  /*03f0*/  LOP3.LUT R7, R17, 0xfffffff8, RZ, 0xc0, !PT ;  /* 0xfffffff811077812 */ /* 0x000fe200078ec0ff */
[----:B------:R-:W-:Y:S01]  /*0400*/  @UP5 UIMAD UR53, UR33, UR48, URZ ;  /* 0x00000030213552a4 */ /* 0x000fe2000f8e023f */
[----:B------:R-:W-:Y:S01]  /*0410*/  LOP3.LUT R11, R11, 0xffffffe0, RZ, 0xc0, !PT ;  /* 0xffffffe00b0b7812 */ /* 0x000fe200078ec0ff */
[C---:B------:R-:W-:Y:S01]  /*0420*/  IMAD.IADD R0, R224.reuse, 0x1, -R13 ;  /* 0x00000001e0007824 */ /* 0x040fe200078e0a0d */
[----:B------:R-:W-:Y:S01]  /*0430*/  SHF.R.S32.HI R230, RZ, 0x3, R17 ;  /* 0x00000003ffe67819 */ /* 0x000fe20000011411 */
[C---:B------:R-:W-:Y:S01]  /*0440*/  IMAD.IADD R8, R224.reuse, 0x1, -R7 ;  /* 0x00000001e0087824 */ /* 0x040fe200078e0a07 */
[----:B------:R-:W-:Y:S01]  /*0450*/  LOP3.LUT R5, R5, 0x7ffffffc, RZ, 0xc0, !PT ;  /* 0x7ffffffc05057812 */ /* 0x000fe200078ec0ff */
[----:B------:R-:W-:Y:S01]  /*0460*/  IMAD.IADD R11, R224, 0x1, -R11 ;  /* 0x00000001e00b7824 */ /* 0x000fe200078e0a0b */
[----:B------:R-:W-:Y:S01]  /*0470*/  SHF.R.S32.HI R7, RZ, 0x1f, R0 ;  /* 0x0000001fff077819 */ /* 0x000fe20000011400 */
[C---:B------:R-:W-:Y:S01]  /*0480*/  IMAD.SHL.U32 R232, R8.reuse, 0x8, RZ ;  /* 0x0000000808e87824 */ /* 0x040fe200078e00ff */
[----:B------:R-:W-:Y:S01]  /*0490*/  LOP3.LUT P4, RZ, R8, 0x4, RZ, 0xc0, !PT ;  /* 0x0000000408ff7812 */ /* 0x000fe2000788c0ff */
[----:B------:R-:W-:Y:S01]  /*04a0*/  IMAD.SHL.U32 R9, R230, 0x40, RZ ;  /* 0x00000040e6097824 */ /* 0x000fe200078e00ff */
[----:B------:R-:W-:Y:S01]  /*04b0*/  LEA.HI R7, R7, R0, RZ, 0x3 ;  /* 0x0000000007077211 */ /* 0x000fe200078f18ff */
[----:B------:R-:W-:Y:S01]  /*04c0*/  UMOV UR39, URZ ;  /* 0x0000003f00277c82 */ /* 0x000fe20008000000 */
[C---:B------:R-:W-:Y:S01]  /*04d0*/  LOP3.LUT P3, RZ, R8.reuse, 0x2, RZ, 0xc0, !PT ;  /* 0x0000000208ff7812 */ /* 0x040fe2000786c0ff */
[----:B------:R-:W-:Y:S01]  /*04e0*/  IMAD.SHL.U32 R8, R8, 0x40, RZ ;  /* 0x0000004008087824 */ /* 0x000fe200078e00ff */
[C---:B------:R-:W-:Y:S01]  /*04f0*/  LOP3.LUT R13, R7.reuse, 0xfffffff8, RZ, 0xc0, !PT ;  /* 0xfffffff8070d7812 */ /* 0x040fe200078ec0ff */
[----:B------:R-:W-:Y:S01]  /*0500*/  IMAD.SHL.U32 R7, R7, 0x40, RZ ;  /* 0x0000004007077824 */ /* 0x000fe200078e00ff */
[----:B------:R-:W-:Y:S01]  /*0510*/  SHF.R.S32.HI R4, RZ, 0x1f, R11 ;  /* 0x0000001fff047819 */ /* 0x000fe2000001140b */
[----:B------:R-:W-:Y:S01]  /*0520*/  UMOV UR59, 0x4 ;  /* 0x00000004003b7882 */ /* 0x000fe20000000000 */
[----:B------:R-:W-:Y:S01]  /*0530*/  LOP3.LUT R8, R8, 0x1c0, RZ, 0xc0, !PT ;  /* 0x000001c008087812 */ /* 0x000fe200078ec0ff */
[----:B------:R-:W-:Y:S01]  /*0540*/  IMAD.IADD R13, R0, 0x1, -R13 ;  /* 0x00000001000d7824 */ /* 0x000fe200078e0a0d */
[----:B------:R-:W-:Y:S01]  /*0550*/  LOP3.LUT R0, R12, 0x1, RZ, 0xc0, !PT ;  /* 0x000000010c007812 */ /* 0x000fe200078ec0ff */
[----:B------:R-:W-:Y:S01]  /*0560*/  ULOP3.LUT UR55, UR34, UR55, URZ, 0x3c, !UPT ;  /* 0x0000003722377292 */ /* 0x000fe2000f8e3c3f */
[----:B------:R-:W-:Y:S01]  /*0570*/  LOP3.LUT R9, R9, 0x1c0, RZ, 0xc0, !PT ;  /* 0x000001c009097812 */ /* 0x000fe200078ec0ff */
[----:B------:R-:W-:Y:S01]  /*0580*/  USHF.L.U32 UR60, UR33, 0x7, URZ ;  /* 0x00000007213c7899 */ /* 0x000fe2000800063f */
[----:B------:R-:W-:Y:S01]  /*0590*/  ISETP.NE.U32.AND P0, PT, R0, 0x1, PT ;  /* 0x000000010000780c */ /* 0x000fe20003f05070 */
[----:B------:R-:W-:Y:S01]  /*05a0*/  UISETP.NE.AND UP6, UPT, UR8, URZ, UPT ;  /* 0x0000003f0800728c */ /* 0x000fe2000bfc5270 */
[----:B------:R-:W-:Y:S01]  /*05b0*/  LOP3.LUT R0, R8, 0x10, R15, 0xf8, !PT ;  /* 0x0000001008007812 */ /* 0x000fe200078ef80f */
[----:B------:R-:W-:Y:S01]  /*05c0*/  USHF.R.S32.HI UR56, URZ, 0x1f, UR34 ;  /* 0x0000001f3f387899 */ /* 0x000fe20008011422 */
[----:B------:R-:W-:Y:S01]  /*05d0*/  LEA.HI R4, R4, R11, RZ, 0x2 ;  /* 0x0000000b04047211 */ /* 0x000fe200078f10ff */
[----:B------:R-:W-:Y:S01]  /*05e0*/  USHF.R.S32.HI UR58, URZ, 0x1f, UR33 ;  /* 0x0000001f3f3a7899 */ /* 0x000fe20008011421 */
[----:B------:R-:W-:Y:S01]  /*05f0*/  LOP3.LUT R10, R9, 0x38, R232, 0xf8, !PT ;  /* 0x00000038090a7812 */ /* 0x000fe200078ef8e8 */
[----:B------:R-:W-:Y:S01]  /*0600*/  USHF.R.S32.HI UR57, URZ, 0x1f, UR34 ;  /* 0x0000001f3f397899 */ /* 0x000fe20008011422 */
[----:B------:R-:W-:Y:S01]  /*0610*/  LOP3.LUT R222, R8, 0x8, R17, 0xf8, !PT ;  /* 0x0000000808de7812 */ /* 0x000fe200078ef811 */
[----:B------:R-:W-:Y:S01]  /*0620*/  UIMAD.WIDE.U32 UR40, UR36, UR42, URZ ;  /* 0x0000002a242872a5 */ /* 0x000fe2000f8e003f */
[----:B------:R-:W-:Y:S01]  /*0630*/  SHF.R.U32.HI R15, RZ, 0x3, R8 ;  /* 0x00000003ff0f7819 */ /* 0x000fe20000011608 */
[----:B------:R-:W-:Y:S01]  /*0640*/  UIMAD UR50, UR37, UR42, URZ ;  /* 0x0000002a253272a4 */ /* 0x000fe2000f8e023f */
[----:B------:R-:W-:Y:S01]  /*0650*/  SHF.R.U32.HI R9, RZ, 0x3, R9 ;  /* 0x00000003ff097819 */ /* 0x000fe20000011609 */
[----:B------:R-:W-:Y:S01]  /*0660*/  USHF.R.S32.HI UR52, URZ, 0x1f, UR46 ;  /* 0x0000001f3f347899 */ /* 0x000fe2000801142e */
[CC--:B------:R-:W-:Y:S01]  /*0670*/  LEA.HI R11, R19.reuse, R224.reuse, RZ, 0x7 ;  /* 0x000000e0130b7211 */ /* 0x0c0fe200078f38ff */
[----:B------:R-:W-:Y:S01]  /*0680*/  UIMAD UR49, UR4, UR49, URZ ;  /* 0x00000031043172a4 */ /* 0x000fe2000f8e023f */
[----:B------:R-:W-:Y:S01]  /*0690*/  LEA.HI R8, R19, R224, RZ, 0x6 ;  /* 0x000000e013087211 */ /* 0x000fe200078f30ff */
[----:B------:R-:W-:Y:S01]  /*06a0*/  @!UP5 UIMAD UR48, UR5, UR48, URZ ;  /* 0x000000300530d2a4 */ /* 0x000fe2000f8e023f */
[----:B------:R-:W-:Y:S01]  /*06b0*/  LOP3.LUT R9, R10, R9, RZ, 0x3c, !PT ;  /* 0x000000090a097212 */ /* 0x000fe200078e3cff */
[----:B------:R-:W-:Y:S01]  /*06c0*/  IMAD.SHL.U32 R10, R6, 0x200, RZ ;  /* 0x00000200060a7824 */ /* 0x000fe200078e00ff */
[----:B------:R-:W-:Y:S01]  /*06d0*/  SHF.R.S32.HI R11, RZ, 0x7, R11 ;  /* 0x00000007ff0b7819 */ /* 0x000fe2000001140b */
[----:B------:R-:W-:Y:S01]  /*06e0*/  USHF.R.S32.HI UR47, URZ, 0x1f, UR44 ;  /* 0x0000001f3f2f7899 */ /* 0x000fe2000801142c */
[----:B------:R-:W-:-:S02]  /*06f0*/  SHF.R.S32.HI R8, RZ, 0x6, R8 ;  /* 0x00000006ff087819 */ /* 0x000fc40000011408 */
[C---:B------:R-:W-:Y:S01]  /*0700*/  R2P PR, R12.reuse, 0x6 ;  /* 0x000000060c007804 */ /* 0x040fe20000000000 */
[----:B------:R-:W-:Y:S01]  /*0710*/  IMAD.SHL.U32 R12, R12, 0x40, RZ ;  /* 0x000000400c0c7824 */ /* 0x000fe200078e00ff */
[----:B------:R-:W-:Y:S01]  /*0720*/  LOP3.LUT R0, R0, 0x8, R17, 0xf8, !PT ;  /* 0x0000000800007812 */ /* 0x000fe200078ef811 */
[----:B------:R-:W-:Y:S01]  /*0730*/  IMAD R17, R11, 0x800, R10 ;  /* 0x000008000b117824 */ /* 0x000fe200078e020a */
[----:B------:R-:W-:Y:S01]  /*0740*/  LOP3.LUT P6, RZ, R13, 0x4, RZ, 0xc0, !PT ;  /* 0x000000040dff7812 */ /* 0x000fe200078cc0ff */
[----:B------:R-:W-:Y:S01]  /*0750*/  IMAD R226, R8, 0x200, R9 ;  /* 0x0000020008e27824 */ /* 0x000fe200078e0209 */
[----:B------:R-:W-:Y:S01]  /*0760*/  LOP3.LUT R0, R10, R0, R15, 0xf6, !PT ;  /* 0x000000000a007212 */ /* 0x000fe200078ef60f */
[----:B------:R-:W-:Y:S01]  /*0770*/  IMAD.SHL.U32 R8, R8, 0x8, RZ ;  /* 0x0000000808087824 */ /* 0x000fe200078e00ff */
[----:B------:R-:W-:Y:S01]  /*0780*/  LOP3.LUT R12, R12, 0x1c0, RZ, 0xc0, !PT ;  /* 0x000001c00c0c7812 */ /* 0x000fe200078ec0ff */
[----:B------:R-:W-:Y:S01]  /*0790*/  IMAD.SHL.U32 R11, R11, 0x20, RZ ;  /* 0x000000200b0b7824 */ /* 0x000fe200078e00ff */
[C---:B------:R-:W-:Y:S01]  /*07a0*/  LOP3.LUT P5, RZ, R13.reuse, 0x2, RZ, 0xc0, !PT ;  /* 0x000000020dff7812 */ /* 0x040fe200078ac0ff */
[----:B------:R-:W-:Y:S01]  /*07b0*/  IMAD.IADD R10, R224, 0x1, -R5 ;  /* 0x00000001e00a7824 */ /* 0x000fe200078e0a05 */
[----:B------:R-:W-:Y:S01]  /*07c0*/  LOP3.LUT R8, R8, 0x18, RZ, 0xc0, !PT ;  /* 0x0000001808087812 */ /* 0x000fe200078ec0ff */
[----:B------:R-:W-:Y:S01]  /*07d0*/  IMAD.SHL.U32 R5, R6, 0x20, RZ ;  /* 0x0000002006057824 */ /* 0x000fe200078e00ff */
[----:B------:R-:W-:Y:S01]  /*07e0*/  SHF.R.U32.HI R9, RZ, 0x3, R12 ;  /* 0x00000003ff097819 */ /* 0x000fe2000001160c */
[----:B------:R-:W-:Y:S01]  /*07f0*/  IMAD.SHL.U32 R10, R10, 0x2, RZ ;  /* 0x000000020a0a7824 */ /* 0x000fe200078e00ff */
[----:B------:R-:W-:Y:S01]  /*0800*/  LOP3.LUT R14, R12, 0x20, R11, 0xf8, !PT ;  /* 0x000000200c0e7812 */ /* 0x000fe200078ef80b */
[----:B------:R-:W-:Y:S01]  /*0810*/  IMAD.SHL.U32 R13, R13, 0x40, RZ ;  /* 0x000000400d0d7824 */ /* 0x000fe200078e00ff */
[----:B------:R-:W-:Y:S01]  /*0820*/  LOP3.LUT R231, R9, R12, R8, 0x1e, !PT ;  /* 0x0000000c09e77212 */ /* 0x000fe200078e1e08 */
[----:B------:R-:W-:Y:S01]  /*0830*/  IMAD.SHL.U32 R224, R224, 0x2, RZ ;  /* 0x00000002e0e07824 */ /* 0x000fe200078e00ff */
[----:B------:R-:W-:Y:S01]  /*0840*/  LOP3.LUT R14, R14, R9, RZ, 0x3c, !PT ;  /* 0x000000090e0e7212 */ /* 0x000fe200078e3cff */
[--C-:B------:R-:W-:Y:S01]  /*0850*/  IMAD R9, R3, 0x400, R10.reuse ;  /* 0x0000040003097824 */ /* 0x100fe200078e020a */
[----:B------:R-:W-:Y:S01]  /*0860*/  LOP3.LUT R5, R8, 0x20, R5, 0xf8, !PT ;  /* 0x0000002008057812 */ /* 0x000fe200078ef805 */
[----:B------:R-:W-:Y:S01]  /*0870*/  IMAD R10, R2, 0x400, R10 ;  /* 0x00000400020a7824 */ /* 0x000fe200078e020a */
[----:B------:R-:W-:Y:S01]  /*0880*/  LOP3.LUT R8, R13, 0x1c0, RZ, 0xc0, !PT ;  /* 0x000001c00d087812 */ /* 0x000fe200078ec0ff */
[----:B------:R-:W-:Y:S01]  /*0890*/  IMAD.IADD R234, R9, 0x1, R14 ;  /* 0x0000000109ea7824 */ /* 0x000fe200078e020e */
[----:B------:R-:W-:Y:S01]  /*08a0*/  SHF.R.S32.HI R4, RZ, 0x2, R4 ;  /* 0x00000002ff047819 */ /* 0x000fe20000011404 */
[----:B------:R-:W-:Y:S01]  /*08b0*/  IMAD.SHL.U32 R9, R6, 0x8, RZ ;  /* 0x0000000806097824 */ /* 0x000fe200078e00ff */
[----:B------:R-:W-:Y:S01]  /*08c0*/  SHF.R.U32.HI R6, RZ, 0x3, R8 ;  /* 0x00000003ff067819 */ /* 0x000fe20000011608 */
[----:B------:R-:W-:Y:S01]  /*08d0*/  IMAD.SHL.U32 R234, R234, 0x2, RZ ;  /* 0x00000002eaea7824 */ /* 0x000fe200078e00ff */
[----:B------:R-:W-:Y:S01]  /*08e0*/  LOP3.LUT R222, R222, R15, RZ, 0x3c, !PT ;  /* 0x0000000fdede7212 */ /* 0x000fe200078e3cff */
[----:B------:R-:W-:Y:S01]  /*08f0*/  IMAD R225, R3, 0x10, R4 ;  /* 0x0000001003e17824 */ /* 0x000fe200078e0204 */
[----:B------:R-:W-:Y:S01]  /*0900*/  LOP3.LUT R9, R8, 0x8, R9, 0xf8, !PT ;  /* 0x0000000808097812 */ /* 0x000fe200078ef809 */
[----:B------:R-:W-:Y:S01]  /*0910*/  IMAD.IADD R231, R10, 0x1, R231 ;  /* 0x000000010ae77824 */ /* 0x000fe200078e02e7 */
[----:B------:R-:W-:Y:S01]  /*0920*/  LOP3.LUT R5, R6, R5, R8, 0x1e, !PT ;  /* 0x0000000506057212 */ /* 0x000fe200078e1e08 */
[----:B------:R-:W-:Y:S01]  /*0930*/  IMAD.IADD R222, R17, 0x1, R222 ;  /* 0x0000000111de7824 */ /* 0x000fe200078e02de */
[----:B------:R-:W-:Y:S01]  /*0940*/  LOP3.LUT R8, R7, 0xfffffe00, RZ, 0xc0, !PT ;  /* 0xfffffe0007087812 */ /* 0x000fe200078ec0ff */
[----:B------:R-:W-:Y:S01]  /*0950*/  IMAD.MOV.U32 R7, RZ, RZ, -0x10 ;  /* 0xfffffff0ff077424 */ /* 0x000fe200078e00ff */
[----:B------:R-:W-:Y:S01]  /*0960*/  LOP3.LUT R9, R9, R6, RZ, 0x3c, !PT ;  /* 0x0000000609097212 */ /* 0x000fe200078e3cff */
[----:B------:R-:W-:Y:S01]  /*0970*/  IMAD.SHL.U32 R222, R222, 0x2, RZ ;  /* 0x00000002dede7824 */ /* 0x000fe200078e00ff */
[----:B------:R-:W-:Y:S01]  /*0980*/  LOP3.LUT R217, R5, R8, RZ, 0xfc, !PT ;  /* 0x0000000805d97212 */ /* 0x000fe200078efcff */
[--C-:B------:R-:W-:Y:S01]  /*0990*/  IMAD R4, R3, 0x400, R8.reuse ;  /* 0x0000040003047824 */ /* 0x100fe200078e0208 */
[C---:B------:R-:W-:Y:S01]  /*09a0*/  SEL R3, R213.reuse, 0xffffffe0, !P3 ;  /* 0xffffffe0d5037807 */ /* 0x040fe20005800000 */
[----:B------:R-:W-:Y:S01]  /*09b0*/  IMAD R216, R2, 0x400, R8 ;  /* 0x0000040002d87824 */ /* 0x000fe200078e0208 */
[----:B------:R-:W-:Y:S01]  /*09c0*/  SEL R213, R213, 0xffffffe0, !P5 ;  /* 0xffffffe0d5d57807 */ /* 0x000fe20006800000 */
[----:B------:R-:W-:Y:S01]  /*09d0*/  IMAD.IADD R223, R4, 0x1, R9 ;  /* 0x0000000104df7824 */ /* 0x000fe200078e0209 */
[----:B------:R-:W-:Y:S01]  /*09e0*/  IADD3 R236, R234, 0x20, RZ ;  /* 0x00000020eaec7810 */ /* 0x000fe20007ffe0ff */
[----:B------:R-:W-:Y:S01]  /*09f0*/  IMAD.MOV.U32 R4, RZ, RZ, 0x40 ;  /* 0x00000040ff047424 */ /* 0x000fe200078e00ff */
[----:B------:R-:W-:Y:S01]  /*0a00*/  SEL R7, R7, 0x10, !P0 ;  /* 0x0000001007077807 */ /* 0x000fe20004000000 */
[----:B------:R-:W-:Y:S01]  /*0a10*/  IMAD.IADD R216, R9, 0x1, R216 ;  /* 0x0000000109d87824 */ /* 0x000fe200078e02d8 */
[----:B------:R-:W-:Y:S01]  /*0a20*/  LEA R231, R231, 0x10000, 0x1 ;  /* 0x00010000e7e77811 */ /* 0x000fe200078e08ff */
[----:B------:R-:W-:Y:S01]  /*0a30*/  IMAD.SHL.U32 R223, R223, 0x2, RZ ;  /* 0x00000002dfdf7824 */ /* 0x000fe200078e00ff */
[----:B------:R-:W-:Y:S01]  /*0a40*/  SEL R5, R4, 0xffffffc0, !P4 ;  /* 0xffffffc004057807 */ /* 0x000fe20006000000 */
[----:B------:R-:W-:Y:S01]  /*0a50*/  IMAD.IADD R212, R222, 0x1, R3 ;  /* 0x00000001ded47824 */ /* 0x000fe200078e0203 */
[----:B------:R-:W-:Y:S01]  /*0a60*/  SEL R4, R4, 0xffffffc0, !P6 ;  /* 0xffffffc004047807 */ /* 0x000fe20007000000 */
[----:B------:R-:W-:Y:S01]  /*0a70*/  IMAD.IADD R221, R223, 0x1, R213 ;  /* 0x00000001dfdd7824 */ /* 0x000fe200078e02d5 */
[----:B------:R-:W-:Y:S01]  /*0a80*/  LEA R216, R216, 0x20000, 0x1 ;  /* 0x00020000d8d87811 */ /* 0x000fe200078e08ff */
[----:B------:R-:W-:Y:S01]  /*0a90*/  IMAD.SHL.U32 R218, R0, 0x2, RZ ;  /* 0x0000000200da7824 */ /* 0x000fe200078e00ff */
[----:B------:R-:W-:Y:S01]  /*0aa0*/  @P1 IADD3 R236, R234, -0x20, RZ ;  /* 0xffffffe0eaec1810 */ /* 0x000fe20007ffe0ff */
[----:B------:R-:W-:Y:S01]  /*0ab0*/  IMAD.SHL.U32 R226, R226, 0x2, RZ ;  /* 0x00000002e2e27824 */ /* 0x000fe200078e00ff */
[----:B------:R-:W-:Y:S01]  /*0ac0*/  IADD3 R235, R231, 0x40, RZ ;  /* 0x00000040e7eb7810 */ /* 0x000fe20007ffe0ff */
[----:B------:R-:W-:Y:S01]  /*0ad0*/  IMAD.IADD R214, R4, 0x1, R216 ;  /* 0x0000000104d67824 */ /* 0x000fe200078e02d8 */
[----:B------:R-:W-:Y:S01]  /*0ae0*/  LOP3.LUT R224, R11, 0x6, R224, 0xf8, !PT ;  /* 0x000000060be07812 */ /* 0x000fe200078ef8e0 */
[----:B------:R-:W-:Y:S01]  /*0af0*/  IMAD.IADD R215, R213, 0x1, R216 ;  /* 0x00000001d5d77824 */ /* 0x000fe200078e02d8 */
[----:B------:R-:W-:Y:S01]  /*0b00*/  IADD3 R229, R232, 0x40, RZ ;  /* 0x00000040e8e57810 */ /* 0x000fe20007ffe0ff */
[--C-:B------:R-:W-:Y:S01]  /*0b10*/  IMAD R0, R0, 0x2, R5.reuse ;  /* 0x0000000200007824 */ /* 0x100fe200078e0205 */
[----:B------:R-:W-:Y:S01]  /*0b20*/  IADD3 R228, R232, 0x80, RZ ;  /* 0x00000080e8e47810 */ /* 0x000fe20007ffe0ff */
[----:B------:R-:W-:Y:S01]  /*0b30*/  IMAD.IADD R3, R222, 0x1, R5 ;  /* 0x00000001de037824 */ /* 0x000fe200078e0205 */
[----:B------:R-:W-:Y:S01]  /*0b40*/  IADD3 R227, R232, 0xc0, RZ ;  /* 0x000000c0e8e37810 */ /* 0x000fe20007ffe0ff */
[----:B------:R-:W-:Y:S01]  /*0b50*/  IMAD.IADD R2, R5, 0x1, R212 ;  /* 0x0000000105027824 */ /* 0x000fe200078e02d4 */
[----:B------:R-:W-:Y:S01]  /*0b60*/  @P2 IADD3 R235, R231, -0x40, RZ ;  /* 0xffffffc0e7eb2810 */ /* 0x000fe20007ffe0ff */
[----:B------:R-:W-:-:S02]  /*0b70*/  IMAD.IADD R237, R234, 0x1, R7 ;  /* 0x00000001eaed7824 */ /* 0x000fc400078e0207 */
[----:B------:R-:W-:Y:S02]  /*0b80*/  IMAD.SHL.U32 R217, R217, 0x2, RZ ;  /* 0x00000002d9d97824 */ /* 0x000fe400078e00ff */
[----:B------:R-:W-:Y:S02]  /*0b90*/  IMAD.IADD R238, R7, 0x1, R236 ;  /* 0x0000000107ee7824 */ /* 0x000fe400078e02ec */
[--C-:B------:R-:W-:Y:S02]  /*0ba0*/  IMAD.IADD R220, R223, 0x1, R4.reuse ;  /* 0x00000001dfdc7824 */ /* 0x100fe400078e0204 */
[----:B------:R-:W-:Y:S02]  /*0bb0*/  IMAD.IADD R219, R221, 0x1, R4 ;  /* 0x00000001dddb7824 */ /* 0x000fe400078e0204 */
[----:B------:R-:W-:Y:S02]  /*0bc0*/  IMAD.IADD R213, R213, 0x1, R214 ;  /* 0x00000001d5d57824 */ /* 0x000fe400078e02d6 */
.L_x_243:
[----:B------:R-:W-:Y:S02]  /*0bd0*/  ULDC.64 UR4, c[0x0][0x240] ;  /* 0x0000900000047ab9 */ /* 0x000fe40000000a00 */
[----:B------:R-:W-:-:S02]  /*0be0*/  ULDC.64 UR6, c[0x0][0x250] ;  /* 0x0000940000067ab9 */ /* 0x000fc40000000a00 */
[----:B------:R-:W-:Y:S02]  /*0bf0*/  UISETP.NE.U32.AND UP1, UPT, URZ, UR4, UPT ;  /* 0x000000043f00728c */ /* 0x000fe4000bf25070 */
[----:B------:R-:W-:Y:S02]  /*0c00*/  UISETP.NE.U32.AND UP3, UPT, URZ, UR6, UPT ;  /* 0x000000063f00728c */ /* 0x000fe4000bf65070 */
[----:B------:R-:W-:Y:S02]  /*0c10*/  USHF.R.S32.HI UR38, URZ, 0x1f, UR33 ;  /* 0x0000001f3f267899 */ /* 0x000fe40008011421 */
[----:B------:R-:W-:Y:S02]  /*0c20*/  USHF.L.U32 UR12, UR33, 0x2, URZ ;  /* 0x00000002210c7899 */ /* 0x000fe4000800063f */
[----:B------:R-:W-:Y:S02]  /*0c30*/  UISETP.NE.AND.EX UP1, UPT, URZ, UR5, UPT, UP1 ;  /* 0x000000053f00728c */ /* 0x000fe4000bf25310 */
[----:B------:R-:W-:-:S02]  /*0c40*/  UISETP.NE.AND.EX UP3, UPT, URZ, UR7, UPT, UP3 ;  /* 0x000000073f00728c */ /* 0x000fc4000bf65330 */
[----:B------:R-:W-:Y:S02]  /*0c50*/  USHF.L.U64.HI UR11, UR33, 0x2, UR38 ;  /* 0x00000002210b7899 */ /* 0x000fe40008010226 */
[----:B------:R-:W-:Y:S01]  /*0c60*/  UIADD3 UR4, UP0, UR12, UR4, URZ ;  /* 0x000000040c047290 */ /* 0x000fe2000ff1e03f */
[----:B------:R-:W-:Y:S01]  /*0c70*/  PLOP3.LUT P2, PT, PT, PT, UP1, 0x80, 0x0 ;  /* 0x000000000000781c */ /* 0x000fe20003f4f018 */
[----:B------:R-:W-:Y:S02]  /*0c80*/  ULDC.U8 UR10, c[0x0][0x312] ;  /* 0x0000c480000a7ab9 */ /* 0x000fe40000000000 */
[----:B------:R-:W-:Y:S02]  /*0c90*/  UIADD3.X UR5, UR11, UR5, URZ, UP0, !UPT ;  /* 0x000000050b057290 */ /* 0x000fe400087fe43f */
[----:B------:R-:W-:Y:S01]  /*0ca0*/  ULDC.64 UR8, c[0x0][0x248] ;  /* 0x0000920000087ab9 */ /* 0x000fe20000000a00 */
[----:B-1----:R-:W-:Y:S01]  /*0cb0*/  IMAD.U32 R12, RZ, RZ, UR4 ;  /* 0x00000004ff0c7e24 */ /* 0x002fe2000f8e00ff */
[----:B------:R-:W-:-:S02]  /*0cc0*/  UISETP.NE.AND UP4, UPT, UR10, URZ, UPT ;  /* 0x0000003f0a00728c */ /* 0x000fc4000bf85270 */
[----:B------:R-:W-:Y:S01]  /*0cd0*/  UISETP.EQ.U32.AND UP2, UPT, URZ, UR8, UPT ;  /* 0x000000083f00728c */ /* 0x000fe2000bf42070 */
[----:B------:R-:W-:Y:S01]  /*0ce0*/  IMAD.U32 R13, RZ, RZ, UR5 ;  /* 0x00000005ff0d7e24 */ /* 0x000fe2000f8e00ff */
[----:B------:R-:W-:Y:S02]  /*0cf0*/  @UP3 UIADD3 UR6, UP0, UR12, UR6, URZ ;  /* 0x000000060c063290 */ /* 0x000fe4000ff1e03f */
[----:B------:R-:W-:Y:S02]  /*0d00*/  UISETP.EQ.OR.EX UP2, UPT, URZ, UR9, !UP4, UP2 ;  /* 0x000000093f00728c */ /* 0x000fe4000e742720 */
[----:B------:R-:W-:Y:S02]  /*0d10*/  @UP3 UIADD3.X UR7, UR11, UR7, URZ, UP0, !UPT ;  /* 0x000000070b073290 */ /* 0x000fe400087fe43f */
[----:B------:R-:W-:Y:S02]  /*0d20*/  ULDC.64 UR4, c[0x0][0x118] ;  /* 0x0000460000047ab9 */ /* 0x000fe40000000a00 */
[----:B------:R-:W-:Y:S01]  /*0d30*/  UIADD3 UR10, UP0, UR12, UR8, URZ ;  /* 0x000000080c0a7290 */ /* 0x000fe2000ff1e03f */
[----:B--2---:R-:W2:Y:S01]  /*0d40*/  @P2 LDG.E R9, [R12.64] ;  /* 0x000000040c092981 */ /* 0x004ea2000c1e1900 */
[----:B------:R-:W-:-:S03]  /*0d50*/  PLOP3.LUT P1, PT, PT, PT, UP2, 0x80, 0x0 ;  /* 0x000000000000781c */ /* 0x000fc60003f2f028 */
[----:B---3--:R-:W3:Y:S01]  /*0d60*/  @P2 LDG.E R4, [R12.64+0x4] ;  /* 0x000004040c042981 */ /* 0x008ee2000c1e1900 */
[----:B------:R-:W-:Y:S01]  /*0d70*/  UIADD3.X UR8, UR11, UR9, URZ, UP0, !UPT ;  /* 0x000000090b087290 */ /* 0x000fe200087fe43f */
[----:B------:R-:W-:Y:S01]  /*0d80*/  IMAD.U32 R6, RZ, RZ, UR10 ;  /* 0x0000000aff067e24 */ /* 0x000fe2000f8e00ff */
[----:B------:R-:W-:Y:S01]  /*0d90*/  PLOP3.LUT P0, PT, PT, PT, UP3, 0x80, 0x0 ;  /* 0x000000000000781c */ /* 0x000fe20003f0f038 */
[----:B------:R-:W-:Y:S02]  /*0da0*/  IMAD.U32 R10, RZ, RZ, UR6 ;  /* 0x00000006ff0a7e24 */ /* 0x000fe4000f8e00ff */
[----:B------:R-:W-:Y:S02]  /*0db0*/  IMAD.U32 R11, RZ, RZ, UR7 ;  /* 0x00000007ff0b7e24 */ /* 0x000fe4000f8e00ff */
[----:B------:R-:W-:-:S05]  /*0dc0*/  IMAD.U32 R7, RZ, RZ, UR8 ;  /* 0x00000008ff077e24 */ /* 0x000fca000f8e00ff */
[----:B------:R-:W4:Y:S04]  /*0dd0*/  @!P1 LDG.E R8, [R6.64] ;  /* 0x0000000406089981 */ /* 0x000f28000c1e1900 */
[----:B-----5:R1:W5:Y:S01]  /*0de0*/  @P0 LDG.E R5, [R10.64] ;  /* 0x000000040a050981 */ /* 0x020362000c1e1900 */
[----:B------:R-:W1:Y:S01]  /*0df0*/  S2UR UR28, SR_CTAID.X ;  /* 0x00000000001c79c3 */ /* 0x000e620000002500 */
[----:B------:R-:W-:Y:S02]  /*0e00*/  UMOV UR14, 0xffffffff ;  /* 0xffffffff000e7882 */ /* 0x000fe40000000000 */
[----:B------:R-:W-:Y:S02]  /*0e10*/  UMOV UR26, 0xffffffff ;  /* 0xffffffff001a7882 */ /* 0x000fe40000000000 */
[----:B------:R-:W-:-:S02]  /*0e20*/  ULDC UR8, c[0x0][0xc] ;  /* 0x0000030000087ab9 */ /* 0x000fc40000000800 */
[----:B------:R-:W-:Y:S02]  /*0e30*/  USHF.L.U32 UR8, UR8, 0x6, URZ ;  /* 0x0000000608087899 */ /* 0x000fe4000800063f */
[----:B------:R-:W-:Y:S02]  /*0e40*/  UMOV UR19, URZ ;  /* 0x0000003f00137c82 */ /* 0x000fe40008000000 */
[----:B-1----:R-:W-:-:S04]  /*0e50*/  USHF.L.U32 UR6, UR28, 0x6, URZ ;  /* 0x000000061c067899 */ /* 0x002fc8000800063f */
[----:B------:R-:W-:-:S03]  /*0e60*/  UIMAD UR6, UR8, UR39, UR6 ;  /* 0x00000027080672a4 */ /* 0x000fc6000f8e0206 */
[----:B------:R-:W-:-:S03]  /*0e70*/  ULDC UR8, c[0x0][0x218] ;  /* 0x0000860000087ab9 */ /* 0x000fc60000000800 */
[----:B------:R-:W-:Y:S01]  /*0e80*/  IMAD.U32 R11, RZ, RZ, UR6 ;  /* 0x00000006ff0b7e24 */ /* 0x000fe2000f8e00ff */
[----:B--2---:R-:W1:Y:S08]  /*0e90*/  @P2 R2UR UR14, R9 ;  /* 0x00000000090e23c2 */ /* 0x004e7000000e0000 */
[----:B---3--:R-:W1:Y:S08]  /*0ea0*/  @P2 R2UR UR7, R4 ;  /* 0x00000000040723c2 */ /* 0x008e7000000e0000 */
[----:B----4-:R2:W3:Y:S01]  /*0eb0*/  @!P1 R2UR UR26, R8 ;  /* 0x00000000081a93c2 */ /* 0x0104e200000e0000 */
[----:B------:R-:W-:-:S04]  /*0ec0*/  ISETP.NE.U32.AND P1, PT, RZ, c[0x0][0x248], PT ;  /* 0x00009200ff007a0c */ /* 0x000fc80003f25070 */
[----:B------:R-:W-:-:S03]  /*0ed0*/  ISETP.NE.AND.EX P1, PT, RZ, c[0x0][0x24c], PT, P1 ;  /* 0x00009300ff007a0c */ /* 0x000fc60003f25310 */
[----:B-----5:R2:W4:Y:S01]  /*0ee0*/  @P0 R2UR UR19, R5 ;  /* 0x00000000051303c2 */ /* 0x02052200000e0000 */
[----:B------:R-:W-:Y:S01]  /*0ef0*/  IADD3 R12, P0, R230, UR6, RZ ;  /* 0x00000006e60c7c10 */ /* 0x000fe2000ff1e0ff */
[----:B-1----:R-:W-:Y:S01]  /*0f00*/  @UP1 UIADD3 UR25, UR7, -UR14, URZ ;  /* 0x8000000e07191290 */ /* 0x002fe2000fffe03f */
[----:B------:R-:W-:-:S06]  /*0f10*/  SHF.R.S32.HI R4, RZ, 0x1f, R230 ;  /* 0x0000001fff047819 */ /* 0x000fcc00000114e6 */
[----:B------:R-:W-:Y:S01]  /*0f20*/  @!UP1 ULDC UR25, c[0x0][0x214] ;  /* 0x0000850000199ab9 */ /* 0x000fe20000000800 */
[----:B------:R-:W-:Y:S01]  /*0f30*/  LEA.HI.X.SX32 R11, R11, R4, 0x1, P0 ;  /* 0x000000040b0b7211 */ /* 0x000fe200000f0eff */
[----:B------:R-:W-:Y:S05]  /*0f40*/  @!P1 BRA `(.L_x_199) ;  /* 0x0000007000009947 */ /* 0x000fea0003800000 */
[----:B---3--:R-:W-:-:S13]  /*0f50*/  PLOP3.LUT P0, PT, PT, PT, UP4, 0x80, 0x0 ;  /* 0x000000000000781c */ /* 0x008fda0003f0f048 */
[----:B--2---:R-:W2:Y:S04]  /*0f60*/  @P0 LDG.E R5, [R6.64+0x4] ;  /* 0x0000040406050981 */ /* 0x004ea8000c1e1900 */
[----:B------:R-:W3:Y:S01]  /*0f70*/  @!P0 LDG.E R8, [R6.64] ;  /* 0x0000000406088981 */ /* 0x000ee2000c1e1900 */
[----:B--2---:R-:W1:Y:S02]  /*0f80*/  @P0 R2UR UR6, R5 ;  /* 0x00000000050603c2 */ /* 0x004e6400000e0000 */
[----:B-1----:R-:W-:-:S11]  /*0f90*/  @UP4 UIADD3 UR8, UR6, -UR26, URZ ;  /* 0x8000001a06084290 */ /* 0x002fd6000fffe03f */
[----:B---3--:R1:W2:Y:S01]  /*0fa0*/  @!P0 R2UR UR8, R8 ;  /* 0x00000000080883c2 */ /* 0x0082a200000e0000 */
[----:B------:R-:W-:-:S07]  /*0fb0*/  DEPBAR.LE SB1, 0x0, {2} ;  /* 0x000090040000791a */ /* 0x000fce0000000000 */
.L_x_199:
        /* <DEDUP_REMOVED lines=9> */
[----:B--2---:R-:W2:Y:S01]  /*1050*/  @P0 LDG.E R5, [R6.64] ;  /* 0x0000000406050981 */ /* 0x004ea2000c1e1900 */
[----:B------:R-:W-:Y:S02]  /*1060*/  @!UP2 UISETP.NE.U32.AND UP0, UPT, URZ, UR6, UPT ;  /* 0x000000063f00a28c */ /* 0x000fe4000bf05070 */
[----:B------:R-:W-:Y:S02]  /*1070*/  ULDC UR10, c[0x0][0x21c] ;  /* 0x00008700000a7ab9 */ /* 0x000fe40000000800 */
[----:B------:R-:W-:Y:S02]  /*1080*/  @!UP2 UISETP.NE.AND.EX UP0, UPT, URZ, UR7, UPT, UP0 ;  /* 0x000000073f00a28c */ /* 0x000fe4000bf05300 */
[----:B------:R-:W-:Y:S02]  /*1090*/  USHF.L.U32 UR23, UR18, 0x6, URZ ;  /* 0x0000000612177899 */ /* 0x000fe4000800063f */
[----:B------:R-:W-:Y:S01]  /*10a0*/  @!UP2 USEL UR6, URZ, UR10, !UP0 ;  /* 0x0000000a3f06a287 */ /* 0x000fe2000c000000 */
[----:B--2---:R-:W1:Y:S02]  /*10b0*/  @P0 R2UR UR9, R5 ;  /* 0x00000000050903c2 */ /* 0x004e6400000e0000 */
[----:B-1--4-:R-:W-:-:S02]  /*10c0*/  @UP2 UIADD3 UR15, UR9, -UR19, URZ ;  /* 0x80000013090f2290 */ /* 0x012fc4000fffe03f */
[----:B------:R-:W-:-:S04]  /*10d0*/  @!UP2 UIADD3 UR15, UR6, UR8, -UR19 ;  /* 0x00000008060fa290 */ /* 0x000fc8000fffe813 */
[----:B------:R-:W-:-:S06]  /*10e0*/  UISETP.GT.AND UP0, UPT, UR15, UR23, UPT ;  /* 0x000000170f00728c */ /* 0x000fcc000bf04270 */
[----:B------:R-:W-:-:S13]  /*10f0*/  PLOP3.LUT P0, PT, PT, PT, UP0, 0x80, 0x0 ;  /* 0x000000000000781c */ /* 0x000fda0003f0f008 */
[----:B------:R-:W-:Y:S05]  /*1100*/  @!P0 BRA `(.L_x_200) ;  /* 0x00008b7000008947 */ /* 0x000fea0003800000 */
[----:B------:R-:W-:Y:S02]  /*1110*/  ULDC.64 UR6, c[0x0][0x190] ;  /* 0x0000640000067ab9 */ /* 0x000fe40000000a00 */
[----:B------:R-:W-:Y:S02]  /*1120*/  UISETP.NE.AND UP0, UPT, UR26, -0x1, UPT ;  /* 0xffffffff1a00788c */ /* 0x000fe4000bf05270 */
[----:B------:R-:W-:Y:S02]  /*1130*/  UIMAD.WIDE.U32 UR8, UR14, UR6, URZ ;  /* 0x000000060e0872a5 */ /* 0x000fe4000f8e003f */
[----:B------:R-:W-:Y:S02]  /*1140*/  UIADD3 UR6, UR25, 0x3f, URZ ;  /* 0x0000003f19067890 */ /* 0x000fe4000fffe03f */
[----:B------:R-:W-:Y:S01]  /*1150*/  UIMAD UR24, UR14, UR7, URZ ;  /* 0x000000070e1872a4 */ /* 0x000fe2000f8e023f */
[----:B------:R-:W-:Y:S01]  /*1160*/  PLOP3.LUT P1, PT, PT, PT, UP0, 0x80, 0x0 ;  /* 0x000000000000781c */ /* 0x000fe20003f2f008 */
[----:B------:R-:W-:-:S02]  /*1170*/  USHF.R.S32.HI UR7, URZ, 0x1f, UR6 ;  /* 0x0000001f3f077899 */ /* 0x000fc40008011406 */
[----:B------:R-:W-:Y:S02]  /*1180*/  UISETP.NE.AND UP2, UPT, UR14, -0x1, UPT ;  /* 0xffffffff0e00788c */ /* 0x000fe4000bf45270 */
[----:B------:R-:W-:Y:S02]  /*1190*/  ULEA.HI UR12, UR7, UR6, URZ, 0x6 ;  /* 0x00000006070c7291 */ /* 0x000fe4000f8f303f */
[----:B------:R-:W-:Y:S02]  /*11a0*/  ULDC.64 UR16, c[0x0][0x178] ;  /* 0x00005e0000107ab9 */ /* 0x000fe40000000a00 */
[----:B------:R-:W-:Y:S02]  /*11b0*/  @UP0 UIADD3 UR13, UR19, UR26, URZ ;  /* 0x0000001a130d0290 */ /* 0x000fe4000fffe03f */
[----:B------:R-:W-:Y:S02]  /*11c0*/  UIMAD UR22, UR38, UR16, URZ ;  /* 0x00000010261672a4 */ /* 0x000fe4000f8e023f */
[----:B------:R-:W-:-:S02]  /*11d0*/  ULDC.64 UR20, c[0x0][0x198] ;  /* 0x0000660000147ab9 */ /* 0x000fc40000000a00 */
[----:B------:R-:W-:Y:S02]  /*11e0*/  USHF.R.S32.HI UR35, URZ, 0x6, UR12 ;  /* 0x000000063f237899 */ /* 0x000fe4000801140c */
[----:B------:R-:W-:Y:S02]  /*11f0*/  ULOP3.LUT UR12, UR12, 0xffffffc0, URZ, 0xc0, !UPT ;  /* 0xffffffc00c0c7892 */ /* 0x000fe4000f8ec03f */
[----:B------:R-:W-:Y:S02]  /*1200*/  @UP0 UIMAD.WIDE.U32 UR6, UR13, UR20, URZ ;  /* 0x000000140d0602a5 */ /* 0x000fe4000f8e003f */
[----:B------:R-:W-:Y:S02]  /*1210*/  UIMAD.WIDE.U32 UR10, UR33, UR16, URZ ;  /* 0x00000010210a72a5 */ /* 0x000fe4000f8e003f */
[----:B------:R-:W-:Y:S02]  /*1220*/  UIMAD UR17, UR33, UR17, UR22 ;  /* 0x00000011211172a4 */ /* 0x000fe4000f8e0216 */
[----:B------:R-:W-:-:S02]  /*1230*/  UIADD3 UR22, UR12, -0x40, URZ ;  /* 0xffffffc00c167890 */ /* 0x000fc4000fffe03f */
[----:B------:R-:W-:Y:S02]  /*1240*/  UIADD3 UR29, UR11, UR17, URZ ;  /* 0x000000110b1d7290 */ /* 0x000fe4000fffe03f */
[----:B------:R-:W-:Y:S02]  /*1250*/  @UP2 UIADD3 UR29, UR9, UR24, URZ ;  /* 0x00000018091d2290 */ /* 0x000fe4000fffe03f */
[----:B------:R-:W-:Y:S02]  /*1260*/  @UP0 UIMAD UR27, UR13, UR21, UR7 ;  /* 0x000000150d1b02a4 */ /* 0x000fe4000f8e0207 */
        /* <DEDUP_REMOVED lines=16> */
.L_x_201:
[----:B------:R-:W-:Y:S01]  /*1370*/  IABS R7, c[0x0][0x1c8] ;  /* 0x0000720000077a13 */ /* 0x000fe20000000000 */
[----:B------:R-:W-:Y:S01]  /*1380*/  @UP0 UIADD3 UR8, UR19, UR26, URZ ;  /* 0x0000001a13080290 */ /* 0x000fe2000fffe03f */
[----:B------:R-:W-:Y:S01]  /*1390*/  ISETP.LE.AND P0, PT, RZ, UR55, PT ;  /* 0x00000037ff007c0c */ /* 0x000fe2000bf03270 */
[----:B------:R-:W-:Y:S01]  /*13a0*/  ULDC.64 UR10, c[0x0][0x1a0] ;  /* 0x00006800000a7ab9 */ /* 0x000fe20000000a00 */
[----:B------:R-:W1:Y:S01]  /*13b0*/  I2F.RP R13, R7 ;  /* 0x00000007000d7306 */ /* 0x000e620000209400 */
[----:B------:R-:W-:-:S04]  /*13c0*/  @UP0 UIMAD.WIDE.U32 UR6, UR8, UR10, URZ ;  /* 0x0000000a080602a5 */ /* 0x000fc8000f8e003f */
[----:B------:R-:W-:-:S03]  /*13d0*/  @UP0 UIMAD UR21, UR8, UR11, UR7 ;  /* 0x0000000b081502a4 */ /* 0x000fc6000f8e0207 */
[----:B------:R-:W-:Y:S01]  /*13e0*/  @UP0 UMOV UR20, UR6 ;  /* 0x0000000600140c82 */ /* 0x000fe20008000000 */
[----:B-1----:R-:W1:Y:S02]  /*13f0*/  MUFU.RCP R8, R13 ;  /* 0x0000000d00087308 */ /* 0x002e640000001000 */
[----:B-1----:R-:W-:-:S06]  /*1400*/  IADD3 R8, R8, 0xffffffe, RZ ;  /* 0x0ffffffe08087810 */ /* 0x002fcc0007ffe0ff */
[----:B------:R-:W1:Y:S02]  /*1410*/  F2I.FTZ.U32.TRUNC.NTZ R9, R8 ;  /* 0x0000000800097305 */ /* 0x000e64000021f000 */
[----:B-1----:R-:W-:Y:S02]  /*1420*/  IMAD.MOV R5, RZ, RZ, -R9 ;  /* 0x000000ffff057224 */ /* 0x002fe400078e0a09 */
[----:B------:R-:W-:Y:S02]  /*1430*/  IMAD.MOV.U32 R8, RZ, RZ, RZ ;  /* 0x000000ffff087224 */ /* 0x000fe400078e00ff */
[----:B------:R-:W-:Y:S01]  /*1440*/  IMAD R6, R5, R7, RZ ;  /* 0x0000000705067224 */ /* 0x000fe200078e02ff */
[----:B------:R-:W-:-:S03]  /*1450*/  IABS R5, UR34 ;  /* 0x0000002200057c13 */ /* 0x000fc60008000000 */
[----:B------:R-:W-:-:S06]  /*1460*/  IMAD.HI.U32 R6, R9, R6, R8 ;  /* 0x0000000609067227 */ /* 0x000fcc00078e0008 */
[----:B------:R-:W-:-:S04]  /*1470*/  IMAD.HI.U32 R10, R6, R5, RZ ;  /* 0x00000005060a7227 */ /* 0x000fc800078e00ff */
[----:B------:R-:W-:-:S04]  /*1480*/  IMAD.MOV R6, RZ, RZ, -R10 ;  /* 0x000000ffff067224 */ /* 0x000fc800078e0a0a */
[----:B------:R-:W-:-:S05]  /*1490*/  IMAD R6, R7, R6, R5 ;  /* 0x0000000607067224 */ /* 0x000fca00078e0205 */
[----:B------:R-:W-:-:S13]  /*14a0*/  ISETP.GT.U32.AND P2, PT, R7, R6, PT ;  /* 0x000000060700720c */ /* 0x000fda0003f44070 */
[----:B------:R-:W-:Y:S01]  /*14b0*/  @!P2 IMAD.IADD R6, R6, 0x1, -R7 ;  /* 0x000000010606a824 */ /* 0x000fe200078e0a07 */
[----:B------:R-:W-:Y:S02]  /*14c0*/  @!P2 IADD3 R10, R10, 0x1, RZ ;  /* 0x000000010a0aa810 */ /* 0x000fe40007ffe0ff */
[----:B------:R-:W-:Y:S02]  /*14d0*/  ISETP.NE.AND P2, PT, RZ, c[0x0][0x1c8], PT ;  /* 0x00007200ff007a0c */ /* 0x000fe40003f45270 */
[----:B------:R-:W-:-:S13]  /*14e0*/  ISETP.GE.U32.AND P3, PT, R6, R7, PT ;  /* 0x000000070600720c */ /* 0x000fda0003f66070 */
[----:B------:R-:W-:-:S05]  /*14f0*/  @P3 IADD3 R10, R10, 0x1, RZ ;  /* 0x000000010a0a3810 */ /* 0x000fca0007ffe0ff */
[----:B------:R-:W-:Y:S01]  /*1500*/  @!P0 IMAD.MOV R10, RZ, RZ, -R10 ;  /* 0x000000ffff0a8224 */ /* 0x000fe200078e0a0a */
[----:B------:R-:W-:-:S04]  /*1510*/  @!P2 LOP3.LUT R10, RZ, c[0x0][0x1c8], RZ, 0x33, !PT ;  /* 0x00007200ff0aaa12 */ /* 0x000fc800078e33ff */
[----:B------:R-:W-:Y:S01]  /*1520*/  SHF.R.S32.HI R8, RZ, 0x1f, R10 ;  /* 0x0000001fff087819 */ /* 0x000fe2000001140a */
        /* <DEDUP_REMOVED lines=13> */
.L_x_202:
[----:B------:R-:W-:Y:S01]  /*1600*/  ULDC.64 UR8, c[0x0][0x370] ;  /* 0x0000dc0000087ab9 */ /* 0x000fe20000000a00 */
[----:B------:R-:W-:Y:S01]  /*1610*/  PLOP3.LUT P0, PT, PT, PT, UP5, 0x80, 0x0 ;  /* 0x000000000000781c */ /* 0x000fe20003f0f058 */
[----:B------:R-:W-:Y:S02]  /*1620*/  @UP2 UIMAD.WIDE.U32 UR6, UR14, UR8, URZ ;  /* 0x000000080e0622a5 */ /* 0x000fe4000f8e003f */
[----:B------:R-:W-:Y:S02]  /*1630*/  ULDC UR13, c[0x0][0x234] ;  /* 0x00008d00000d7ab9 */ /* 0x000fe40000000800 */
[----:B------:R-:W-:-:S03]  /*1640*/  @UP2 UIMAD UR17, UR14, UR9, UR7 ;  /* 0x000000090e1122a4 */ /* 0x000fc6000f8e0207 */
[----:B------:R-:W-:Y:S02]  /*1650*/  @UP2 UMOV UR16, UR6 ;  /* 0x0000000600102c82 */ /* 0x000fe40008000000 */
[----:B------:R-:W-:Y:S02]  /*1660*/  ULDC.64 UR6, c[0x0][0x368] ;  /* 0x0000da0000067ab9 */ /* 0x000fe40000000a00 */
[----:B------:R-:W-:-:S04]  /*1670*/  @!UP2 UIMAD UR8, UR38, UR6, URZ ;  /* 0x000000062608a2a4 */ /* 0x000fc8000f8e023f */
[----:B------:R-:W-:Y:S02]  /*1680*/  @!UP2 UIMAD UR8, UR33, UR7, UR8 ;  /* 0x000000072108a2a4 */ /* 0x000fe4000f8e0208 */
[----:B------:R-:W-:-:S04]  /*1690*/  @!UP2 UIMAD.WIDE.U32 UR6, UR33, UR6, URZ ;  /* 0x000000062106a2a5 */ /* 0x000fc8000f8e003f */
[----:B------:R-:W-:-:S03]  /*16a0*/  @!UP2 UIADD3 UR17, UR7, UR8, URZ ;  /* 0x000000080711a290 */ /* 0x000fc6000fffe03f */
[----:B------:R-:W-:Y:S02]  /*16b0*/  ULDC.64 UR8, c[0x0][0x3d8] ;  /* 0x0000f60000087ab9 */ /* 0x000fe40000000a00 */
[----:B------:R-:W-:Y:S02]  /*16c0*/  @!UP2 UMOV UR16, UR6 ;  /* 0x000000060010ac82 */ /* 0x000fe40008000000 */
[----:B------:R-:W-:-:S04]  /*16d0*/  UIMAD.WIDE.U32 UR6, UR28, UR8, URZ ;  /* 0x000000081c0672a5 */ /* 0x000fc8000f8e003f */
[----:B------:R-:W-:Y:S02]  /*16e0*/  UIMAD UR10, UR28, UR9, UR7 ;  /* 0x000000091c0a72a4 */ /* 0x000fe4000f8e0207 */
[----:B------:R-:W-:Y:S02]  /*16f0*/  UIMAD UR7, UR38, UR61, UR51 ;  /* 0x0000003d260772a4 */ /* 0x000fe4000f8e0233 */
[----:B------:R-:W-:Y:S02]  /*1700*/  UIMAD.WIDE.U32 UR8, UR36, UR14, URZ ;  /* 0x0000000e240872a5 */ /* 0x000fe4000f8e003f */
[----:B------:R-:W-:Y:S02]  /*1710*/  UIADD3 UR7, UR43, UR7, URZ ;  /* 0x000000072b077290 */ /* 0x000fe4000fffe03f */
[----:B------:R-:W-:Y:S02]  /*1720*/  USEL UR12, UR6, URZ, UP6 ;  /* 0x0000003f060c7287 */ /* 0x000fe4000b000000 */
[----:B------:R-:W-:-:S02]  /*1730*/  UIMAD UR7, UR36, UR7, UR50 ;  /* 0x00000007240772a4 */ /* 0x000fc4000f8e0232 */
[----:B------:R-:W-:Y:S02]  /*1740*/  USHF.L.U64.HI UR6, UR33, 0x7, UR38 ;  /* 0x0000000721067899 */ /* 0x000fe40008010226 */
[----:B------:R-:W-:Y:S02]  /*1750*/  UIADD3 UR11, UR41, UR7, URZ ;  /* 0x00000007290b7290 */ /* 0x000fe4000fffe03f */
[----:B------:R-:W-:Y:S02]  /*1760*/  UIMAD UR7, UR37, UR14, URZ ;  /* 0x0000000e250772a4 */ /* 0x000fe4000f8e023f */
[----:B------:R-:W-:Y:S02]  /*1770*/  USEL UR28, UR40, UR8, !UP2 ;  /* 0x00000008281c7287 */ /* 0x000fe4000d000000 */
[----:B------:R-:W-:Y:S02]  /*1780*/  @UP2 UIADD3 UR11, UR9, UR7, URZ ;  /* 0x00000007090b2290 */ /* 0x000fe4000fffe03f */
[----:B------:R-:W-:-:S02]  /*1790*/  USEL UR7, UR60, URZ, UP1 ;  /* 0x0000003f3c077287 */ /* 0x000fc40008800000 */
[----:B------:R-:W-:Y:S02]  /*17a0*/  USEL UR6, UR6, URZ, UP1 ;  /* 0x0000003f06067287 */ /* 0x000fe40008800000 */
[----:B------:R-:W-:Y:S02]  /*17b0*/  UIADD3 UR8, UP1, UR22, UR7, URZ ;  /* 0x0000000716087290 */ /* 0x000fe4000ff3e03f */
[----:B------:R-:W-:Y:S02]  /*17c0*/  USEL UR10, UR10, URZ, UP6 ;  /* 0x0000003f0a0a7287 */ /* 0x000fe4000b000000 */
[----:B------:R-:W-:Y:S02]  /*17d0*/  UIADD3.X UR7, UR32, UR6, URZ, UP1, !UPT ;  /* 0x0000000620077290 */ /* 0x000fe40008ffe43f */
[----:B------:R-:W-:-:S04]  /*17e0*/  UIMAD UR6, UR37, UR8, URZ ;  /* 0x00000008250672a4 */ /* 0x000fc8000f8e023f */
[----:B------:R-:W-:Y:S02]  /*17f0*/  UIMAD UR9, UR36, UR7, UR6 ;  /* 0x00000007240972a4 */ /* 0x000fe4000f8e0206 */
[----:B------:R-:W-:-:S04]  /*1800*/  @UP5 USEL UR6, UR53, UR14, !UP2 ;  /* 0x0000000e35065287 */ /* 0x000fc8000d000000 */
[----:B------:R-:W-:Y:S02]  /*1810*/  @UP5 UIMAD UR13, UR34, UR13, UR6 ;  /* 0x0000000d220d52a4 */ /* 0x000fe4000f8e0206 */
[----:B------:R-:W-:-:S04]  /*1820*/  UIMAD.WIDE.U32 UR6, UR36, UR8, URZ ;  /* 0x00000008240672a5 */ /* 0x000fc8000f8e003f */
[----:B------:R-:W-:Y:S02]  /*1830*/  UIADD3 UR9, UR7, UR9, URZ ;  /* 0x0000000907097290 */ /* 0x000fe4000fffe03f */
[----:B------:R-:W-:Y:S01]  /*1840*/  @!UP5 UMOV UR13, UR48 ;  /* 0x00000030000ddc82 */ /* 0x000fe20008000000 */
[----:B------:R-:W-:Y:S05]  /*1850*/  @!P0 BRA `(.L_x_203) ;  /* 0x0000005000008947 */ /* 0x000fea0003800000 */
[----:B------:R-:W-:Y:S02]  /*1860*/  ULDC UR8, c[0x0][0x224] ;  /* 0x0000890000087ab9 */ /* 0x000fe40000000800 */
[----:B------:R-:W-:-:S04]  /*1870*/  @!UP2 UIMAD UR14, UR33, UR8, URZ ;  /* 0x00000008210ea2a4 */ /* 0x000fc8000f8e023f */
[----:B------:R-:W-:-:S04]  /*1880*/  ULEA UR8, UR33, UR14, 0x7 ;  /* 0x0000000e21087291 */ /* 0x000fc8000f8e383f */
[----:B------:R-:W-:Y:S01]  /*1890*/  UIMAD UR8, UR54, UR34, UR8 ;  /* 0x00000022360872a4 */ /* 0x000fe2000f8e0208 */
[----:B------:R-:W-:Y:S05]  /*18a0*/  BRA `(.L_x_204) ;  /* 0x0000001000007947 */ /* 0x000fea0003800000 */
.L_x_203:
[----:B------:R-:W-:-:S04]  /*18b0*/  UMOV UR8, UR49 ;  /* 0x0000003100087c82 */ /* 0x000fc80008000000 */
.L_x_204:
[----:B------:R-:W-:Y:S01]  /*18c0*/  UIADD3 UR6, UP4, UP3, UR6, UR44, UR46 ;  /* 0x0000002c06067290 */ /* 0x000fe2000fb9e02e */
[----:B------:R-:W-:Y:S01]  /*18d0*/  IMAD.U32 R6, RZ, RZ, UR5 ;  /* 0x00000005ff067e24 */ /* 0x000fe2000f8e00ff */
[----:B------:R-:W1:Y:S01]  /*18e0*/  S2R R9, SR_TID.X ;  /* 0x0000000000097919 */ /* 0x000e620000002100 */
[----:B------:R-:W-:Y:S01]  /*18f0*/  IMAD.U32 R5, RZ, RZ, UR4 ;  /* 0x00000004ff057e24 */ /* 0x000fe2000f8e00ff */
[----:B------:R-:W-:Y:S01]  /*1900*/  UIADD3 UR30, UP2, UP1, UR12, UR6, UR28 ;  /* 0x000000060c1e7290 */ /* 0x000fe2000f95e01c */
[--C-:B------:R-:W-:Y:S01]  /*1910*/  SHF.R.S32.HI R233, RZ, 0x1f, R232.reuse ;  /* 0x0000001fffe97819 */ /* 0x100fe200000114e8 */
[----:B------:R-:W-:Y:S01]  /*1920*/  UIADD3.X UR6, UR9, UR47, UR52, UP4, UP3 ;  /* 0x0000002f09067290 */ /* 0x000fe2000a7e6434 */
[----:B------:R-:W-:Y:S01]  /*1930*/  IADD3 R16, P2, R232, UR16, RZ ;  /* 0x00000010e8107c10 */ /* 0x000fe2000ff5e0ff */
[----:B------:R-:W-:Y:S01]  /*1940*/  ULDC.64 UR4, c[0x0][0x3c8] ;  /* 0x0000f20000047ab9 */ /* 0x000fe20000000a00 */
[----:B------:R-:W-:Y:S01]  /*1950*/  IADD3 R15, P0, R230, UR22, RZ ;  /* 0x00000016e60f7c10 */ /* 0x000fe2000ff1e0ff */
[----:B------:R-:W-:Y:S01]  /*1960*/  UIADD3.X UR28, UR10, UR6, UR11, UP2, UP1 ;  /* 0x000000060a1c7290 */ /* 0x000fe200097e240b */
[----:B------:R-:W-:Y:S01]  /*1970*/  IADD3.X R17, R233, UR17, RZ, P2, !PT ;  /* 0x00000011e9117c10 */ /* 0x000fe200097fe4ff */
[----:B------:R-:W-:Y:S01]  /*1980*/  IMAD.U32 R20, RZ, RZ, UR22 ;  /* 0x00000016ff147e24 */ /* 0x000fe2000f8e00ff */
[----:B------:R-:W-:Y:S01]  /*1990*/  ULDC.64 UR6, c[0x0][0x1a8] ;  /* 0x00006a0000067ab9 */ /* 0x000fe20000000a00 */
[----:B------:R-:W-:Y:S01]  /*19a0*/  IMAD.WIDE.U32 R22, R15, c[0x0][0x190], R232 ;  /* 0x000064000f167a25 */ /* 0x000fe200078e00e8 */
[----:B------:R-:W-:Y:S01]  /*19b0*/  UIMAD UR6, UR56, UR6, URZ ;  /* 0x00000006380672a4 */ /* 0x000fe2000f8e023f */
[----:B------:R-:W-:Y:S02]  /*19c0*/  BSSY B1, `(.L_x_200) ;  /* 0x000082b000017945 */ /* 0x000fe40003800000 */
[----:B------:R-:W-:Y:S01]  /*19d0*/  IMAD.WIDE.U32 R20, R20, c[0x0][0x370], R16 ;  /* 0x0000dc0014147a25 */ /* 0x000fe200078e0010 */
[----:B------:R-:W-:-:S03]  /*19e0*/  UIMAD UR14, UR34, UR7, UR6 ;  /* 0x00000007220e72a4 */ /* 0x000fc6000f8e0206 */
[----:B------:R-:W-:Y:S01]  /*19f0*/  ULDC.64 UR6, c[0x0][0x370] ;  /* 0x0000dc0000067ab9 */ /* 0x000fe20000000a00 */
[----:B------:R-:W-:Y:S01]  /*1a00*/  IMAD.U32 R16, RZ, RZ, UR34 ;  /* 0x00000022ff107e24 */ /* 0x000fe2000f8e00ff */
[----:B------:R-:W-:-:S04]  /*1a10*/  UIMAD UR6, UR32, UR6, URZ ;  /* 0x00000006200672a4 */ /* 0x000fc8000f8e023f */
[----:B------:R-:W-:-:S03]  /*1a20*/  UIMAD UR11, UR22, UR7, UR6 ;  /* 0x00000007160b72a4 */ /* 0x000fc6000f8e0206 */
[----:B------:R-:W-:Y:S02]  /*1a30*/  ULDC.64 UR6, c[0x0][0x378] ;  /* 0x0000de0000067ab9 */ /* 0x000fe40000000a00 */
[----:B------:R-:W-:Y:S01]  /*1a40*/  UIMAD UR6, UR56, UR6, URZ ;  /* 0x00000006380672a4 */ /* 0x000fe2000f8e023f */
[----:B------:R-:W-:-:S03]  /*1a50*/  IADD3 R21, R21, UR11, RZ ;  /* 0x0000000b15157c10 */ /* 0x000fc6000fffe0ff */
[----:B------:R-:W-:Y:S02]  /*1a60*/  UIMAD UR12, UR34, UR7, UR6 ;  /* 0x00000007220c72a4 */ /* 0x000fe4000f8e0206 */
[----:B------:R-:W-:Y:S01]  /*1a70*/  UIADD3 UR6, UR22, UR8, URZ ;  /* 0x0000000816067290 */ /* 0x000fe2000fffe03f */
[----:B------:R-:W-:-:S03]  /*1a80*/  IMAD.WIDE.U32 R16, R16, c[0x0][0x378], R20 ;  /* 0x0000de0010107a25 */ /* 0x000fc600078e0014 */
[----:B------:R-:W-:Y:S01]  /*1a90*/  UIMAD.WIDE UR6, UR6, UR59, UR4 ;  /* 0x0000003b060672a5 */ /* 0x000fe2000f8e0204 */
[----:B------:R-:W-:Y:S01]  /*1aa0*/  IMAD.U32 R20, RZ, RZ, UR34 ;  /* 0x00000022ff147e24 */ /* 0x000fe2000f8e00ff */
[----:B------:R-:W-:Y:S01]  /*1ab0*/  IADD3 R17, R17, UR12, RZ ;  /* 0x0000000c11117c10 */ /* 0x000fe2000fffe0ff */
[----:B------:R-:W-:-:S04]  /*1ac0*/  ULDC.64 UR4, c[0x0][0x200] ;  /* 0x0000800000047ab9 */ /* 0x000fc80000000a00 */
[----:B------:R-:W-:Y:S01]  /*1ad0*/  UMOV UR10, UR6 ;  /* 0x00000006000a7c82 */ /* 0x000fe20008000000 */
[----:B------:R-:W-:Y:S01]  /*1ae0*/  IMAD.WIDE.U32 R16, R230, c[0x0][0x370], R16 ;  /* 0x0000dc00e6107a25 */ /* 0x000fe200078e0010 */
[----:B------:R-:W-:Y:S02]  /*1af0*/  UIADD3 UR6, UR22, UR13, URZ ;  /* 0x0000000d16067290 */ /* 0x000fe4000fffe03f */
[----:B------:R-:W-:Y:S02]  /*1b00*/  UMOV UR9, UR7 ;  /* 0x0000000700097c82 */ /* 0x000fe40008000000 */
[----:B------:R-:W-:Y:S01]  /*1b10*/  UIMAD.WIDE UR6, UR6, UR59, UR4 ;  /* 0x0000003b060672a5 */ /* 0x000fe2000f8e0204 */
[----:B------:R1:W2:Y:S01]  /*1b20*/  R2UR UR5, R6 ;  /* 0x00000000060573c2 */ /* 0x0002a200000e0000 */
[----:B------:R-:W-:Y:S01]  /*1b30*/  ULDC UR13, c[0x0][0x2e8] ;  /* 0x0000ba00000d7ab9 */ /* 0x000fe20000000800 */
[----:B------:R-:W-:-:S04]  /*1b40*/  LEA R246, P3, R16, c[0x0][0x330], 0x1 ;  /* 0x0000cc0010f67a11 */ /* 0x000fc800078608ff */
[----:B------:R-:W-:Y:S02]  /*1b50*/  UMOV UR8, UR6 ;  /* 0x0000000600087c82 */ /* 0x000fe40008000000 */
[----:B------:R-:W-:Y:S01]  /*1b60*/  UIADD3 UR6, -UR15, UR25, UR23 ;  /* 0x000000190f067290 */ /* 0x000fe2000fffe117 */
[----:B------:R3:W4:Y:S03]  /*1b70*/  R2UR UR4, R5 ;  /* 0x00000000050473c2 */ /* 0x00072600000e0000 */
[----:B------:R-:W-:-:S04]  /*1b80*/  UIADD3 UR6, UR6, -UR13, URZ ;  /* 0x8000000d06067290 */ /* 0x000fc8000fffe03f */
[----:B------:R-:W-:-:S04]  /*1b90*/  USHF.R.S32.HI UR13, URZ, 0x1f, UR6 ;  /* 0x0000001f3f0d7899 */ /* 0x000fc80008011406 */
[----:B------:R-:W-:Y:S02]  /*1ba0*/  ULEA.HI UR13, UR13, UR6, URZ, 0x6 ;  /* 0x000000060d0d7291 */ /* 0x000fe4000f8f303f */
[----:B------:R-:W-:Y:S01]  /*1bb0*/  UIADD3 UR6, UR35, -0x1, URZ ;  /* 0xffffffff23067890 */ /* 0x000fe2000fffe03f */
[----:B-1----:R-:W-:Y:S01]  /*1bc0*/  SHF.R.S32.HI R6, RZ, 0x1f, R9 ;  /* 0x0000001fff067819 */ /* 0x002fe20000011409 */
[----:B------:R-:W-:-:S03]  /*1bd0*/  USHF.R.S32.HI UR13, URZ, 0x6, UR13 ;  /* 0x000000063f0d7899 */ /* 0x000fc6000801140d */
[----:B------:R-:W-:Y:S01]  /*1be0*/  LEA.HI R7, R6, R9, RZ, 0x5 ;  /* 0x0000000906077211 */ /* 0x000fe200078f28ff */
[----:B------:R-:W-:-:S03]  /*1bf0*/  UISETP.LT.AND UP1, UPT, URZ, UR13, UPT ;  /* 0x0000000d3f00728c */ /* 0x000fc6000bf21270 */
[----:B------:R-:W-:Y:S01]  /*1c00*/  LOP3.LUT R6, R7, 0xffffffe0, RZ, 0xc0, !PT ;  /* 0xffffffe007067812 */ /* 0x000fe200078ec0ff */
[----:B------:R-:W-:Y:S01]  /*1c10*/  USEL UR13, URZ, UR13, !UP1 ;  /* 0x0000000d3f0d7287 */ /* 0x000fe2000c800000 */
[----:B------:R-:W-:Y:S02]  /*1c20*/  SHF.R.S32.HI R7, RZ, 0x5, R7 ;  /* 0x00000005ff077819 */ /* 0x000fe40000011407 */
[C---:B---3--:R-:W-:Y:S01]  /*1c30*/  IADD3.X R5, R4.reuse, UR32, RZ, P0, !PT ;  /* 0x0000002004057c10 */ /* 0x048fe200087fe4ff */
[----:B------:R-:W-:Y:S01]  /*1c40*/  IMAD.IADD R6, R9, 0x1, -R6 ;  /* 0x0000000109067824 */ /* 0x000fe200078e0a06 */
[----:B------:R-:W-:Y:S01]  /*1c50*/  UISETP.GT.AND UP1, UPT, UR35, UR13, UPT ;  /* 0x0000000d2300728c */ /* 0x000fe2000bf24270 */
[----:B------:R-:W-:Y:S02]  /*1c60*/  IMAD R9, R4, c[0x0][0x370], RZ ;  /* 0x0000dc0004097a24 */ /* 0x000fe400078e02ff */
[----:B------:R-:W-:Y:S02]  /*1c70*/  IMAD R6, R7, UR45, R6 ;  /* 0x0000002d07067c24 */ /* 0x000fe4000f8e0206 */
[----:B------:R-:W-:-:S02]  /*1c80*/  IMAD R18, R5, c[0x0][0x190], RZ ;  /* 0x0000640005127a24 */ /* 0x000fc400078e02ff */
[----:B------:R-:W-:Y:S01]  /*1c90*/  IMAD R9, R230, c[0x0][0x374], R9 ;  /* 0x0000dd00e6097a24 */ /* 0x000fe200078e0209 */
[C---:B------:R-:W-:Y:S01]  /*1ca0*/  IADD3 R7, P0, R6.reuse, UR30, RZ ;  /* 0x0000001e06077c10 */ /* 0x040fe2000ff1e0ff */
[----:B------:R-:W-:Y:S02]  /*1cb0*/  IMAD R18, R15, c[0x0][0x194], R18 ;  /* 0x000065000f127a24 */ /* 0x000fe400078e0212 */
[----:B------:R-:W-:Y:S01]  /*1cc0*/  IMAD.IADD R9, R17, 0x1, R9 ;  /* 0x0000000111097824 */ /* 0x000fe200078e0209 */
[----:B------:R-:W-:Y:S02]  /*1cd0*/  LEA.HI.X.SX32 R6, R6, UR28, 0x1, P0 ;  /* 0x0000001c06067c11 */ /* 0x000fe400080f0eff */
[----:B------:R-:W-:Y:S02]  /*1ce0*/  IADD3 R22, P0, R22, UR31, RZ ;  /* 0x0000001f16167c10 */ /* 0x000fe4000ff1e0ff */
[----:B------:R-:W-:Y:S02]  /*1cf0*/  LEA R250, P2, R7, c[0x0][0x350], 0x2 ;  /* 0x0000d40007fa7a11 */ /* 0x000fe400078410ff */
[----:B------:R-:W-:-:S02]  /*1d00*/  IADD3.X R23, R23, UR29, R18, P0, !PT ;  /* 0x0000001d17177c10 */ /* 0x000fc400087fe412 */
[----:B------:R-:W-:Y:S02]  /*1d10*/  PLOP3.LUT P0, PT, PT, PT, UP1, 0x80, 0x0 ;  /* 0x000000000000781c */ /* 0x000fe40003f0f018 */
[----:B------:R-:W-:Y:S01]  /*1d20*/  LEA.HI.X R251, R7, c[0x0][0x354], R6, 0x2, P2 ;  /* 0x0000d50007fb7a11 */ /* 0x000fe200010f1406 */
[----:B------:R-:W-:Y:S01]  /*1d30*/  IMAD.WIDE.U32 R20, R20, c[0x0][0x1a8], R22 ;  /* 0x00006a0014147a25 */ /* 0x000fe200078e0016 */
[----:B------:R-:W-:-:S04]  /*1d40*/  LEA.HI.X R247, R16, c[0x0][0x334], R9, 0x1, P3 ;  /* 0x0000cd0010f77a11 */ /* 0x000fc800018f0c09 */
[----:B------:R-:W-:Y:S02]  /*1d50*/  LEA R244, P4, R20, c[0x0][0x160], 0x1 ;  /* 0x0000580014f47a11 */ /* 0x000fe400078808ff */
[----:B------:R-:W-:-:S04]  /*1d60*/  IADD3 R13, R21, UR14, RZ ;  /* 0x0000000e150d7c10 */ /* 0x000fc8000fffe0ff */
[----:B------:R-:W-:Y:S01]  /*1d70*/  LEA.HI.X R245, R20, c[0x0][0x164], R13, 0x1, P4 ;  /* 0x0000590014f57a11 */ /* 0x000fe200020f0c0d */
[----:B--2-4-:R-:W-:Y:S05]  /*1d80*/  @P0 BRA `(.L_x_205) ;  /* 0x0000091000000947 */ /* 0x014fea0003800000 */
        /* <DEDUP_REMOVED lines=18> */
.L_x_206:
        /* <DEDUP_REMOVED lines=18> */
.L_x_207:
[----:B------:R-:W-:Y:S01]  /*1fd0*/  USHF.R.S32.HI UR10, URZ, 0x1f, UR23 ;  /* 0x0000001f3f0a7899 */ /* 0x000fe20008011417 */
[----:B------:R-:W-:Y:S01]  /*1fe0*/  IMAD.U32 R5, RZ, RZ, UR23 ;  /* 0x00000017ff057e24 */ /* 0x000fe2000f8e00ff */
[----:B------:R-:W-:Y:S01]  /*1ff0*/  ULDC.64 UR6, c[0x0][0x3a0] ;  /* 0x0000e80000067ab9 */ /* 0x000fe20000000a00 */
[----:B------:R-:W-:Y:S01]  /*2000*/  IMAD.U32 R10, RZ, RZ, UR34 ;  /* 0x00000022ff0a7e24 */ /* 0x000fe2000f8e00ff */
[----:B------:R-:W-:Y:S01]  /*2010*/  UIMAD UR6, UR10, UR6, URZ ;  /* 0x000000060a0672a4 */ /* 0x000fe2000f8e023f */
[----:B------:R-:W-:Y:S01]  /*2020*/  IMAD.WIDE.U32 R6, R5, c[0x0][0x3a0], R232 ;  /* 0x0000e80005067a25 */ /* 0x000fe200078e00e8 */
[----:B------:R-:W-:Y:S01]  /*2030*/  ULDC.64 UR8, c[0x0][0x3b8] ;  /* 0x0000ee0000087ab9 */ /* 0x000fe20000000a00 */
[----:B------:R-:W-:Y:S01]  /*2040*/  BSSY B0, `(.L_x_208) ;  /* 0x000001b000007945 */ /* 0x000fe20003800000 */
[----:B------:R-:W-:-:S02]  /*2050*/  UIMAD UR7, UR23, UR7, UR6 ;  /* 0x00000007170772a4 */ /* 0x000fc4000f8e0206 */
[----:B------:R-:W-:Y:S01]  /*2060*/  UIADD3 UR6, -UR23, UR15, URZ ;  /* 0x0000000f17067290 */ /* 0x000fe2000fffe13f */
[----:B------:R-:W-:-:S03]  /*2070*/  IADD3 R8, P0, R6, UR13, RZ ;  /* 0x0000000d06087c10 */ /* 0x000fc6000ff1e0ff */
[----:B------:R-:W-:Y:S01]  /*2080*/  MOV R6, UR7 ;  /* 0x0000000700067c02 */ /* 0x000fe20008000f00 */
[----:B------:R-:W-:Y:S01]  /*2090*/  UIMAD UR7, UR56, UR8, URZ ;  /* 0x00000008380772a4 */ /* 0x000fe2000f8e023f */
[----:B------:R-:W-:Y:S02]  /*20a0*/  ISETP.GE.AND P5, PT, R230, UR6, PT ;  /* 0x00000006e6007c0c */ /* 0x000fe4000bfa6270 */
[----:B------:R-:W-:Y:S01]  /*20b0*/  IADD3.X R9, R7, UR14, R6, P0, !PT ;  /* 0x0000000e07097c10 */ /* 0x000fe200087fe406 */
[----:B------:R-:W-:-:S04]  /*20c0*/  UIMAD UR7, UR34, UR9, UR7 ;  /* 0x00000009220772a4 */ /* 0x000fc8000f8e0207 */
[----:B------:R-:W-:-:S05]  /*20d0*/  IMAD.WIDE.U32 R10, R10, c[0x0][0x3b8], R8 ;  /* 0x0000ee000a0a7a25 */ /* 0x000fca00078e0008 */
[----:B------:R-:W-:Y:S01]  /*20e0*/  IADD3 R7, R11, UR7, RZ ;  /* 0x000000070b077c10 */ /* 0x000fe2000fffe0ff */
[----:B------:R-:W-:Y:S05]  /*20f0*/  @P5 BRA `(.L_x_209) ;  /* 0x000000f000005947 */ /* 0x000fea0003800000 */
[----:B------:R-:W-:Y:S01]  /*2100*/  IMAD.MOV.U32 R6, RZ, RZ, R10 ;  /* 0x000000ffff067224 */ /* 0x000fe200078e000a */
[----:B------:R-:W-:Y:S01]  /*2110*/  ISETP.GE.AND P4, PT, R232, c[0x0][0x220], PT ;  /* 0x00008800e8007a0c */ /* 0x000fe20003f86270 */
[----:B------:R-:W-:Y:S01]  /*2120*/  IMAD R9, R4, c[0x0][0x3a0], RZ ;  /* 0x0000e80004097a24 */ /* 0x000fe200078e02ff */
[----:B------:R-:W-:Y:S01]  /*2130*/  ISETP.GE.AND P3, PT, R229, c[0x0][0x220], PT ;  /* 0x00008800e5007a0c */ /* 0x000fe20003f66270 */
[----:B------:R-:W-:Y:S01]  /*2140*/  IMAD.WIDE.U32 R12, R230, c[0x0][0x3a0], R6 ;  /* 0x0000e800e60c7a25 */ /* 0x000fe200078e0006 */
[----:B------:R-:W-:Y:S02]  /*2150*/  ISETP.GE.AND P2, PT, R228, c[0x0][0x220], PT ;  /* 0x00008800e4007a0c */ /* 0x000fe40003f46270 */
[----:B------:R-:W-:Y:S01]  /*2160*/  ISETP.GE.AND P1, PT, R227, c[0x0][0x220], PT ;  /* 0x00008800e3007a0c */ /* 0x000fe20003f26270 */
[----:B------:R-:W-:Y:S01]  /*2170*/  IMAD R6, R230, c[0x0][0x3a4], R9 ;  /* 0x0000e900e6067a24 */ /* 0x000fe200078e0209 */
[----:B------:R-:W-:-:S03]  /*2180*/  LEA R8, P0, R12, c[0x0][0x340], 0x1 ;  /* 0x0000d0000c087a11 */ /* 0x000fc600078008ff */
[----:B------:R-:W-:-:S05]  /*2190*/  IMAD.IADD R6, R13, 0x1, R6 ;  /* 0x000000010d067824 */ /* 0x000fca00078e0206 */
[----:B------:R-:W-:-:S05]  /*21a0*/  LEA.HI.X R9, R12, c[0x0][0x344], R6, 0x1, P0 ;  /* 0x0000d1000c097a11 */ /* 0x000fca00000f0c06 */
[----:B------:R1:W-:Y:S04]  /*21b0*/  @!P4 STG.E.128 [R8.64], RZ ;  /* 0x000000ff0800c986 */ /* 0x0003e8000c101d04 */
[----:B------:R1:W-:Y:S04]  /*21c0*/  @!P3 STG.E.128 [R8.64+0x80], RZ ;  /* 0x000080ff0800b986 */ /* 0x0003e8000c101d04 */
[----:B------:R1:W-:Y:S04]  /*21d0*/  @!P2 STG.E.128 [R8.64+0x100], RZ ;  /* 0x000100ff0800a986 */ /* 0x0003e8000c101d04 */
[----:B------:R1:W-:Y:S02]  /*21e0*/  @!P1 STG.E.128 [R8.64+0x180], RZ ;  /* 0x000180ff08009986 */ /* 0x0003e4000c101d04 */
.L_x_209:
[----:B------:R-:W-:Y:S05]  /*21f0*/  BSYNC B0 ;  /* 0x0000000000007941 */ /* 0x000fea0003800000 */
.L_x_208:
[----:B------:R-:W-:Y:S01]  /*2200*/  IADD3 R6, R230, 0x20, RZ ;  /* 0x00000020e6067810 */ /* 0x000fe20007ffe0ff */
[----:B------:R-:W-:Y:S03]  /*2210*/  BSSY B0, `(.L_x_210) ;  /* 0x0000014000007945 */ /* 0x000fe60003800000 */
[----:B------:R-:W-:-:S13]  /*2220*/  ISETP.GE.AND P4, PT, R6, UR6, PT ;  /* 0x0000000606007c0c */ /* 0x000fda000bf86270 */
[----:B------:R-:W-:Y:S05]  /*2230*/  @P4 BRA `(.L_x_211) ;  /* 0x0000011000004947 */ /* 0x000fea0003800000 */
[----:B-1----:R-:W-:Y:S01]  /*2240*/  IADD3 R9, P0, R230, 0x20, RZ ;  /* 0x00000020e6097810 */ /* 0x002fe20007f1e0ff */
[----:B------:R-:W-:Y:S01]  /*2250*/  IMAD.MOV.U32 R11, RZ, RZ, R7 ;  /* 0x000000ffff0b7224 */ /* 0x000fe200078e0007 */
[----:B------:R-:W-:Y:S02]  /*2260*/  ISETP.GE.AND P3, PT, R232, c[0x0][0x220], PT ;  /* 0x00008800e8007a0c */ /* 0x000fe40003f66270 */
[----:B------:R-:W-:Y:S01]  /*2270*/  ISETP.GE.AND P2, PT, R229, c[0x0][0x220], PT ;  /* 0x00008800e5007a0c */ /* 0x000fe20003f46270 */
[----:B------:R-:W-:Y:S01]  /*2280*/  IMAD.X R6, RZ, RZ, R4, P0 ;  /* 0x000000ffff067224 */ /* 0x000fe200000e0604 */
[----:B------:R-:W-:Y:S01]  /*2290*/  ISETP.GE.AND P1, PT, R228, c[0x0][0x220], PT ;  /* 0x00008800e4007a0c */ /* 0x000fe20003f26270 */
[----:B------:R-:W-:Y:S01]  /*22a0*/  IMAD.WIDE.U32 R10, R9, c[0x0][0x3a0], R10 ;  /* 0x0000e800090a7a25 */ /* 0x000fe200078e000a */
[----:B------:R-:W-:-:S03]  /*22b0*/  ISETP.GE.AND P0, PT, R227, c[0x0][0x220], PT ;  /* 0x00008800e3007a0c */ /* 0x000fc60003f06270 */
[----:B------:R-:W-:Y:S01]  /*22c0*/  IMAD R6, R6, c[0x0][0x3a0], RZ ;  /* 0x0000e80006067a24 */ /* 0x000fe200078e02ff */
[----:B------:R-:W-:-:S03]  /*22d0*/  LEA R8, P6, R10, c[0x0][0x340], 0x1 ;  /* 0x0000d0000a087a11 */ /* 0x000fc600078c08ff */
[----:B------:R-:W-:-:S04]  /*22e0*/  IMAD R6, R9, c[0x0][0x3a4], R6 ;  /* 0x0000e90009067a24 */ /* 0x000fc800078e0206 */
[----:B------:R-:W-:-:S05]  /*22f0*/  IMAD.IADD R7, R11, 0x1, R6 ;  /* 0x000000010b077824 */ /* 0x000fca00078e0206 */
[----:B------:R-:W-:-:S05]  /*2300*/  LEA.HI.X R9, R10, c[0x0][0x344], R7, 0x1, P6 ;  /* 0x0000d1000a097a11 */ /* 0x000fca00030f0c07 */
[----:B------:R1:W-:Y:S04]  /*2310*/  @!P3 STG.E.128 [R8.64], RZ ;  /* 0x000000ff0800b986 */ /* 0x0003e8000c101d04 */
[----:B------:R1:W-:Y:S04]  /*2320*/  @!P2 STG.E.128 [R8.64+0x80], RZ ;  /* 0x000080ff0800a986 */ /* 0x0003e8000c101d04 */
[----:B------:R1:W-:Y:S04]  /*2330*/  @!P1 STG.E.128 [R8.64+0x100], RZ ;  /* 0x000100ff08009986 */ /* 0x0003e8000c101d04 */
[----:B------:R1:W-:Y:S02]  /*2340*/  @!P0 STG.E.128 [R8.64+0x180], RZ ;  /* 0x000180ff08008986 */ /* 0x0003e4000c101d04 */
.L_x_211:
[----:B------:R-:W-:Y:S05]  /*2350*/  BSYNC B0 ;  /* 0x0000000000007941 */ /* 0x000fea0003800000 */
.L_x_210:
[----:B------:R-:W-:Y:S01]  /*2360*/  ULDC.64 UR6, c[0x0][0x3a8] ;  /* 0x0000ea0000067ab9 */ /* 0x000fe20000000a00 */
[----:B------:R-:W-:Y:S01]  /*2370*/  IMAD.WIDE.U32 R6, R5, c[0x0][0x3a8], R232 ;  /* 0x0000ea0005067a25 */ /* 0x000fe200078e00e8 */
[----:B------:R-:W-:Y:S01]  /*2380*/  UIMAD UR6, UR10, UR6, URZ ;  /* 0x000000060a0672a4 */ /* 0x000fe2000f8e023f */
[----:B-1----:R-:W-:Y:S01]  /*2390*/  MOV R8, UR34 ;  /* 0x0000002200087c02 */ /* 0x002fe20008000f00 */
[----:B------:R-:W-:Y:S02]  /*23a0*/  BSSY B0, `(.L_x_212) ;  /* 0x000001b000007945 */ /* 0x000fe40003800000 */
[----:B------:R-:W-:Y:S01]  /*23b0*/  UIMAD UR6, UR23, UR7, UR6 ;  /* 0x00000007170672a4 */ /* 0x000fe2000f8e0206 */
[----:B------:R-:W-:-:S05]  /*23c0*/  IADD3 R6, P0, R6, UR11, RZ ;  /* 0x0000000b06067c10 */ /* 0x000fca000ff1e0ff */
[----:B------:R-:W-:Y:S01]  /*23d0*/  IMAD.U32 R5, RZ, RZ, UR6 ;  /* 0x00000006ff057e24 */ /* 0x000fe2000f8e00ff */
[----:B------:R-:W-:Y:S02]  /*23e0*/  ULDC.64 UR6, c[0x0][0x3c0] ;  /* 0x0000f00000067ab9 */ /* 0x000fe40000000a00 */
[----:B------:R-:W-:Y:S02]  /*23f0*/  UIMAD UR6, UR56, UR6, URZ ;  /* 0x00000006380672a4 */ /* 0x000fe4000f8e023f */
[----:B------:R-:W-:Y:S02]  /*2400*/  IADD3.X R7, R7, UR12, R5, P0, !PT ;  /* 0x0000000c07077c10 */ /* 0x000fe400087fe405 */
[----:B------:R-:W-:-:S03]  /*2410*/  UIMAD UR6, UR34, UR7, UR6 ;  /* 0x00000007220672a4 */ /* 0x000fc6000f8e0206 */
[----:B------:R-:W-:-:S05]  /*2420*/  IMAD.WIDE.U32 R8, R8, c[0x0][0x3c0], R6 ;  /* 0x0000f00008087a25 */ /* 0x000fca00078e0006 */
[----:B------:R-:W-:Y:S01]  /*2430*/  IADD3 R5, R9, UR6, RZ ;  /* 0x0000000609057c10 */ /* 0x000fe2000fffe0ff */
[----:B------:R-:W-:Y:S05]  /*2440*/  @P5 BRA `(.L_x_213) ;  /* 0x0000010000005947 */ /* 0x000fea0003800000 */
[----:B------:R-:W-:Y:S01]  /*2450*/  IMAD R7, R4, c[0x0][0x3a8], RZ ;  /* 0x0000ea0004077a24 */ /* 0x000fe200078e02ff */
[----:B------:R-:W-:Y:S01]  /*2460*/  ISETP.GE.AND P3, PT, R232, c[0x0][0x220], PT ;  /* 0x00008800e8007a0c */ /* 0x000fe20003f66270 */
[----:B------:R-:W-:Y:S01]  /*2470*/  IMAD.MOV.U32 R10, RZ, RZ, R8 ;  /* 0x000000ffff0a7224 */ /* 0x000fe200078e0008 */
[----:B------:R-:W-:Y:S01]  /*2480*/  ISETP.GE.AND P2, PT, R229, c[0x0][0x220], PT ;  /* 0x00008800e5007a0c */ /* 0x000fe20003f46270 */
[----:B------:R-:W-:Y:S01]  /*2490*/  IMAD.MOV.U32 R11, RZ, RZ, R5 ;  /* 0x000000ffff0b7224 */ /* 0x000fe200078e0005 */
[----:B------:R-:W-:Y:S01]  /*24a0*/  ISETP.GE.AND P1, PT, R228, c[0x0][0x220], PT ;  /* 0x00008800e4007a0c */ /* 0x000fe20003f26270 */
[C---:B------:R-:W-:Y:S01]  /*24b0*/  IMAD R6, R230.reuse, c[0x0][0x3ac], R7 ;  /* 0x0000eb00e6067a24 */ /* 0x040fe200078e0207 */
[----:B------:R-:W-:Y:S01]  /*24c0*/  ISETP.GE.AND P0, PT, R227, c[0x0][0x220], PT ;  /* 0x00008800e3007a0c */ /* 0x000fe20003f06270 */
[----:B------:R-:W-:-:S04]  /*24d0*/  IMAD.WIDE.U32 R10, R230, c[0x0][0x3a8], R10 ;  /* 0x0000ea00e60a7a25 */ /* 0x000fc800078e000a */
[----:B------:R-:W-:Y:S01]  /*24e0*/  IMAD.IADD R6, R11, 0x1, R6 ;  /* 0x000000010b067824 */ /* 0x000fe200078e0206 */
[----:B------:R-:W-:-:S04]  /*24f0*/  LEA R12, P5, R10, c[0x0][0x348], 0x1 ;  /* 0x0000d2000a0c7a11 */ /* 0x000fc800078a08ff */
[----:B------:R-:W-:-:S05]  /*2500*/  LEA.HI.X R13, R10, c[0x0][0x34c], R6, 0x1, P5 ;  /* 0x0000d3000a0d7a11 */ /* 0x000fca00028f0c06 */
[----:B------:R1:W-:Y:S04]  /*2510*/  @!P3 STG.E.128 [R12.64], RZ ;  /* 0x000000ff0c00b986 */ /* 0x0003e8000c101d04 */
[----:B------:R1:W-:Y:S04]  /*2520*/  @!P2 STG.E.128 [R12.64+0x80], RZ ;  /* 0x000080ff0c00a986 */ /* 0x0003e8000c101d04 */
[----:B------:R1:W-:Y:S04]  /*2530*/  @!P1 STG.E.128 [R12.64+0x100], RZ ;  /* 0x000100ff0c009986 */ /* 0x0003e8000c101d04 */
[----:B------:R1:W-:Y:S02]  /*2540*/  @!P0 STG.E.128 [R12.64+0x180], RZ ;  /* 0x000180ff0c008986 */ /* 0x0003e4000c101d04 */
.L_x_213:
[----:B------:R-:W-:Y:S05]  /*2550*/  BSYNC B0 ;  /* 0x0000000000007941 */ /* 0x000fea0003800000 */
.L_x_212:
[----:B------:R-:W-:Y:S05]  /*2560*/  @P4 BRA `(.L_x_214) ;  /* 0x0000770000004947 */ /* 0x000fea0003800000 */
[----:B------:R-:W-:Y:S02]  /*2570*/  IADD3 R6, P0, R230, 0x20, RZ ;  /* 0x00000020e6067810 */ /* 0x000fe40007f1e0ff */
[----:B------:R-:W-:-:S02]  /*2580*/  ISETP.GE.AND P2, PT, R232, c[0x0][0x220], PT ;  /* 0x00008800e8007a0c */ /* 0x000fc40003f46270 */
[----:B------:R-:W-:Y:S01]  /*2590*/  ISETP.GE.AND P1, PT, R229, c[0x0][0x220], PT ;  /* 0x00008800e5007a0c */ /* 0x000fe20003f26270 */
[----:B------:R-:W-:Y:S01]  /*25a0*/  IMAD.X R4, RZ, RZ, R4, P0 ;  /* 0x000000ffff047224 */ /* 0x000fe200000e0604 */
[----:B------:R-:W-:-:S03]  /*25b0*/  ISETP.GE.AND P0, PT, R228, c[0x0][0x220], PT ;  /* 0x00008800e4007a0c */ /* 0x000fc60003f06270 */
[----:B------:R-:W-:Y:S02]  /*25c0*/  IMAD R7, R4, c[0x0][0x3a8], RZ ;  /* 0x0000ea0004077a24 */ /* 0x000fe400078e02ff */
[----:B------:R-:W-:Y:S02]  /*25d0*/  IMAD.MOV.U32 R4, RZ, RZ, R8 ;  /* 0x000000ffff047224 */ /* 0x000fe400078e0008 */
[C---:B------:R-:W-:Y:S02]  /*25e0*/  IMAD R7, R6.reuse, c[0x0][0x3ac], R7 ;  /* 0x0000eb0006077a24 */ /* 0x040fe400078e0207 */
[----:B------:R-:W-:-:S04]  /*25f0*/  IMAD.WIDE.U32 R4, R6, c[0x0][0x3a8], R4 ;  /* 0x0000ea0006047a25 */ /* 0x000fc800078e0004 */
[----:B------:R-:W-:Y:S01]  /*2600*/  IMAD.IADD R7, R5, 0x1, R7 ;  /* 0x0000000105077824 */ /* 0x000fe200078e0207 */
        /* <DEDUP_REMOVED lines=9> */
.L_x_205:
[----:B------:R-:W-:Y:S01]  /*26a0*/  PLOP3.LUT P0, PT, PT, PT, UP6, 0x80, 0x0 ;  /* 0x000000000000781c */ /* 0x000fe20003f0f068 */
[----:B------:R-:W-:Y:S01]  /*26b0*/  UIMAD UR11, UR6, -0x40, UR25 ;  /* 0xffffffc0060b78a4 */ /* 0x000fe2000f8e0219 */
        /* <DEDUP_REMOVED lines=8> */
[----:B------:R-:W-:Y:S01]  /*2740*/  IMAD R6, R5, c[0x0][0x370], RZ ;  /* 0x0000dc0005067a24 */ /* 0x000fe200078e02ff */
[----:B------:R-:W-:Y:S01]  /*2750*/  ISETP.GE.AND P4, PT, R232, c[0x0][0x220], PT ;  /* 0x00008800e8007a0c */ /* 0x000fe20003f86270 */
[----:B------:R-:W-:Y:S01]  /*2760*/  IMAD.U32 R22, RZ, RZ, UR16 ;  /* 0x00000010ff167e24 */ /* 0x000fe2000f8e00ff */
[----:B------:R-:W-:Y:S01]  /*2770*/  ISETP.GE.AND P3, PT, R229, c[0x0][0x220], PT ;  /* 0x00008800e5007a0c */ /* 0x000fe20003f66270 */
[----:B------:R-:W-:Y:S01]  /*2780*/  IMAD.U32 R23, RZ, RZ, UR17 ;  /* 0x00000011ff177e24 */ /* 0x000fe2000f8e00ff */
[----:B------:R-:W-:Y:S01]  /*2790*/  ISETP.GE.AND P2, PT, R228, c[0x0][0x220], PT ;  /* 0x00008800e4007a0c */ /* 0x000fe20003f46270 */
[----:B------:R-:W-:Y:S01]  /*27a0*/  IMAD R5, R15, c[0x0][0x374], R6 ;  /* 0x0000dd000f057a24 */ /* 0x000fe200078e0206 */
[----:B------:R-:W-:Y:S01]  /*27b0*/  ISETP.GE.AND P1, PT, R227, c[0x0][0x220], PT ;  /* 0x00008800e3007a0c */ /* 0x000fe20003f26270 */
[----:B------:R-:W-:-:S04]  /*27c0*/  IMAD.WIDE.U32 R6, R15, c[0x0][0x370], R22 ;  /* 0x0000dc000f067a25 */ /* 0x000fc800078e0016 */
[----:B------:R-:W-:Y:S01]  /*27d0*/  IMAD.MOV.U32 R22, RZ, RZ, R6 ;  /* 0x000000ffff167224 */ /* 0x000fe200078e0006 */
[----:B------:R-:W-:Y:S01]  /*27e0*/  IADD3 R23, R7, R5, RZ ;  /* 0x0000000507177210 */ /* 0x000fe20007ffe0ff */
[----:B------:R-:W-:Y:S01]  /*27f0*/  IMAD.U32 R5, RZ, RZ, UR34 ;  /* 0x00000022ff057e24 */ /* 0x000fe2000f8e00ff */
[----:B------:R-:W-:Y:S01]  /*2800*/  MOV R7, 0x2 ;  /* 0x0000000200077802 */ /* 0x000fe20000000f00 */
[----:B------:R2:W-:Y:S02]  /*2810*/  @P4 STS.128 [R226+0x8000], RZ ;  /* 0x008000ffe2004388 */ /* 0x0005e40000000c00 */
[----:B------:R-:W-:Y:S02]  /*2820*/  IMAD.WIDE.U32 R22, R5, c[0x0][0x378], R22 ;  /* 0x0000de0005167a25 */ /* 0x000fe400078e0016 */
[----:B------:R-:W-:Y:S01]  /*2830*/  @!PT LDS RZ, [RZ] ;  /* 0x00000000fffff984 */ /* 0x000fe20000000800 */
[----:B------:R-:W-:Y:S01]  /*2840*/  @!PT LDS RZ, [RZ] ;  /* 0x00000000fffff984 */ /* 0x000fe20000000800 */
[----:B------:R-:W-:Y:S01]  /*2850*/  @!PT LDS RZ, [RZ] ;  /* 0x00000000fffff984 */ /* 0x000fe20000000800 */
[----:B------:R2:W-:Y:S02]  /*2860*/  @!P4 LDGSTS.E.BYPASS.LTC128B.128 [R226+0x8000], [R246.64] ;  /* 0x08000000f6e2cfae */ /* 0x0005e4000b901d44 */
[----:B------:R-:W-:Y:S01]  /*2870*/  IMAD.WIDE R6, R232, R7, c[0x0][0x330] ;  /* 0x0000cc00e8067625 */ /* 0x000fe200078e0207 */
[----:B------:R-:W-:Y:S01]  /*2880*/  IADD3 R5, R23, UR12, RZ ;  /* 0x0000000c17057c10 */ /* 0x000fe2000fffe0ff */
[----:B------:R2:W-:Y:S03]  /*2890*/  @P3 STS.128 [R226+0xa000], RZ ;  /* 0x00a000ffe2003388 */ /* 0x0005e60000000c00 */
[----:B------:R-:W-:-:S04]  /*28a0*/  LEA R6, P0, R22, R6, 0x1 ;  /* 0x0000000616067211 */ /* 0x000fc800078008ff */
[----:B------:R-:W-:-:S05]  /*28b0*/  LEA.HI.X R7, R22, R7, R5, 0x1, P0 ;  /* 0x0000000716077211 */ /* 0x000fca00000f0c05 */
        /* <DEDUP_REMOVED lines=15> */
.L_x_216:
[----:B------:R-:W-:Y:S05]  /*29b0*/  BSYNC B0 ;  /* 0x0000000000007941 */ /* 0x000fea0003800000 */
.L_x_215:
[----:B--23--:R-:W-:Y:S01]  /*29c0*/  IADD3 R6, R230, 0x20, RZ ;  /* 0x00000020e6067810 */ /* 0x00cfe20007ffe0ff */
        /* <DEDUP_REMOVED lines=8> */
[----:B------:R-:W-:Y:S01]  /*2a50*/  ISETP.GE.AND P4, PT, R232, c[0x0][0x220], PT ;  /* 0x00008800e8007a0c */ /* 0x000fe20003f86270 */
[----:B------:R-:W-:Y:S01]  /*2a60*/  IMAD.WIDE.U32 R22, R5, c[0x0][0x370], RZ ;  /* 0x0000dc0005167a25 */ /* 0x000fe200078e00ff */
[----:B------:R-:W-:-:S02]  /*2a70*/  ISETP.GE.AND P3, PT, R229, c[0x0][0x220], PT ;  /* 0x00008800e5007a0c */ /* 0x000fc40003f66270 */
[----:B------:R-:W-:Y:S02]  /*2a80*/  ISETP.GE.AND P2, PT, R228, c[0x0][0x220], PT ;  /* 0x00008800e4007a0c */ /* 0x000fe40003f46270 */
[----:B------:R-:W-:Y:S01]  /*2a90*/  IADD3 R7, P1, R16, R22, RZ ;  /* 0x0000001610077210 */ /* 0x000fe20007f3e0ff */
[----:B------:R-:W-:-:S05]  /*2aa0*/  IMAD R16, R5, c[0x0][0x374], RZ ;  /* 0x0000dd0005107a24 */ /* 0x000fca00078e02ff */
[----:B------:R-:W-:Y:S01]  /*2ab0*/  IADD3.X R16, R9, R23, R16, P1, !PT ;  /* 0x0000001709107210 */ /* 0x000fe20000ffe410 */
[----:B------:R-:W-:Y:S01]  /*2ac0*/  @!P4 IMAD.MOV.U32 R17, RZ, RZ, c[0x0][0x370] ;  /* 0x0000dc00ff11c624 */ /* 0x000fe200078e00ff */
[----:B------:R3:W-:Y:S01]  /*2ad0*/  @P4 STS.128 [R226+0x9000], RZ ;  /* 0x009000ffe2004388 */ /* 0x0007e20000000c00 */
[----:B------:R-:W-:Y:S02]  /*2ae0*/  @!P4 IMAD.MOV.U32 R14, RZ, RZ, c[0x0][0x374] ;  /* 0x0000dd00ff0ec624 */ /* 0x000fe400078e00ff */
[----:B------:R-:W-:Y:S02]  /*2af0*/  @!P2 LEA R24, P1, R7, c[0x0][0x330], 0x1 ;  /* 0x0000cc000718aa11 */ /* 0x000fe400078208ff */
[----:B------:R-:W-:Y:S02]  /*2b00*/  @!P4 LEA R22, P0, R17, R246, 0x6 ;  /* 0x000000f61116c211 */ /* 0x000fe400078030ff */
[----:B------:R-:W-:Y:S02]  /*2b10*/  @!P2 LEA.HI.X R25, R7, c[0x0][0x334], R16, 0x1, P1 ;  /* 0x0000cd000719aa11 */ /* 0x000fe400008f0c10 */
[----:B------:R-:W-:-:S02]  /*2b20*/  @!P4 LEA.HI.X R23, R17, R247, R14, 0x6, P0 ;  /* 0x000000f71117c211 */ /* 0x000fc400000f340e */
[----:B------:R-:W-:-:S03]  /*2b30*/  @!P3 LEA R26, P0, R7, c[0x0][0x330], 0x1 ;  /* 0x0000cc00071aba11 */ /* 0x000fc600078008ff */
[----:B------:R-:W-:Y:S01]  /*2b40*/  @!PT LDS RZ, [RZ] ;  /* 0x00000000fffff984 */ /* 0x000fe20000000800 */
[----:B------:R-:W-:Y:S01]  /*2b50*/  @!PT LDS RZ, [RZ] ;  /* 0x00000000fffff984 */ /* 0x000fe20000000800 */
[----:B------:R-:W-:Y:S01]  /*2b60*/  @!PT LDS RZ, [RZ] ;  /* 0x00000000fffff984 */ /* 0x000fe20000000800 */
[----:B------:R3:W-:Y:S01]  /*2b70*/  @!P4 LDGSTS.E.BYPASS.LTC128B.128 [R226+0x9000], [R22.64] ;  /* 0x0900000016e2cfae */ /* 0x0007e2000b901d44 */
[----:B------:R-:W-:Y:S02]  /*2b80*/  @!P3 LEA.HI.X R27, R7, c[0x0][0x334], R16, 0x1, P0 ;  /* 0x0000cd00071bba11 */ /* 0x000fe400000f0c10 */
[----:B------:R-:W-:Y:S01]  /*2b90*/  ISETP.GE.AND P0, PT, R227, c[0x0][0x220], PT ;  /* 0x00008800e3007a0c */ /* 0x000fe20003f06270 */
        /* <DEDUP_REMOVED lines=12> */
[----:B---3--:R-:W-:-:S04]  /*2c60*/  LEA R22, P0, R7, c[0x0][0x330], 0x1 ;  /* 0x0000cc0007167a11 */ /* 0x008fc800078008ff */
[----:B------:R-:W-:-:S05]  /*2c70*/  LEA.HI.X R23, R7, c[0x0][0x334], R16, 0x1, P0 ;  /* 0x0000cd0007177a11 */ /* 0x000fca00000f0c10 */
[----:B------:R-:W-:Y:S01]  /*2c80*/  @!PT LDS RZ, [RZ] ;  /* 0x00000000fffff984 */ /* 0x000fe20000000800 */
[----:B------:R-:W-:Y:S01]  /*2c90*/  @!PT LDS RZ, [RZ] ;  /* 0x00000000fffff984 */ /* 0x000fe20000000800 */
[----:B------:R-:W-:Y:S01]  /*2ca0*/  @!PT LDS RZ, [RZ] ;  /* 0x00000000fffff984 */ /* 0x000fe20000000800 */
[----:B------:R3:W-:Y:S04]  /*2cb0*/  LDGSTS.E.BYPASS.LTC128B.128 [R226+0xf000], [R22.64+0x180] ;  /* 0x0f00018016e27fae */ /* 0x0007e8000b901d44 */
.L_x_218:
[----:B------:R-:W-:Y:S05]  /*2cc0*/  BSYNC B0 ;  /* 0x0000000000007941 */ /* 0x000fea0003800000 */
.L_x_217:
[----:B------:R4:W-:Y:S01]  /*2cd0*/  @P6 STS.128 [R226], RZ ;  /* 0x000000ffe2006388 */ /* 0x0009e20000000c00 */
[----:B------:R-:W-:Y:S03]  /*2ce0*/  BSSY B0, `(.L_x_219) ;  /* 0x0000029000007945 */ /* 0x000fe60003800000 */
[----:B------:R4:W-:Y:S04]  /*2cf0*/  @P6 STS.128 [R226+0x2000], RZ ;  /* 0x002000ffe2006388 */ /* 0x0009e80000000c00 */
[----:B------:R4:W-:Y:S04]  /*2d00*/  @P6 STS.128 [R226+0x4000], RZ ;  /* 0x004000ffe2006388 */ /* 0x0009e80000000c00 */
[----:B------:R4:W-:Y:S01]  /*2d10*/  @P6 STS.128 [R226+0x6000], RZ ;  /* 0x006000ffe2006388 */ /* 0x0009e20000000c00 */
[----:B------:R-:W-:Y:S05]  /*2d20*/  @P6 BRA `(.L_x_220) ;  /* 0x0000024000006947 */ /* 0x000fea0003800000 */
[----:B------:R-:W-:Y:S01]  /*2d30*/  IMAD.U32 R16, RZ, RZ, UR31 ;  /* 0x0000001fff107e24 */ /* 0x000fe2000f8e00ff */
[----:B------:R-:W-:Y:S01]  /*2d40*/  MOV R9, 0x2 ;  /* 0x0000000200097802 */ /* 0x000fe20000000f00 */
[----:B------:R-:W-:Y:S01]  /*2d50*/  IMAD.U32 R17, RZ, RZ, UR29 ;  /* 0x0000001dff117e24 */ /* 0x000fe2000f8e00ff */
[----:B------:R-:W-:Y:S01]  /*2d60*/  ISETP.GE.AND P3, PT, R232, c[0x0][0x220], PT ;  /* 0x00008800e8007a0c */ /* 0x000fe20003f66270 */
[----:B------:R-:W-:Y:S01]  /*2d70*/  IMAD.U32 R7, RZ, RZ, UR34 ;  /* 0x00000022ff077e24 */ /* 0x000fe2000f8e00ff */
[----:B------:R-:W-:Y:S01]  /*2d80*/  ISETP.GE.AND P2, PT, R229, c[0x0][0x220], PT ;  /* 0x00008800e5007a0c */ /* 0x000fe20003f46270 */
[----:B------:R-:W-:Y:S01]  /*2d90*/  IMAD.WIDE.U32 R14, R15, c[0x0][0x190], R16 ;  /* 0x000064000f0e7a25 */ /* 0x000fe200078e0010 */
[----:B------:R-:W-:-:S02]  /*2da0*/  ISETP.GE.AND P1, PT, R228, c[0x0][0x220], PT ;  /* 0x00008800e4007a0c */ /* 0x000fc40003f26270 */
[----:B------:R-:W-:Y:S01]  /*2db0*/  ISETP.GE.AND P0, PT, R227, c[0x0][0x220], PT ;  /* 0x00008800e3007a0c */ /* 0x000fe20003f06270 */
[----:B------:R-:W-:Y:S01]  /*2dc0*/  IMAD.WIDE R16, R232, R9, c[0x0][0x160] ;  /* 0x00005800e8107625 */ /* 0x000fe200078e0209 */
[----:B------:R-:W-:-:S05]  /*2dd0*/  IADD3 R15, R18, R15, RZ ;  /* 0x0000000f120f7210 */ /* 0x000fca0007ffe0ff */
[----:B------:R-:W-:Y:S01]  /*2de0*/  IMAD.WIDE.U32 R14, R7, c[0x0][0x1a8], R14 ;  /* 0x00006a00070e7a25 */ /* 0x000fe200078e000e */
[----:B------:R1:W-:Y:S04]  /*2df0*/  @P3 STS.128 [R226], RZ ;  /* 0x000000ffe2003388 */ /* 0x0003e80000000c00 */
[----:B------:R-:W-:Y:S01]  /*2e00*/  IADD3 R7, R15, UR14, RZ ;  /* 0x0000000e0f077c10 */ /* 0x000fe2000fffe0ff */
[----:B------:R-:W-:Y:S01]  /*2e10*/  @!PT LDS RZ, [RZ] ;  /* 0x00000000fffff984 */ /* 0x000fe20000000800 */
[----:B------:R-:W-:Y:S01]  /*2e20*/  @!PT LDS RZ, [RZ] ;  /* 0x00000000fffff984 */ /* 0x000fe20000000800 */
[----:B------:R-:W-:Y:S01]  /*2e30*/  @!PT LDS RZ, [RZ] ;  /* 0x00000000fffff984 */ /* 0x000fe20000000800 */
[----:B------:R1:W-:Y:S01]  /*2e40*/  @!P3 LDGSTS.E.BYPASS.LTC128B.128 [R226], [R244.64] ;  /* 0x00000000f4e2bfae */ /* 0x0003e2000b901d44 */
[----:B------:R-:W-:-:S03]  /*2e50*/  LEA R16, P4, R14, R16, 0x1 ;  /* 0x000000100e107211 */ /* 0x000fc600078808ff */
[----:B------:R1:W-:Y:S01]  /*2e60*/  @P2 STS.128 [R226+0x2000], RZ ;  /* 0x002000ffe2002388 */ /* 0x0003e20000000c00 */
        /* <DEDUP_REMOVED lines=16> */
.L_x_220:
[----:B------:R-:W-:Y:S05]  /*2f70*/  BSYNC B0 ;  /* 0x0000000000007941 */ /* 0x000fea0003800000 */
.L_x_219:
[----:B------:R1:W-:Y:S01]  /*2f80*/  @P5 STS.128 [R226+0x1000], RZ ;  /* 0x001000ffe2005388 */ /* 0x0003e20000000c00 */
[----:B------:R-:W-:Y:S03]  /*2f90*/  BSSY B0, `(.L_x_221) ;  /* 0x000002c000007945 */ /* 0x000fe60003800000 */
[----:B------:R1:W-:Y:S04]  /*2fa0*/  @P5 STS.128 [R226+0x3000], RZ ;  /* 0x003000ffe2005388 */ /* 0x0003e80000000c00 */
[----:B------:R1:W-:Y:S04]  /*2fb0*/  @P5 STS.128 [R226+0x5000], RZ ;  /* 0x005000ffe2005388 */ /* 0x0003e80000000c00 */
[----:B------:R1:W-:Y:S01]  /*2fc0*/  @P5 STS.128 [R226+0x7000], RZ ;  /* 0x007000ffe2005388 */ /* 0x0003e20000000c00 */
[----:B------:R-:W-:Y:S05]  /*2fd0*/  @P5 BRA `(.L_x_222) ;  /* 0x0000027000005947 */ /* 0x000fea0003800000 */
[----:B------:R-:W-:Y:S01]  /*2fe0*/  ISETP.GE.AND P4, PT, R232, c[0x0][0x220], PT ;  /* 0x00008800e8007a0c */ /* 0x000fe20003f86270 */
[----:B-1----:R-:W-:Y:S01]  /*2ff0*/  IMAD.WIDE.U32 R16, R5, c[0x0][0x190], RZ ;  /* 0x0000640005107a25 */ /* 0x002fe200078e00ff */
[----:B------:R-:W-:-:S02]  /*3000*/  ISETP.GE.AND P3, PT, R229, c[0x0][0x220], PT ;  /* 0x00008800e5007a0c */ /* 0x000fc40003f66270 */
[----:B------:R-:W-:Y:S02]  /*3010*/  ISETP.GE.AND P2, PT, R228, c[0x0][0x220], PT ;  /* 0x00008800e4007a0c */ /* 0x000fe40003f46270 */
[----:B------:R-:W-:Y:S01]  /*3020*/  IADD3 R20, P1, R20, R16, RZ ;  /* 0x0000001014147210 */ /* 0x000fe20007f3e0ff */
[----:B------:R-:W-:-:S05]  /*3030*/  IMAD R16, R5, c[0x0][0x194], RZ ;  /* 0x0000650005107a24 */ /* 0x000fca00078e02ff */
[----:B------:R-:W-:Y:S01]  /*3040*/  IADD3.X R13, R13, R17, R16, P1, !PT ;  /* 0x000000110d0d7210 */ /* 0x000fe20000ffe410 */
[----:B------:R-:W-:Y:S01]  /*3050*/  @!P4 IMAD.MOV.U32 R7, RZ, RZ, c[0x0][0x190] ;  /* 0x00006400ff07c624 */ /* 0x000fe200078e00ff */
[----:B------:R1:W-:Y:S01]  /*3060*/  @P4 STS.128 [R226+0x1000], RZ ;  /* 0x001000ffe2004388 */ /* 0x0003e20000000c00 */
[----:B------:R-:W-:Y:S01]  /*3070*/  @!P4 IMAD.MOV.U32 R14, RZ, RZ, c[0x0][0x194] ;  /* 0x00006500ff0ec624 */ /* 0x000fe200078e00ff */
[C---:B------:R-:W-:Y:S02]  /*3080*/  @!P3 LEA R16, P5, R20.reuse, c[0x0][0x160], 0x1 ;  /* 0x000058001410ba11 */ /* 0x040fe400078a08ff */
[C---:B------:R-:W-:Y:S02]  /*3090*/  @!P4 LEA R18, P0, R7.reuse, R244, 0x6 ;  /* 0x000000f40712c211 */ /* 0x040fe400078030ff */
[----:B------:R-:W-:Y:S02]  /*30a0*/  @!P3 LEA.HI.X R17, R20, c[0x0][0x164], R13, 0x1, P5 ;  /* 0x000059001411ba11 */ /* 0x000fe400028f0c0d */
[----:B------:R-:W-:-:S02]  /*30b0*/  @!P4 LEA.HI.X R19, R7, R245, R14, 0x6, P0 ;  /* 0x000000f50713c211 */ /* 0x000fc400000f340e */
[----:B------:R-:W-:Y:S02]  /*30c0*/  ISETP.GE.AND P0, PT, R227, c[0x0][0x220], PT ;  /* 0x00008800e3007a0c */ /* 0x000fe40003f06270 */
[C---:B------:R-:W-:Y:S01]  /*30d0*/  @!P2 LEA R14, P1, R20.reuse, c[0x0][0x160], 0x1 ;  /* 0x00005800140eaa11 */ /* 0x040fe200078208ff */
[----:B------:R-:W-:Y:S01]  /*30e0*/  @!PT LDS RZ, [RZ] ;  /* 0x00000000fffff984 */ /* 0x000fe20000000800 */
[----:B------:R-:W-:Y:S01]  /*30f0*/  @!PT LDS RZ, [RZ] ;  /* 0x00000000fffff984 */ /* 0x000fe20000000800 */
[----:B------:R-:W-:Y:S01]  /*3100*/  @!PT LDS RZ, [RZ] ;  /* 0x00000000fffff984 */ /* 0x000fe20000000800 */
[----:B------:R1:W-:Y:S03]  /*3110*/  @!P4 LDGSTS.E.BYPASS.LTC128B.128 [R226+0x1000], [R18.64] ;  /* 0x0100000012e2cfae */ /* 0x0003e6000b901d44 */
[----:B------:R-:W-:Y:S01]  /*3120*/  @!P2 LEA.HI.X R15, R20, c[0x0][0x164], R13, 0x1, P1 ;  /* 0x00005900140faa11 */ /* 0x000fe200008f0c0d */
        /* <DEDUP_REMOVED lines=18> */
.L_x_222:
[----:B------:R-:W-:Y:S05]  /*3250*/  BSYNC B0 ;  /* 0x0000000000007941 */ /* 0x000fea0003800000 */
.L_x_221:
[----:B------:R-:W-:Y:S01]  /*3260*/  UIADD3 UR12, -UR23, UR15, URZ ;  /* 0x0000000f170c7290 */ /* 0x000fe2000fffe13f */
[C---:B------:R-:W-:Y:S01]  /*3270*/  IADD3 R5, R225.reuse, 0x8, RZ ;  /* 0x00000008e1057810 */ /* 0x040fe20007ffe0ff */
[C---:B-1----:R-:W-:Y:S01]  /*3280*/  IMAD.SHL.U32 R16, R225.reuse, 0x4, RZ ;  /* 0x00000004e1107824 */ /* 0x042fe200078e00ff */
[----:B------:R-:W-:Y:S01]  /*3290*/  SHF.R.S32.HI R240, RZ, 0x1f, R225 ;  /* 0x0000001ffff07819 */ /* 0x000fe200000114e1 */
[----:B------:R-:W-:Y:S01]  /*32a0*/  ULDC.64 UR16, c[0x0][0x198] ;  /* 0x0000660000107ab9 */ /* 0x000fe20000000a00 */
[----:B------:R-:W-:Y:S01]  /*32b0*/  ISETP.GE.AND P2, PT, R225, UR11, PT ;  /* 0x0000000be1007c0c */ /* 0x000fe2000bf46270 */
[----:B------:R-:W-:Y:S01]  /*32c0*/  IMAD.MOV.U32 R248, RZ, RZ, 0x7f800000 ;  /* 0x7f800000fff87424 */ /* 0x000fe200078e00ff */
[----:B------:R-:W-:Y:S01]  /*32d0*/  ISETP.GE.AND P5, PT, R230, UR12, PT ;  /* 0x0000000ce6007c0c */ /* 0x000fe2000bfa6270 */
[----:B------:R-:W-:Y:S01]  /*32e0*/  IMAD.MOV.U32 R249, RZ, RZ, 0x7f800000 ;  /* 0x7f800000fff97424 */ /* 0x000fe200078e00ff */
[----:B------:R-:W-:Y:S01]  /*32f0*/  ISETP.GE.AND P1, PT, R5, UR11, PT ;  /* 0x0000000b05007c0c */ /* 0x000fe2000bf26270 */
[----:B------:R-:W-:Y:S01]  /*3300*/  USHF.R.S32.HI UR11, URZ, 0x1f, UR23 ;  /* 0x0000001f3f0b7899 */ /* 0x000fe20008011417 */
[----:B------:R-:W-:-:S02]  /*3310*/  IADD3 R16, P0, R16, UR8, RZ ;  /* 0x0000000810107c10 */ /* 0x000fc4000ff1e0ff */
[----:B------:R-:W-:Y:S01]  /*3320*/  SHF.L.U64.HI R5, R225, 0x2, R240 ;  /* 0x00000002e1057819 */ /* 0x000fe200000102f0 */
[----:B------:R-:W-:-:S03]  /*3330*/  UIMAD UR14, UR11, UR16, URZ ;  /* 0x000000100b0e72a4 */ /* 0x000fc6000f8e023f */
[----:B------:R-:W-:Y:S01]  /*3340*/  IADD3.X R17, R5, UR7, RZ, P0, !PT ;  /* 0x0000000705117c10 */ /* 0x000fe200087fe4ff */
[----:B------:R-:W-:Y:S01]  /*3350*/  IMAD.U32 R5, RZ, RZ, UR23 ;  /* 0x00000017ff057e24 */ /* 0x000fe2000f8e00ff */
[----:B------:R-:W-:Y:S01]  /*3360*/  UIMAD UR14, UR23, UR17, UR14 ;  /* 0x00000011170e72a4 */ /* 0x000fe2000f8e020e */
[----:B------:R1:W-:Y:S02]  /*3370*/  @P5 STS.128 [R226+0x10000], RZ ;  /* 0x010000ffe2005388 */ /* 0x0003e40000000c00 */
[----:B------:R-:W-:Y:S02]  /*3380*/  IMAD.WIDE.U32 R14, R5, c[0x0][0x198], R232 ;  /* 0x00006600050e7a25 */ /* 0x000fe400078e00e8 */
[----:B------:R1:W-:Y:S04]  /*3390*/  @P5 STS.128 [R226+0x12000], RZ ;  /* 0x012000ffe2005388 */ /* 0x0003e80000000c00 */
[----:B------:R1:W-:Y:S04]  /*33a0*/  @P5 STS.128 [R226+0x14000], RZ ;  /* 0x014000ffe2005388 */ /* 0x0003e80000000c00 */
[----:B------:R1:W-:Y:S01]  /*33b0*/  @P5 STS.128 [R226+0x16000], RZ ;  /* 0x016000ffe2005388 */ /* 0x0003e20000000c00 */
[----:B------:R-:W-:-:S03]  /*33c0*/  IMAD.U32 R7, RZ, RZ, UR14 ;  /* 0x0000000eff077e24 */ /* 0x000fc6000f8e00ff */
[----:B------:R2:W5:Y:S04]  /*33d0*/  @!P2 LDG.E R248, [R16.64] ;  /* 0x0000000410f8a981 */ /* 0x000568000c1e1900 */
[----:B------:R2:W5:Y:S01]  /*33e0*/  @!P1 LDG.E R249, [R16.64+0x20] ;  /* 0x0000200410f99981 */ /* 0x000562000c1e1900 */
[----:B------:R-:W-:Y:S01]  /*33f0*/  BSSY B0, `(.L_x_223) ;  /* 0x0000036000007945 */ /* 0x000fe20003800000 */
[----:B--2---:R-:W-:-:S04]  /*3400*/  IADD3 R16, P0, R14, UR24, RZ ;  /* 0x000000180e107c10 */ /* 0x004fc8000ff1e0ff */
[----:B------:R-:W-:Y:S01]  /*3410*/  IADD3.X R17, R15, UR27, R7, P0, !PT ;  /* 0x0000001b0f117c10 */ /* 0x000fe200087fe407 */
[----:B------:R-:W-:-:S04]  /*3420*/  IMAD R7, R8, c[0x0][0x1b0], RZ ;  /* 0x00006c0008077a24 */ /* 0x000fc800078e02ff */
[C---:B------:R-:W-:Y:S02]  /*3430*/  IMAD R14, R10.reuse, c[0x0][0x1b4], R7 ;  /* 0x00006d000a0e7a24 */ /* 0x040fe400078e0207 */
[----:B------:R-:W-:-:S04]  /*3440*/  IMAD.WIDE.U32 R16, R10, c[0x0][0x1b0], R16 ;  /* 0x00006c000a107a25 */ /* 0x000fc800078e0010 */
[----:B------:R-:W-:Y:S01]  /*3450*/  IMAD.IADD R9, R17, 0x1, R14 ;  /* 0x0000000111097824 */ /* 0x000fe200078e020e */
[----:B------:R-:W-:Y:S05]  /*3460*/  @P5 BRA `(.L_x_224) ;  /* 0x000002e000005947 */ /* 0x000fea0003800000 */
[----:B-1----:R-:W-:Y:S01]  /*3470*/  ISETP.GE.AND P3, PT, R232, c[0x0][0x220], PT ;  /* 0x00008800e8007a0c */ /* 0x002fe20003f66270 */
[----:B------:R-:W-:Y:S01]  /*3480*/  IMAD R7, R11, c[0x0][0x198], RZ ;  /* 0x000066000b077a24 */ /* 0x000fe200078e02ff */
[----:B------:R-:W-:Y:S02]  /*3490*/  MOV R18, UR24 ;  /* 0x0000001800127c02 */ /* 0x000fe40008000f00 */
[----:B------:R-:W-:Y:S01]  /*34a0*/  MOV R19, UR27 ;  /* 0x0000001b00137c02 */ /* 0x000fe20008000f00 */
[C---:B------:R-:W-:Y:S01]  /*34b0*/  IMAD R20, R12.reuse, c[0x0][0x19c], R7 ;  /* 0x000067000c147a24 */ /* 0x040fe200078e0207 */
[----:B------:R-:W-:Y:S02]  /*34c0*/  MOV R7, 0x2 ;  /* 0x0000000200077802 */ /* 0x000fe40000000f00 */
[----:B------:R-:W-:Y:S01]  /*34d0*/  ISETP.GE.AND P2, PT, R229, c[0x0][0x220], PT ;  /* 0x00008800e5007a0c */ /* 0x000fe20003f46270 */
[----:B------:R-:W-:Y:S01]  /*34e0*/  IMAD.WIDE.U32 R18, R12, c[0x0][0x198], R18 ;  /* 0x000066000c127a25 */ /* 0x000fe200078e0012 */
[----:B------:R-:W-:-:S02]  /*34f0*/  ISETP.GE.AND P1, PT, R228, c[0x0][0x220], PT ;  /* 0x00008800e4007a0c */ /* 0x000fc40003f26270 */
[----:B------:R-:W-:Y:S01]  /*3500*/  ISETP.GE.AND P0, PT, R227, c[0x0][0x220], PT ;  /* 0x00008800e3007a0c */ /* 0x000fe20003f06270 */
[----:B------:R-:W-:Y:S01]  /*3510*/  IMAD.IADD R21, R19, 0x1, R20 ;  /* 0x0000000113157824 */ /* 0x000fe200078e0214 */
[----:B------:R1:W-:Y:S01]  /*3520*/  @P3 STS.128 [R226+0x10000], RZ ;  /* 0x010000ffe2003388 */ /* 0x0003e20000000c00 */
[----:B------:R-:W-:Y:S01]  /*3530*/  IMAD.MOV.U32 R20, RZ, RZ, R18 ;  /* 0x000000ffff147224 */ /* 0x000fe200078e0012 */
[----:B------:R-:W-:Y:S01]  /*3540*/  @!P3 MOV R18, R16 ;  /* 0x000000100012b202 */ /* 0x000fe20000000f00 */
[----:B------:R-:W-:Y:S02]  /*3550*/  @!P3 IMAD R13, R4, c[0x0][0x198], RZ ;  /* 0x00006600040dba24 */ /* 0x000fe400078e02ff */
[----:B------:R-:W-:Y:S02]  /*3560*/  @!P3 IMAD.MOV.U32 R19, RZ, RZ, R9 ;  /* 0x000000ffff13b224 */ /* 0x000fe400078e0009 */
[C---:B------:R-:W-:Y:S02]  /*3570*/  @!P3 IMAD R13, R230.reuse, c[0x0][0x19c], R13 ;  /* 0x00006700e60dba24 */ /* 0x040fe400078e020d */
[----:B------:R-:W-:-:S04]  /*3580*/  @!P3 IMAD.WIDE.U32 R18, R230, c[0x0][0x198], R18 ;  /* 0x00006600e612ba25 */ /* 0x000fc800078e0012 */
[----:B------:R-:W-:Y:S01]  /*3590*/  IMAD.WIDE.U32 R20, R10, c[0x0][0x1b0], R20 ;  /* 0x00006c000a147a25 */ /* 0x000fe200078e0014 */
[----:B------:R-:W-:Y:S02]  /*35a0*/  @!P3 IADD3 R13, R19, R13, RZ ;  /* 0x0000000d130db210 */ /* 0x000fe40007ffe0ff */
[----:B---3--:R-:W-:Y:S01]  /*35b0*/  @!P3 LEA R24, P6, R18, c[0x0][0x168], 0x1 ;  /* 0x00005a001218ba11 */ /* 0x008fe200078c08ff */
[----:B------:R-:W-:-:S03]  /*35c0*/  IMAD.WIDE R22, R232, R7, c[0x0][0x168] ;  /* 0x00005a00e8167625 */ /* 0x000fc600078e0207 */
[----:B------:R-:W-:Y:S01]  /*35d0*/  @!P3 LEA.HI.X R25, R18, c[0x0][0x16c], R13, 0x1, P6 ;  /* 0x00005b001219ba11 */ /* 0x000fe200030f0c0d */
[----:B------:R-:W-:Y:S01]  /*35e0*/  IMAD.IADD R7, R14, 0x1, R21 ;  /* 0x000000010e077824 */ /* 0x000fe200078e0215 */
[----:B------:R-:W-:-:S03]  /*35f0*/  LEA R22, P4, R20, R22, 0x1 ;  /* 0x0000001614167211 */ /* 0x000fc600078808ff */
[----:B------:R-:W-:Y:S01]  /*3600*/  @!PT LDS RZ, [RZ] ;  /* 0x00000000fffff984 */ /* 0x000fe20000000800 */
[----:B------:R-:W-:Y:S01]  /*3610*/  @!PT LDS RZ, [RZ] ;  /* 0x00000000fffff984 */ /* 0x000fe20000000800 */
[----:B------:R-:W-:Y:S01]  /*3620*/  @!PT LDS RZ, [RZ] ;  /* 0x00000000fffff984 */ /* 0x000fe20000000800 */
[----:B------:R1:W-:Y:S01]  /*3630*/  @!P3 LDGSTS.E.BYPASS.LTC128B.128 [R226+0x10000], [R24.64] ;  /* 0x1000000018e2bfae */ /* 0x0003e2000b901d44 */
[----:B------:R-:W-:-:S03]  /*3640*/  LEA.HI.X R23, R20, R23, R7, 0x1, P4 ;  /* 0x0000001714177211 */ /* 0x000fc600020f0c07 */
        /* <DEDUP_REMOVED lines=16> */
.L_x_224:
[----:B-1----:R-:W-:Y:S05]  /*3750*/  BSYNC B0 ;  /* 0x0000000000007941 */ /* 0x002fea0003800000 */
.L_x_223:
[----:B------:R-:W-:Y:S01]  /*3760*/  ISETP.GE.AND P4, PT, R6, UR12, PT ;  /* 0x0000000c06007c0c */ /* 0x000fe2000bf86270 */
[----:B------:R-:W-:-:S12]  /*3770*/  BSSY B0, `(.L_x_225) ;  /* 0x0000036000007945 */ /* 0x000fd80003800000 */
[----:B------:R1:W-:Y:S04]  /*3780*/  @P4 STS.128 [R226+0x11000], RZ ;  /* 0x011000ffe2004388 */ /* 0x0003e80000000c00 */
[----:B------:R1:W-:Y:S04]  /*3790*/  @P4 STS.128 [R226+0x13000], RZ ;  /* 0x013000ffe2004388 */ /* 0x0003e80000000c00 */
[----:B------:R1:W-:Y:S04]  /*37a0*/  @P4 STS.128 [R226+0x15000], RZ ;  /* 0x015000ffe2004388 */ /* 0x0003e80000000c00 */
[----:B------:R1:W-:Y:S01]  /*37b0*/  @P4 STS.128 [R226+0x17000], RZ ;  /* 0x017000ffe2004388 */ /* 0x0003e20000000c00 */
[----:B------:R-:W-:Y:S05]  /*37c0*/  @P4 BRA `(.L_x_226) ;  /* 0x0000030000004947 */ /* 0x000fea0003800000 */
[----:B------:R-:W-:Y:S01]  /*37d0*/  IADD3 R18, P0, R12, 0x20, RZ ;  /* 0x000000200c127810 */ /* 0x000fe20007f1e0ff */
[----:B------:R-:W-:Y:S01]  /*37e0*/  IMAD.U32 R20, RZ, RZ, UR24 ;  /* 0x00000018ff147e24 */ /* 0x000fe2000f8e00ff */
[----:B------:R-:W-:Y:S01]  /*37f0*/  ISETP.GE.AND P3, PT, R232, c[0x0][0x220], PT ;  /* 0x00008800e8007a0c */ /* 0x000fe20003f66270 */
[----:B------:R-:W-:Y:S01]  /*3800*/  IMAD.U32 R21, RZ, RZ, UR27 ;  /* 0x0000001bff157e24 */ /* 0x000fe2000f8e00ff */
[----:B------:R-:W-:-:S02]  /*3810*/  IADD3.X R13, RZ, R11, RZ, P0, !PT ;  /* 0x0000000bff0d7210 */ /* 0x000fc400007fe4ff */
[----:B------:R-:W-:Y:S01]  /*3820*/  IADD3 R7, P0, R230, 0x20, RZ ;  /* 0x00000020e6077810 */ /* 0x000fe20007f1e0ff */
[----:B------:R-:W-:Y:S01]  /*3830*/  IMAD.WIDE.U32 R20, R18, c[0x0][0x198], R20 ;  /* 0x0000660012147a25 */ /* 0x000fe200078e0014 */
[----:B------:R-:W-:Y:S02]  /*3840*/  MOV R17, R9 ;  /* 0x0000000900117202 */ /* 0x000fe40000000f00 */
[----:B------:R-:W-:Y:S01]  /*3850*/  IADD3.X R6, RZ, R4, RZ, P0, !PT ;  /* 0x00000004ff067210 */ /* 0x000fe200007fe4ff */
[----:B------:R-:W-:Y:S01]  /*3860*/  IMAD R13, R13, c[0x0][0x198], RZ ;  /* 0x000066000d0d7a24 */ /* 0x000fe200078e02ff */
[----:B------:R-:W-:Y:S01]  /*3870*/  ISETP.GE.AND P2, PT, R229, c[0x0][0x220], PT ;  /* 0x00008800e5007a0c */ /* 0x000fe20003f46270 */
[----:B------:R-:W-:Y:S01]  /*3880*/  IMAD.WIDE.U32 R16, R7, c[0x0][0x198], R16 ;  /* 0x0000660007107a25 */ /* 0x000fe200078e0010 */
[----:B------:R-:W-:Y:S01]  /*3890*/  ISETP.GE.AND P1, PT, R228, c[0x0][0x220], PT ;  /* 0x00008800e4007a0c */ /* 0x000fe20003f26270 */
[----:B------:R1:W-:Y:S02]  /*38a0*/  @P3 STS.128 [R226+0x11000], RZ ;  /* 0x011000ffe2003388 */ /* 0x0003e40000000c00 */
[----:B------:R-:W-:-:S02]  /*38b0*/  IMAD R6, R6, c[0x0][0x198], RZ ;  /* 0x0000660006067a24 */ /* 0x000fc400078e02ff */
[----:B------:R-:W-:Y:S01]  /*38c0*/  IMAD R13, R18, c[0x0][0x19c], R13 ;  /* 0x00006700120d7a24 */ /* 0x000fe200078e020d */
[----:B------:R-:W-:Y:S01]  /*38d0*/  @!P3 LEA R18, P0, R16, c[0x0][0x168], 0x1 ;  /* 0x00005a001012ba11 */ /* 0x000fe200078008ff */
[----:B------:R-:W-:Y:S02]  /*38e0*/  IMAD R6, R7, c[0x0][0x19c], R6 ;  /* 0x0000670007067a24 */ /* 0x000fe400078e0206 */
[----:B------:R-:W-:Y:S02]  /*38f0*/  IMAD.IADD R21, R21, 0x1, R13 ;  /* 0x0000000115157824 */ /* 0x000fe400078e020d */
[----:B------:R-:W-:Y:S01]  /*3900*/  IMAD.MOV.U32 R7, RZ, RZ, 0x2 ;  /* 0x00000002ff077424 */ /* 0x000fe200078e00ff */
[----:B------:R-:W-:Y:S01]  /*3910*/  IADD3 R9, R17, R6, RZ ;  /* 0x0000000611097210 */ /* 0x000fe20007ffe0ff */
[----:B------:R-:W-:-:S03]  /*3920*/  IMAD.WIDE.U32 R20, R10, c[0x0][0x1b0], R20 ;  /* 0x00006c000a147a25 */ /* 0x000fc600078e0014 */
[----:B------:R-:W-:Y:S01]  /*3930*/  @!P3 LEA.HI.X R19, R16, c[0x0][0x16c], R9, 0x1, P0 ;  /* 0x00005b001013ba11 */ /* 0x000fe200000f0c09 */
[----:B--23--:R-:W-:Y:S01]  /*3940*/  IMAD.WIDE R22, R232, R7, c[0x0][0x168] ;  /* 0x00005a00e8167625 */ /* 0x00cfe200078e0207 */
[----:B------:R-:W-:-:S03]  /*3950*/  ISETP.GE.AND P0, PT, R227, c[0x0][0x220], PT ;  /* 0x00008800e3007a0c */ /* 0x000fc60003f06270 */
[----:B------:R-:W-:Y:S01]  /*3960*/  IMAD.IADD R7, R14, 0x1, R21 ;  /* 0x000000010e077824 */ /* 0x000fe200078e0215 */
[C---:B------:R-:W-:Y:S01]  /*3970*/  LEA R6, P6, R20.reuse, R22, 0x1 ;  /* 0x0000001614067211 */ /* 0x040fe200078c08ff */
[----:B------:R-:W-:Y:S01]  /*3980*/  @!PT LDS RZ, [RZ] ;  /* 0x00000000fffff984 */ /* 0x000fe20000000800 */
[----:B------:R-:W-:Y:S01]  /*3990*/  @!PT LDS RZ, [RZ] ;  /* 0x00000000fffff984 */ /* 0x000fe20000000800 */
[----:B------:R-:W-:Y:S01]  /*39a0*/  @!PT LDS RZ, [RZ] ;  /* 0x00000000fffff984 */ /* 0x000fe20000000800 */
[----:B------:R1:W-:Y:S03]  /*39b0*/  @!P3 LDGSTS.E.BYPASS.LTC128B.128 [R226+0x11000], [R18.64] ;  /* 0x1100000012e2bfae */ /* 0x0003e6000b901d44 */
[----:B------:R-:W-:Y:S01]  /*39c0*/  LEA.HI.X R7, R20, R23, R7, 0x1, P6 ;  /* 0x0000001714077211 */ /* 0x000fe200030f0c07 */
        /* <DEDUP_REMOVED lines=16> */
.L_x_226:
[----:B------:R-:W-:Y:S05]  /*3ad0*/  BSYNC B0 ;  /* 0x0000000000007941 */ /* 0x000fea0003800000 */
.L_x_225:
[----:B------:R-:W-:Y:S01]  /*3ae0*/  ULDC.64 UR16, c[0x0][0x1a0] ;  /* 0x0000680000107ab9 */ /* 0x000fe20000000a00 */
[----:B------:R1:W-:Y:S01]  /*3af0*/  @P5 STS.128 [R226+0x18000], RZ ;  /* 0x018000ffe2005388 */ /* 0x0003e20000000c00 */
[----:B------:R-:W-:Y:S01]  /*3b00*/  UIMAD UR11, UR11, UR16, URZ ;  /* 0x000000100b0b72a4 */ /* 0x000fe2000f8e023f */
[----:B-12---:R-:W-:Y:S01]  /*3b10*/  IMAD.WIDE.U32 R6, R5, c[0x0][0x1a0], R232 ;  /* 0x0000680005067a25 */ /* 0x006fe200078e00e8 */
[----:B------:R-:W-:Y:S01]  /*3b20*/  BSSY B0, `(.L_x_227) ;  /* 0x000003a000007945 */ /* 0x000fe20003800000 */
[----:B------:R1:W-:Y:S01]  /*3b30*/  @P5 STS.128 [R226+0x1a000], RZ ;  /* 0x01a000ffe2005388 */ /* 0x0003e20000000c00 */
[----:B------:R-:W-:-:S02]  /*3b40*/  UIMAD UR11, UR23, UR17, UR11 ;  /* 0x00000011170b72a4 */ /* 0x000fc4000f8e020b */
[----:B------:R-:W-:Y:S01]  /*3b50*/  IADD3 R14, P0, R6, UR20, RZ ;  /* 0x00000014060e7c10 */ /* 0x000fe2000ff1e0ff */
[----:B------:R1:W-:Y:S03]  /*3b60*/  @P5 STS.128 [R226+0x1c000], RZ ;  /* 0x01c000ffe2005388 */ /* 0x0003e60000000c00 */
[----:B------:R-:W-:Y:S01]  /*3b70*/  MOV R5, UR11 ;  /* 0x0000000b00057c02 */ /* 0x000fe20008000f00 */
[----:B------:R1:W-:Y:S03]  /*3b80*/  @P5 STS.128 [R226+0x1e000], RZ ;  /* 0x01e000ffe2005388 */ /* 0x0003e60000000c00 */
[----:B------:R-:W-:Y:S01]  /*3b90*/  IADD3.X R15, R7, UR21, R5, P0, !PT ;  /* 0x00000015070f7c10 */ /* 0x000fe200087fe405 */
[----:B------:R-:W-:-:S04]  /*3ba0*/  IMAD R5, R8, c[0x0][0x1b8], RZ ;  /* 0x00006e0008057a24 */ /* 0x000fc800078e02ff */
[C---:B------:R-:W-:Y:S02]  /*3bb0*/  IMAD R8, R10.reuse, c[0x0][0x1bc], R5 ;  /* 0x00006f000a087a24 */ /* 0x040fe400078e0205 */
[----:B------:R-:W-:-:S05]  /*3bc0*/  IMAD.WIDE.U32 R14, R10, c[0x0][0x1b8], R14 ;  /* 0x00006e000a0e7a25 */ /* 0x000fca00078e000e */
[----:B------:R-:W-:Y:S01]  /*3bd0*/  IADD3 R7, R15, R8, RZ ;  /* 0x000000080f077210 */ /* 0x000fe20007ffe0ff */
[----:B------:R-:W-:Y:S05]  /*3be0*/  @P5 BRA `(.L_x_228) ;  /* 0x000002d000005947 */ /* 0x000fea0003800000 */
[----:B------:R-:W-:Y:S01]  /*3bf0*/  ISETP.GE.AND P3, PT, R232, c[0x0][0x220], PT ;  /* 0x00008800e8007a0c */ /* 0x000fe20003f66270 */
[----:B------:R-:W-:Y:S01]  /*3c00*/  IMAD.U32 R16, RZ, RZ, UR20 ;  /* 0x00000014ff107e24 */ /* 0x000fe2000f8e00ff */
[----:B------:R-:W-:Y:S01]  /*3c10*/  ISETP.GE.AND P2, PT, R229, c[0x0][0x220], PT ;  /* 0x00008800e5007a0c */ /* 0x000fe20003f46270 */
[----:B------:R-:W-:Y:S01]  /*3c20*/  IMAD.U32 R17, RZ, RZ, UR21 ;  /* 0x00000015ff117e24 */ /* 0x000fe2000f8e00ff */
[----:B------:R-:W-:Y:S01]  /*3c30*/  ISETP.GE.AND P1, PT, R228, c[0x0][0x220], PT ;  /* 0x00008800e4007a0c */ /* 0x000fe20003f26270 */
[----:B------:R-:W-:Y:S01]  /*3c40*/  IMAD R5, R11, c[0x0][0x1a0], RZ ;  /* 0x000068000b057a24 */ /* 0x000fe200078e02ff */
[----:B------:R-:W-:Y:S01]  /*3c50*/  ISETP.GE.AND P0, PT, R227, c[0x0][0x220], PT ;  /* 0x00008800e3007a0c */ /* 0x000fe20003f06270 */
[----:B------:R-:W-:-:S04]  /*3c60*/  IMAD.WIDE.U32 R16, R12, c[0x0][0x1a0], R16 ;  /* 0x000068000c107a25 */ /* 0x000fc800078e0010 */
[----:B------:R-:W-:Y:S02]  /*3c70*/  IMAD R18, R12, c[0x0][0x1a4], R5 ;  /* 0x000069000c127a24 */ /* 0x000fe400078e0205 */
[----:B------:R-:W-:Y:S01]  /*3c80*/  @!P3 IMAD.MOV.U32 R6, RZ, RZ, R14 ;  /* 0x000000ffff06b224 */ /* 0x000fe200078e000e */
[----:B------:R2:W-:Y:S01]  /*3c90*/  @P3 STS.128 [R226+0x18000], RZ ;  /* 0x018000ffe2003388 */ /* 0x0005e20000000c00 */
[----:B------:R-:W-:Y:S01]  /*3ca0*/  @!P3 IMAD R9, R4, c[0x0][0x1a0], RZ ;  /* 0x000068000409ba24 */ /* 0x000fe200078e02ff */
[----:B------:R-:W-:Y:S01]  /*3cb0*/  IADD3 R19, R17, R18, RZ ;  /* 0x0000001211137210 */ /* 0x000fe20007ffe0ff */
[----:B------:R-:W-:Y:S01]  /*3cc0*/  IMAD.MOV.U32 R5, RZ, RZ, 0x2 ;  /* 0x00000002ff057424 */ /* 0x000fe200078e00ff */
[----:B------:R-:W-:Y:S01]  /*3cd0*/  MOV R18, R16 ;  /* 0x0000001000127202 */ /* 0x000fe20000000f00 */
[----:B------:R-:W-:-:S04]  /*3ce0*/  @!P3 IMAD.WIDE.U32 R16, R230, c[0x0][0x1a0], R6 ;  /* 0x00006800e610ba25 */ /* 0x000fc800078e0006 */
[----:B------:R-:W-:Y:S01]  /*3cf0*/  @!P3 IMAD R6, R230, c[0x0][0x1a4], R9 ;  /* 0x00006900e606ba24 */ /* 0x000fe200078e0209 */
[----:B---3--:R-:W-:Y:S01]  /*3d00*/  @!P3 LEA R22, P6, R16, c[0x0][0x170], 0x1 ;  /* 0x00005c001016ba11 */ /* 0x008fe200078c08ff */
[----:B------:R-:W-:-:S03]  /*3d10*/  IMAD.WIDE.U32 R18, R10, c[0x0][0x1b8], R18 ;  /* 0x00006e000a127a25 */ /* 0x000fc600078e0012 */
[----:B------:R-:W-:Y:S01]  /*3d20*/  @!P3 IADD3 R6, R17, R6, RZ ;  /* 0x000000061106b210 */ /* 0x000fe20007ffe0ff */
[----:B------:R-:W-:Y:S01]  /*3d30*/  IMAD.WIDE R20, R232, R5, c[0x0][0x170] ;  /* 0x00005c00e8147625 */ /* 0x000fe200078e0205 */
[----:B------:R-:W-:Y:S02]  /*3d40*/  IADD3 R5, R8, R19, RZ ;  /* 0x0000001308057210 */ /* 0x000fe40007ffe0ff */
[----:B------:R-:W-:Y:S02]  /*3d50*/  @!P3 LEA.HI.X R23, R16, c[0x0][0x174], R6, 0x1, P6 ;  /* 0x00005d001017ba11 */ /* 0x000fe400030f0c06 */
        /* <DEDUP_REMOVED lines=22> */
.L_x_228:
[----:B------:R-:W-:Y:S05]  /*3ec0*/  BSYNC B0 ;  /* 0x0000000000007941 */ /* 0x000fea0003800000 */
.L_x_227:
[----:B------:R1:W-:Y:S01]  /*3ed0*/  @P4 STS.128 [R226+0x19000], RZ ;  /* 0x019000ffe2004388 */ /* 0x0003e20000000c00 */
[----:B------:R-:W-:Y:S03]  /*3ee0*/  BSSY B0, `(.L_x_229) ;  /* 0x0000035000007945 */ /* 0x000fe60003800000 */
[----:B------:R1:W-:Y:S04]  /*3ef0*/  @P4 STS.128 [R226+0x1b000], RZ ;  /* 0x01b000ffe2004388 */ /* 0x0003e80000000c00 */
[----:B------:R1:W-:Y:S04]  /*3f00*/  @P4 STS.128 [R226+0x1d000], RZ ;  /* 0x01d000ffe2004388 */ /* 0x0003e80000000c00 */
[----:B------:R1:W-:Y:S01]  /*3f10*/  @P4 STS.128 [R226+0x1f000], RZ ;  /* 0x01f000ffe2004388 */ /* 0x0003e20000000c00 */
[----:B------:R-:W-:Y:S05]  /*3f20*/  @P4 BRA `(.L_x_230) ;  /* 0x0000030000004947 */ /* 0x000fea0003800000 */
[----:B------:R-:W-:Y:S01]  /*3f30*/  IADD3 R12, P0, R12, 0x20, RZ ;  /* 0x000000200c0c7810 */ /* 0x000fe20007f1e0ff */
[----:B------:R-:W-:Y:S01]  /*3f40*/  IMAD.U32 R17, RZ, RZ, UR21 ;  /* 0x00000015ff117e24 */ /* 0x000fe2000f8e00ff */
[----:B------:R-:W-:-:S02]  /*3f50*/  IADD3 R5, P1, R230, 0x20, RZ ;  /* 0x00000020e6057810 */ /* 0x000fc40007f3e0ff */
[----:B------:R-:W-:Y:S01]  /*3f60*/  MOV R16, UR20 ;  /* 0x0000001400107c02 */ /* 0x000fe20008000f00 */
[----:B------:R-:W-:Y:S01]  /*3f70*/  IMAD.X R11, RZ, RZ, R11, P0 ;  /* 0x000000ffff0b7224 */ /* 0x000fe200000e060b */
[----:B------:R-:W-:Y:S02]  /*3f80*/  IADD3.X R4, RZ, R4, RZ, P1, !PT ;  /* 0x00000004ff047210 */ /* 0x000fe40000ffe4ff */
[----:B------:R-:W-:Y:S01]  /*3f90*/  ISETP.GE.AND P3, PT, R232, c[0x0][0x220], PT ;  /* 0x00008800e8007a0c */ /* 0x000fe20003f66270 */
[----:B------:R-:W-:Y:S01]  /*3fa0*/  IMAD R11, R11, c[0x0][0x1a0], RZ ;  /* 0x000068000b0b7a24 */ /* 0x000fe200078e02ff */
[----:B------:R-:W-:Y:S01]  /*3fb0*/  MOV R6, R14 ;  /* 0x0000000e00067202 */ /* 0x000fe20000000f00 */
[----:B------:R-:W-:Y:S01]  /*3fc0*/  IMAD R4, R4, c[0x0][0x1a0], RZ ;  /* 0x0000680004047a24 */ /* 0x000fe200078e02ff */
[----:B------:R-:W-:Y:S01]  /*3fd0*/  ISETP.GE.AND P2, PT, R229, c[0x0][0x220], PT ;  /* 0x00008800e5007a0c */ /* 0x000fe20003f46270 */
[----:B------:R-:W-:Y:S01]  /*3fe0*/  IMAD.WIDE.U32 R16, R12, c[0x0][0x1a0], R16 ;  /* 0x000068000c107a25 */ /* 0x000fe200078e0010 */
[----:B------:R-:W-:-:S02]  /*3ff0*/  ISETP.GE.AND P1, PT, R228, c[0x0][0x220], PT ;  /* 0x00008800e4007a0c */ /* 0x000fc40003f26270 */
[----:B------:R-:W-:Y:S01]  /*4000*/  ISETP.GE.AND P0, PT, R227, c[0x0][0x220], PT ;  /* 0x00008800e3007a0c */ /* 0x000fe20003f06270 */
[----:B------:R-:W-:Y:S02]  /*4010*/  IMAD R11, R12, c[0x0][0x1a4], R11 ;  /* 0x000069000c0b7a24 */ /* 0x000fe400078e020b */
[C---:B------:R-:W-:Y:S02]  /*4020*/  IMAD.WIDE.U32 R6, R5.reuse, c[0x0][0x1a0], R6 ;  /* 0x0000680005067a25 */ /* 0x040fe400078e0006 */
[----:B------:R1:W-:Y:S02]  /*4030*/  @P3 STS.128 [R226+0x19000], RZ ;  /* 0x019000ffe2003388 */ /* 0x0003e40000000c00 */
[----:B------:R-:W-:Y:S01]  /*4040*/  IMAD R4, R5, c[0x0][0x1a4], R4 ;  /* 0x0000690005047a24 */ /* 0x000fe200078e0204 */
[----:B------:R-:W-:Y:S01]  /*4050*/  @!P3 LEA R14, P5, R6, c[0x0][0x170], 0x1 ;  /* 0x00005c00060eba11 */ /* 0x000fe200078a08ff */
[----:B------:R-:W-:Y:S02]  /*4060*/  IMAD.IADD R17, R17, 0x1, R11 ;  /* 0x0000000111117824 */ /* 0x000fe400078e020b */
[----:B------:R-:W-:-:S02]  /*4070*/  IMAD.MOV.U32 R5, RZ, RZ, 0x2 ;  /* 0x00000002ff057424 */ /* 0x000fc400078e00ff */
[----:B------:R-:W-:-:S04]  /*4080*/  IMAD.WIDE.U32 R10, R10, c[0x0][0x1b8], R16 ;  /* 0x00006e000a0a7a25 */ /* 0x000fc800078e0010 */
[----:B------:R-:W-:Y:S01]  /*4090*/  IMAD.WIDE R12, R232, R5, c[0x0][0x170] ;  /* 0x00005c00e80c7625 */ /* 0x000fe200078e0205 */
[----:B------:R-:W-:-:S03]  /*40a0*/  IADD3 R5, R7, R4, RZ ;  /* 0x0000000407057210 */ /* 0x000fc60007ffe0ff */
[----:B------:R-:W-:Y:S01]  /*40b0*/  IMAD.IADD R8, R8, 0x1, R11 ;  /* 0x0000000108087824 */ /* 0x000fe200078e020b */
[----:B------:R-:W-:Y:S02]  /*40c0*/  LEA R4, P4, R10, R12, 0x1 ;  /* 0x0000000c0a047211 */ /* 0x000fe400078808ff */
[----:B------:R-:W-:Y:S02]  /*40d0*/  @!P3 LEA.HI.X R15, R6, c[0x0][0x174], R5, 0x1, P5 ;  /* 0x00005d00060fba11 */ /* 0x000fe400028f0c05 */
[----:B------:R-:W-:-:S03]  /*40e0*/  LEA.HI.X R5, R10, R13, R8, 0x1, P4 ;  /* 0x0000000d0a057211 */ /* 0x000fc600020f0c08 */
        /* <DEDUP_REMOVED lines=20> */
.L_x_230:
[----:B------:R-:W-:Y:S05]  /*4230*/  BSYNC B0 ;  /* 0x0000000000007941 */ /* 0x000fea0003800000 */
.L_x_229:
[----:B------:R-:W0:Y:S01]  /*4240*/  LDGDEPBAR ;  /* 0x00000000000079af */ /* 0x000e220000000000 */
[----:B------:R-:W-:Y:S01]  /*4250*/  IMAD.MOV.U32 R241, RZ, RZ, c[0x0][0x22c] ;  /* 0x00008b00fff17624 */ /* 0x000fe200078e00ff */
[----:B-1----:R-:W-:Y:S01]  /*4260*/  IADD3 R5, R225, 0x1, RZ ;  /* 0x00000001e1057810 */ /* 0x002fe20007ffe0ff */
[----:B------:R-:W-:Y:S01]  /*4270*/  IMAD.U32 R242, RZ, RZ, UR25 ;  /* 0x00000019fff27e24 */ /* 0x000fe2000f8e00ff */
[----:B------:R-:W-:Y:S01]  /*4280*/  UIADD3 UR14, UR25, 0x40, UR23 ;  /* 0x00000040190e7890 */ /* 0x000fe2000fffe017 */
[----:B------:R-:W-:Y:S01]  /*4290*/  IMAD R241, R241, c[0x0][0x1c0], RZ ;  /* 0x00007000f1f17a24 */ /* 0x000fe200078e02ff */
[----:B------:R-:W-:Y:S01]  /*42a0*/  CS2R R190, SRZ ;  /* 0x0000000000be7805 */ /* 0x000fe2000001ff00 */
[----:B------:R-:W-:Y:S01]  /*42b0*/  CS2R R188, SRZ ;  /* 0x0000000000bc7805 */ /* 0x000fe2000001ff00 */
[----:B------:R-:W-:Y:S01]  /*42c0*/  IADD3 R242, R5, UR15, -R242 ;  /* 0x0000000f05f27c10 */ /* 0x000fe2000fffe8f2 */
        /* <DEDUP_REMOVED lines=58> */
[----:B---3--:R-:W-:Y:S01]  /*4670*/  CS2R R26, SRZ ;  /* 0x00000000001a7805 */ /* 0x008fe2000001ff00 */
[----:B------:R-:W-:Y:S01]  /*4680*/  CS2R R24, SRZ ;  /* 0x0000000000187805 */ /* 0x000fe2000001ff00 */
[----:B--2---:R-:W-:Y:S01]  /*4690*/  CS2R R22, SRZ ;  /* 0x0000000000167805 */ /* 0x004fe2000001ff00 */
[----:B------:R-:W-:Y:S01]  /*46a0*/  CS2R R20, SRZ ;  /* 0x0000000000147805 */ /* 0x000fe2000001ff00 */
[----:B------:R-:W-:Y:S01]  /*46b0*/  SHF.L.U64.HI R240, R225, 0x2, R240 ;  /* 0x00000002e1f07819 */ /* 0x000fe200000102f0 */
[----:B------:R-:W-:Y:S01]  /*46c0*/  IMAD.U32 R243, R241, -0x40, RZ ;  /* 0xffffffc0f1f37824 */ /* 0x000fe200078e00ff */
[----:B------:R-:W-:Y:S01]  /*46d0*/  SHF.L.U32 R239, R225, 0x2, RZ ;  /* 0x00000002e1ef7819 */ /* 0x000fe200000006ff */
[----:B------:R-:W-:-:S02]  /*46e0*/  UIADD3 UR14, UR14, -UR15, URZ ;  /* 0x8000000f0e0e7290 */ /* 0x000fc4000fffe03f */
.L_x_233:
[----:B------:R-:W0:Y:S01]  /*46f0*/  LDGDEPBAR ;  /* 0x00000000000079af */ /* 0x000e220000000000 */
[----:B------:R-:W-:Y:S01]  /*4700*/  USHF.L.U32 UR11, UR6, 0x6, URZ ;  /* 0x00000006060b7899 */ /* 0x000fe2000800063f */
[----:B------:R-:W-:Y:S01]  /*4710*/  IMAD.U32 R117, RZ, RZ, UR18 ;  /* 0x00000012ff757e24 */ /* 0x000fe2000f8e00ff */
[C---:B-----5:R-:W-:Y:S01]  /*4720*/  FSETP.NEU.FTZ.AND P1, PT, R248.reuse, -INF , PT ;  /* 0xff800000f800780b */ /* 0x060fe20003f3d000 */
[----:B------:R-:W-:Y:S01]  /*4730*/  FMUL.FTZ R196, R249, 1.4426950216293334961 ;  /* 0x3fb8aa3bf9c47820 */ /* 0x000fe20000410000 */
[----:B------:R-:W-:Y:S01]  /*4740*/  UISETP.GE.AND UP0, UPT, UR11, UR14, UPT ;  /* 0x0000000e0b00728c */ /* 0x000fe2000bf06270 */
[----:B------:R-:W-:Y:S01]  /*4750*/  FMUL.FTZ R129, R248, 1.4426950216293334961 ;  /* 0x3fb8aa3bf8817820 */ /* 0x000fe20000410000 */
[----:B------:R-:W-:Y:S02]  /*4760*/  USHF.L.U32 UR12, UR18, 0x6, URZ ;  /* 0x00000006120c7899 */ /* 0x000fe4000800063f */
[----:B------:R-:W-:Y:S02]  /*4770*/  UISETP.GT.AND UP2, UPT, UR6, UR13, UPT ;  /* 0x0000000d0600728c */ /* 0x000fe4000bf44270 */
[----:B------:R-:W-:Y:S01]  /*4780*/  FSEL R129, R129, RZ, P1 ;  /* 0x000000ff81817208 */ /* 0x000fe20000800000 */
[----:B------:R-:W-:Y:S04]  /*4790*/  UIADD3 UR12, UR12, 0x40, URZ ;  /* 0x000000400c0c7890 */ /* 0x000fe8000fffe03f */
[----:B------:R-:W-:Y:S06]  /*47a0*/  UISETP.LT.AND UP0, UPT, UR12, UR15, UP0 ;  /* 0x0000000f0c00728c */ /* 0x000fec0008701270 */
[----:B------:R-:W-:Y:S01]  /*47b0*/  PLOP3.LUT P0, PT, PT, PT, UP0, 0x80, 0x0 ;  /* 0x000000000000781c */ /* 0x000fe20003f0f008 */
[----:B------:R-:W-:Y:S04]  /*47c0*/  DEPBAR.LE SB0, 0x0 ;  /* 0x000080000000791a */ /* 0x000fe80000000000 */
[----:B------:R-:W-:Y:S08]  /*47d0*/  BAR.SYNC.DEFER_BLOCKING 0x0 ;  /* 0x0000000000007b1d */ /* 0x000ff00000010000 */
[----:B------:R-:W-:Y:S01]  /*47e0*/  @!P0 IMAD R128, R117, 0x40, R224 ;  /* 0x0000004075808824 */ /* 0x000fe200078e02e0 */
[----:B------:R-:W-:Y:S04]  /*47f0*/  @!P0 IADD3 R116, R242, UR11, RZ ;  /* 0x0000000bf2748c10 */ /* 0x000fe8000fffe0ff */
[----:B------:R-:W-:Y:S02]  /*4800*/  @!P0 IMNMX R131, R116, UR15, PT ;  /* 0x0000000f74838c17 */ /* 0x000fe4000b800200 */
[----:B------:R-:W-:Y:S02]  /*4810*/  @!P0 IADD3 R118, R128, 0x1, RZ ;  /* 0x0000000180768810 */ /* 0x000fe40007ffe0ff */
[----:B------:R-:W-:Y:S02]  /*4820*/  @!P0 IADD3 R197, R116, 0x8, RZ ;  /* 0x0000000874c58810 */ /* 0x000fe40007ffe0ff */
[-C--:B------:R-:W-:Y:S02]  /*4830*/  @!P0 ISETP.GE.AND P1, PT, R118, R131.reuse, PT ;  /* 0x000000837600820c */ /* 0x080fe40003f26270 */
[----:B------:R-:W-:Y:S02]  /*4840*/  @!P0 IMNMX R197, R197, UR15, PT ;  /* 0x0000000fc5c58c17 */ /* 0x000fe4000b800200 */
[C---:B------:R-:W-:Y:S01]  /*4850*/  @!P0 IADD3 R124, R128.reuse, 0x8, RZ ;  /* 0x00000008807c8810 */ /* 0x040fe20007ffe0ff */
[----:B------:R-:W-:Y:S01]  /*4860*/  LDSM.16.M88.4 R84, [R223] ;  /* 0x00000000df54783b */ /* 0x000fe20000000200 */
[C---:B------:R-:W-:Y:S02]  /*4870*/  @!P0 ISETP.GE.AND P2, PT, R128.reuse, R131, PT ;  /* 0x000000838000820c */ /* 0x040fe40003f46270 */
[C---:B------:R-:W-:Y:S02]  /*4880*/  @!P0 IADD3 R122, R128.reuse, 0x9, RZ ;  /* 0x00000009807a8810 */ /* 0x040fe40007ffe0ff */
[----:B-1----:R-:W1:Y:S01]  /*4890*/  LDSM.16.M88.4 R88, [R222+0x10000] ;  /* 0x01000000de58783b */ /* 0x002e620000000200 */
[C---:B------:R-:W-:Y:S02]  /*48a0*/  @!P0 IADD3 R130, R128.reuse, 0x10, RZ ;  /* 0x0000001080828810 */ /* 0x040fe40007ffe0ff */
[C---:B------:R-:W-:Y:S02]  /*48b0*/  @!P0 IADD3 R126, R128.reuse, 0x11, RZ ;  /* 0x00000011807e8810 */ /* 0x040fe40007ffe0ff */
[----:B------:R-:W2:Y:S01]  /*48c0*/  LDSM.16.M88.4 R92, [R222+0x10800] ;  /* 0x01080000de5c783b */ /* 0x000ea20000000200 */
[----:B------:R-:W-:Y:S04]  /*48d0*/  @!P0 IADD3 R198, R128, 0x19, RZ ;  /* 0x0000001980c68810 */ /* 0x000fe80007ffe0ff */
[----:B------:R-:W-:Y:S05]  /*48e0*/  LDSM.16.M88.4 R96, [R221] ;  /* 0x00000000dd60783b */ /* 0x000fea0000000200 */
[----:B------:R-:W3:Y:S05]  /*48f0*/  LDSM.16.M88.4 R100, [R212+0x10000] ;  /* 0x01000000d464783b */ /* 0x000eea0000000200 */
[----:B------:R-:W4:Y:S05]  /*4900*/  LDSM.16.M88.4 R104, [R212+0x10800] ;  /* 0x01080000d468783b */ /* 0x000f2a0000000200 */
[----:B------:R-:W-:Y:S05]  /*4910*/  LDSM.16.M88.4 R108, [R3+0x10000] ;  /* 0x01000000036c783b */ /* 0x000fea0000000200 */
[----:B------:R-:W-:Y:S01]  /*4920*/  LDSM.16.M88.4 R112, [R3+0x10800] ;  /* 0x010800000370783b */ /* 0x000fe20000000200 */
[C---:B-1----:R-:W-:Y:S08]  /*4930*/  HMMA.16816.F32 R4, R84.reuse, R88, RZ ;  /* 0x000000585404723c */ /* 0x042ff000000018ff */
[C---:B------:R-:W-:Y:S01]  /*4940*/  HMMA.16816.F32 R8, R84.reuse, R90, RZ ;  /* 0x0000005a5408723c */ /* 0x040fe200000018ff */
[----:B------:R-:W1:Y:S07]  /*4950*/  LDSM.16.M88.4 R88, [R220] ;  /* 0x00000000dc58783b */ /* 0x000e6e0000000200 */
[C---:B--2---:R-:W-:Y:S08]  /*4960*/  HMMA.16816.F32 R12, R84.reuse, R92, RZ ;  /* 0x0000005c540c723c */ /* 0x044ff000000018ff */
[----:B------:R-:W-:Y:S01]  /*4970*/  HMMA.16816.F32 R16, R84, R94, RZ ;  /* 0x0000005e5410723c */ /* 0x000fe200000018ff */
[----:B------:R-:W-:Y:S05]  /*4980*/  LDSM.16.M88.4 R84, [R219] ;  /* 0x00000000db54783b */ /* 0x000fea0000000200 */
[----:B------:R-:W2:Y:S02]  /*4990*/  LDSM.16.M88.4 R92, [R2+0x10000] ;  /* 0x01000000025c783b */ /* 0x000ea40000000200 */
[C---:B---3--:R-:W-:Y:S08]  /*49a0*/  HMMA.16816.F32 R4, R96.reuse, R100, R4 ;  /* 0x000000646004723c */ /* 0x048ff00000001804 */
[C---:B------:R-:W-:Y:S01]  /*49b0*/  HMMA.16816.F32 R8, R96.reuse, R102, R8 ;  /* 0x000000666008723c */ /* 0x040fe20000001808 */
[----:B------:R-:W3:Y:S07]  /*49c0*/  LDSM.16.M88.4 R100, [R2+0x10800] ;  /* 0x010800000264783b */ /* 0x000eee0000000200 */
[C---:B----4-:R-:W-:Y:S08]  /*49d0*/  HMMA.16816.F32 R12, R96.reuse, R104, R12 ;  /* 0x00000068600c723c */ /* 0x050ff0000000180c */
[----:B------:R-:W-:Y:S01]  /*49e0*/  HMMA.16816.F32 R16, R96, R106, R16 ;  /* 0x0000006a6010723c */ /* 0x000fe20000001810 */
[----:B------:R-:W-:Y:S05]  /*49f0*/  LDSM.16.M88.4 R96, [R223+0x2000] ;  /* 0x00200000df60783b */ /* 0x000fea0000000200 */
[----:B------:R-:W4:Y:S02]  /*4a00*/  LDSM.16.M88.4 R104, [R222+0x12000] ;  /* 0x01200000de68783b */ /* 0x000f240000000200 */
[C---:B-1----:R-:W-:Y:S08]  /*4a10*/  HMMA.16816.F32 R4, R88.reuse, R108, R4 ;  /* 0x0000006c5804723c */ /* 0x042ff00000001804 */
[C---:B------:R-:W-:Y:S01]  /*4a20*/  HMMA.16816.F32 R8, R88.reuse, R110, R8 ;  /* 0x0000006e5808723c */ /* 0x040fe20000001808 */
[----:B------:R-:W1:Y:S07]  /*4a30*/  LDSM.16.M88.4 R108, [R222+0x12800] ;  /* 0x01280000de6c783b */ /* 0x000e6e0000000200 */
[C---:B------:R-:W-:Y:S08]  /*4a40*/  HMMA.16816.F32 R12, R88.reuse, R112, R12 ;  /* 0x00000070580c723c */ /* 0x040ff0000000180c */
[----:B------:R-:W-:Y:S01]  /*4a50*/  HMMA.16816.F32 R16, R88, R114, R16 ;  /* 0x000000725810723c */ /* 0x000fe20000001810 */
[----:B------:R-:W-:Y:S05]  /*4a60*/  LDSM.16.M88.4 R88, [R221+0x2000] ;  /* 0x00200000dd58783b */ /* 0x000fea0000000200 */
[----:B------:R-:W-:Y:S02]  /*4a70*/  LDSM.16.M88.4 R112, [R212+0x12800] ;  /* 0x01280000d470783b */ /* 0x000fe40000000200 */
[C---:B--2---:R-:W-:Y:S08]  /*4a80*/  HMMA.16816.F32 R4, R84.reuse, R92, R4 ;  /* 0x0000005c5404723c */ /* 0x044ff00000001804 */
[C---:B------:R-:W-:Y:S01]  /*4a90*/  HMMA.16816.F32 R8, R84.reuse, R94, R8 ;  /* 0x0000005e5408723c */ /* 0x040fe20000001808 */
[----:B------:R-:W2:Y:S07]  /*4aa0*/  LDSM.16.M88.4 R92, [R212+0x12000] ;  /* 0x01200000d45c783b */ /* 0x000eae0000000200 */
[C---:B---3--:R-:W-:Y:S08]  /*4ab0*/  HMMA.16816.F32 R12, R84.reuse, R100, R12 ;  /* 0x00000064540c723c */ /* 0x048ff0000000180c */
[----:B------:R-:W-:Y:S01]  /*4ac0*/  HMMA.16816.F32 R16, R84, R102, R16 ;  /* 0x000000665410723c */ /* 0x000fe20000001810 */
[----:B------:R-:W-:Y:S05]  /*4ad0*/  LDSM.16.M88.4 R84, [R220+0x2000] ;  /* 0x00200000dc54783b */ /* 0x000fea0000000200 */
[----:B------:R-:W3:Y:S02]  /*4ae0*/  LDSM.16.M88.4 R100, [R3+0x12000] ;  /* 0x012000000364783b */ /* 0x000ee40000000200 */
[C---:B----4-:R-:W-:Y:S08]  /*4af0*/  HMMA.16816.F32 R4, R96.reuse, R104, R4 ;  /* 0x000000686004723c */ /* 0x050ff00000001804 */
[C---:B------:R-:W-:Y:S01]  /*4b00*/  HMMA.16816.F32 R8, R96.reuse, R106, R8 ;  /* 0x0000006a6008723c */ /* 0x040fe20000001808 */
[----:B------:R-:W4:Y:S07]  /*4b10*/  LDSM.16.M88.4 R104, [R3+0x12800] ;  /* 0x012800000368783b */ /* 0x000f2e0000000200 */
[C---:B-1----:R-:W-:Y:S08]  /*4b20*/  HMMA.16816.F32 R12, R96.reuse, R108, R12 ;  /* 0x0000006c600c723c */ /* 0x042ff0000000180c */
[----:B------:R-:W-:Y:S01]  /*4b30*/  HMMA.16816.F32 R16, R96, R110, R16 ;  /* 0x0000006e6010723c */ /* 0x000fe20000001810 */
[----:B------:R-:W-:Y:S05]  /*4b40*/  LDSM.16.M88.4 R96, [R2+0x12000] ;  /* 0x012000000260783b */ /* 0x000fea0000000200 */
[----:B------:R-:W-:Y:S02]  /*4b50*/  LDSM.16.M88.4 R108, [R2+0x12800] ;  /* 0x01280000026c783b */ /* 0x000fe40000000200 */
[C---:B--2---:R-:W-:Y:S08]  /*4b60*/  HMMA.16816.F32 R4, R88.reuse, R92, R4 ;  /* 0x0000005c5804723c */ /* 0x044ff00000001804 */
[C---:B------:R-:W-:Y:S01]  /*4b70*/  HMMA.16816.F32 R8, R88.reuse, R94, R8 ;  /* 0x0000005e5808723c */ /* 0x040fe20000001808 */
[----:B------:R-:W1:Y:S07]  /*4b80*/  LDSM.16.M88.4 R92, [R219+0x2000] ;  /* 0x00200000db5c783b */ /* 0x000e6e0000000200 */
[C---:B------:R-:W-:Y:S08]  /*4b90*/  HMMA.16816.F32 R12, R88.reuse, R112, R12 ;  /* 0x00000070580c723c */ /* 0x040ff0000000180c */
[----:B------:R-:W-:Y:S01]  /*4ba0*/  HMMA.16816.F32 R16, R88, R114, R16 ;  /* 0x000000725810723c */ /* 0x000fe20000001810 */
[----:B------:R-:W-:Y:S05]  /*4bb0*/  LDSM.16.M88.4 R88, [R223+0x4000] ;  /* 0x00400000df58783b */ /* 0x000fea0000000200 */
[----:B------:R-:W-:Y:S02]  /*4bc0*/  LDSM.16.M88.4 R112, [R222+0x14800] ;  /* 0x01480000de70783b */ /* 0x000fe40000000200 */
[C---:B---3--:R-:W-:Y:S08]  /*4bd0*/  HMMA.16816.F32 R4, R84.reuse, R100, R4 ;  /* 0x000000645404723c */ /* 0x048ff00000001804 */
[C---:B------:R-:W-:Y:S01]  /*4be0*/  HMMA.16816.F32 R8, R84.reuse, R102, R8 ;  /* 0x000000665408723c */ /* 0x040fe20000001808 */
[----:B------:R-:W2:Y:S07]  /*4bf0*/  LDSM.16.M88.4 R100, [R222+0x14000] ;  /* 0x01400000de64783b */ /* 0x000eae0000000200 */
[C---:B----4-:R-:W-:Y:S08]  /*4c00*/  HMMA.16816.F32 R12, R84.reuse, R104, R12 ;  /* 0x00000068540c723c */ /* 0x050ff0000000180c */
[----:B------:R-:W-:Y:S01]  /*4c10*/  HMMA.16816.F32 R16, R84, R106, R16 ;  /* 0x0000006a5410723c */ /* 0x000fe20000001810 */
[----:B------:R-:W-:Y:S05]  /*4c20*/  LDSM.16.M88.4 R84, [R221+0x4000] ;  /* 0x00400000dd54783b */ /* 0x000fea0000000200 */
[----:B------:R-:W-:Y:S02]  /*4c30*/  LDSM.16.M88.4 R104, [R212+0x14800] ;  /* 0x01480000d468783b */ /* 0x000fe40000000200 */
        /* <DEDUP_REMOVED lines=10> */
[C---:B------:R-:W-:Y:S08]  /*4ce0*/  HMMA.16816.F32 R12, R88.reuse, R112, R12 ;  /* 0x00000070580c723c */ /* 0x040ff0000000180c */
        /* <DEDUP_REMOVED lines=22> */
[----:B------:R-:W-:Y:S07]  /*4e50*/  LDSM.16.M88.4 R88, [R220+0x6000] ;  /* 0x00600000dc58783b */ /* 0x000fee0000000200 */
[C---:B--2---:R-:W-:Y:S08]  /*4e60*/  HMMA.16816.F32 R4, R84.reuse, R100, R4 ;  /* 0x000000645404723c */ /* 0x044ff00000001804 */
[C---:B------:R-:W-:Y:S01]  /*4e70*/  HMMA.16816.F32 R8, R84.reuse, R102, R8 ;  /* 0x000000665408723c */ /* 0x040fe20000001808 */
[----:B------:R-:W2:Y:S07]  /*4e80*/  LDSM.16.M88.4 R100, [R3+0x16000] ;  /* 0x016000000364783b */ /* 0x000eae0000000200 */
[C---:B------:R-:W-:Y:S08]  /*4e90*/  HMMA.16816.F32 R12, R84.reuse, R104, R12 ;  /* 0x00000068540c723c */ /* 0x040ff0000000180c */
[----:B------:R-:W-:Y:S01]  /*4ea0*/  HMMA.16816.F32 R16, R84, R106, R16 ;  /* 0x0000006a5410723c */ /* 0x000fe20000001810 */
[----:B------:R-:W3:Y:S05]  /*4eb0*/  LDSM.16.M88.4 R84, [R3+0x16800] ;  /* 0x016800000354783b */ /* 0x000eea0000000200 */
[----:B------:R-:W-:Y:S02]  /*4ec0*/  LDSM.16.M88.4 R104, [R2+0x16000] ;  /* 0x016000000268783b */ /* 0x000fe40000000200 */
[C---:B-1----:R-:W-:Y:S08]  /*4ed0*/  HMMA.16816.F32 R4, R92.reuse, R96, R4 ;  /* 0x000000605c04723c */ /* 0x042ff00000001804 */
[C---:B------:R-:W-:Y:S01]  /*4ee0*/  HMMA.16816.F32 R8, R92.reuse, R98, R8 ;  /* 0x000000625c08723c */ /* 0x040fe20000001808 */
[----:B------:R-:W1:Y:S07]  /*4ef0*/  LDSM.16.M88.4 R96, [R219+0x6000] ;  /* 0x00600000db60783b */ /* 0x000e6e0000000200 */
[C---:B------:R-:W-:Y:S08]  /*4f00*/  HMMA.16816.F32 R12, R92.reuse, R108, R12 ;  /* 0x0000006c5c0c723c */ /* 0x040ff0000000180c */
[----:B------:R-:W-:Y:S08]  /*4f10*/  HMMA.16816.F32 R16, R92, R110, R16 ;  /* 0x0000006e5c10723c */ /* 0x000ff00000001810 */
[C---:B--2---:R-:W-:Y:S08]  /*4f20*/  HMMA.16816.F32 R4, R88.reuse, R100, R4 ;  /* 0x000000645804723c */ /* 0x044ff00000001804 */
[C---:B------:R-:W-:Y:S08]  /*4f30*/  HMMA.16816.F32 R8, R88.reuse, R102, R8 ;  /* 0x000000665808723c */ /* 0x040ff00000001808 */
[C---:B---3--:R-:W-:Y:S08]  /*4f40*/  HMMA.16816.F32 R12, R88.reuse, R84, R12 ;  /* 0x00000054580c723c */ /* 0x048ff0000000180c */
[----:B------:R-:W-:Y:S01]  /*4f50*/  HMMA.16816.F32 R16, R88, R86, R16 ;  /* 0x000000565810723c */ /* 0x000fe20000001810 */
[----:B------:R-:W2:Y:S07]  /*4f60*/  LDSM.16.M88.4 R84, [R2+0x16800] ;  /* 0x016800000254783b */ /* 0x000eae0000000200 */
[C---:B-1----:R-:W-:Y:S08]  /*4f70*/  HMMA.16816.F32 R4, R96.reuse, R104, R4 ;  /* 0x000000686004723c */ /* 0x042ff00000001804 */
[C---:B------:R-:W-:Y:S11]  /*4f80*/  HMMA.16816.F32 R8, R96.reuse, R106, R8 ;  /* 0x0000006a6008723c */ /* 0x040ff60000001808 */
[----:B------:R-:W-:Y:S05]  /*4f90*/  @!UPT UIADD3 URZ, URZ, URZ, URZ ;  /* 0x0000003f3f3ff290 */ /* 0x000fea000fffe03f */
[----:B------:R-:W-:Y:S02]  /*4fa0*/  @!P0 FSEL R5, R5, -INF , !P1 ;  /* 0xff80000005058808 */ /* 0x000fe40004800000 */
[----:B------:R-:W-:Y:S02]  /*4fb0*/  FSETP.NEU.FTZ.AND P1, PT, R249, -INF , PT ;  /* 0xff800000f900780b */ /* 0x000fe40003f3d000 */
[----:B------:R-:W-:Y:S01]  /*4fc0*/  @!P0 FSEL R4, R4, -INF , !P2 ;  /* 0xff80000004048808 */ /* 0x000fe20005000000 */
[--C-:B------:R-:W-:Y:S01]  /*4fd0*/  FFMA.FTZ R117, R5, c[0x0][0x23c], -R129.reuse ;  /* 0x00008f0005757a23 */ /* 0x100fe20000010881 */
[----:B------:R-:W-:Y:S02]  /*4fe0*/  FSEL R196, R196, RZ, P1 ;  /* 0x000000ffc4c47208 */ /* 0x000fe40000800000 */
[----:B------:R-:W-:Y:S01]  /*4ff0*/  @!P0 ISETP.GE.AND P1, PT, R118, R197, PT ;  /* 0x000000c57600820c */ /* 0x000fe20003f26270 */
[C---:B--2---:R-:W-:Y:S02]  /*5000*/  HMMA.16816.F32 R12, R96.reuse, R84, R12 ;  /* 0x00000054600c723c */ /* 0x044fe4000000180c */
[----:B------:R-:W-:Y:S01]  /*5010*/  MUFU.EX2 R117, R117 ;  /* 0x0000007500757308 */ /* 0x000fe20000000800 */
[----:B------:R-:W-:Y:S01]  /*5020*/  @!P0 FSEL R7, R7, -INF , !P1 ;  /* 0xff80000007078808 */ /* 0x000fe20004800000 */
[--C-:B------:R-:W-:Y:S01]  /*5030*/  FFMA.FTZ R119, R4, c[0x0][0x23c], -R129.reuse ;  /* 0x00008f0004777a23 */ /* 0x100fe20000010881 */
[----:B------:R-:W-:Y:S02]  /*5040*/  @!P0 ISETP.GE.AND P1, PT, R124, R131, PT ;  /* 0x000000837c00820c */ /* 0x000fe40003f26270 */
[----:B------:R-:W-:Y:S01]  /*5050*/  @!P0 ISETP.GE.AND P2, PT, R128, R197, PT ;  /* 0x000000c58000820c */ /* 0x000fe20003f46270 */
[----:B------:R-:W-:Y:S04]  /*5060*/  HMMA.16816.F32 R16, R96, R86, R16 ;  /* 0x000000566010723c */ /* 0x000fe80000001810 */
[----:B------:R-:W-:Y:S01]  /*5070*/  @!P0 FSEL R8, R8, -INF , !P1 ;  /* 0xff80000008088808 */ /* 0x000fe20004800000 */
[----:B------:R1:W2:Y:S01]  /*5080*/  MUFU.EX2 R116, R119 ;  /* 0x0000007700747308 */ /* 0x0002a20000000800 */
[----:B------:R-:W-:Y:S02]  /*5090*/  @!P0 ISETP.GE.AND P1, PT, R122, R131, PT ;  /* 0x000000837a00820c */ /* 0x000fe40003f26270 */
[----:B------:R-:W-:Y:S01]  /*50a0*/  @!P0 FSEL R6, R6, -INF , !P2 ;  /* 0xff80000006068808 */ /* 0x000fe20005000000 */
[--C-:B------:R-:W-:Y:S03]  /*50b0*/  FFMA.FTZ R120, R8, c[0x0][0x23c], -R129.reuse ;  /* 0x00008f0008787a23 */ /* 0x100fe60000010881 */
[----:B------:R-:W-:Y:S01]  /*50c0*/  @!P0 FSEL R9, R9, -INF , !P1 ;  /* 0xff80000009098808 */ /* 0x000fe20004800000 */
[--C-:B------:R-:W-:Y:S01]  /*50d0*/  FFMA.FTZ R121, R6, c[0x0][0x23c], -R196.reuse ;  /* 0x00008f0006797a23 */ /* 0x100fe200000108c4 */
[-C--:B------:R-:W-:Y:S01]  /*50e0*/  @!P0 ISETP.GE.AND P1, PT, R124, R197.reuse, PT ;  /* 0x000000c57c00820c */ /* 0x080fe20003f26270 */
[----:B------:R-:W-:Y:S03]  /*50f0*/  MUFU.EX2 R120, R120 ;  /* 0x0000007800787308 */ /* 0x000fe60000000800 */
[----:B------:R-:W-:Y:S02]  /*5100*/  @!P0 FSEL R10, R10, -INF , !P1 ;  /* 0xff8000000a0a8808 */ /* 0x000fe40004800000 */
[----:B------:R-:W-:Y:S03]  /*5110*/  @!P0 ISETP.GE.AND P1, PT, R122, R197, PT ;  /* 0x000000c57a00820c */ /* 0x000fe60003f26270 */
[--C-:B------:R-:W-:Y:S01]  /*5120*/  FFMA.FTZ R125, R10, c[0x0][0x23c], -R196.reuse ;  /* 0x00008f000a7d7a23 */ /* 0x100fe200000108c4 */
[----:B------:R-:W-:Y:S01]  /*5130*/  @!P0 FSEL R11, R11, -INF , !P1 ;  /* 0xff8000000b0b8808 */ /* 0x000fe20004800000 */
[----:B------:R3:W-:Y:S01]  /*5140*/  MUFU.EX2 R118, R121 ;  /* 0x0000007900767308 */ /* 0x0007e20000000800 */
[-C--:B------:R-:W-:Y:S01]  /*5150*/  @!P0 ISETP.GE.AND P1, PT, R130, R131.reuse, PT ;  /* 0x000000838200820c */ /* 0x080fe20003f26270 */
[--C-:B-1----:R-:W-:Y:S03]  /*5160*/  FFMA.FTZ R119, R7, c[0x0][0x23c], -R196.reuse ;  /* 0x00008f0007777a23 */ /* 0x102fe600000108c4 */
[----:B------:R-:W-:Y:S01]  /*5170*/  @!P0 FSEL R12, R12, -INF , !P1 ;  /* 0xff8000000c0c8808 */ /* 0x000fe20004800000 */
[--C-:B------:R-:W-:Y:S01]  /*5180*/  FFMA.FTZ R123, R11, c[0x0][0x23c], -R196.reuse ;  /* 0x00008f000b7b7a23 */ /* 0x100fe200000108c4 */
[----:B------:R-:W-:Y:S02]  /*5190*/  @!P0 ISETP.GE.AND P1, PT, R126, R131, PT ;  /* 0x000000837e00820c */ /* 0x000fe40003f26270 */
[----:B--2---:R-:W-:Y:S01]  /*51a0*/  F2FP.PACK_AB R207, R117, R116 ;  /* 0x0000007475cf723e */ /* 0x004fe200000000ff */
[----:B------:R1:W-:Y:S01]  /*51b0*/  MUFU.EX2 R122, R125 ;  /* 0x0000007d007a7308 */ /* 0x0003e20000000800 */
[----:B------:R-:W-:Y:S01]  /*51c0*/  @!P0 FSEL R13, R13, -INF , !P1 ;  /* 0xff8000000d0d8808 */ /* 0x000fe20004800000 */
[--C-:B------:R-:W-:Y:S01]  /*51d0*/  FFMA.FTZ R124, R12, c[0x0][0x23c], -R129.reuse ;  /* 0x00008f000c7c7a23 */ /* 0x100fe20000010881 */
[-C--:B------:R-:W-:Y:S01]  /*51e0*/  @!P0 ISETP.GE.AND P1, PT, R130, R197.reuse, PT ;  /* 0x000000c58200820c */ /* 0x080fe20003f26270 */
[----:B------:R-:W-:Y:S01]  /*51f0*/  STS [R234+0x22000], R207 ;  /* 0x022000cfea007388 */ /* 0x000fe20000000800 */
[----:B------:R-:W-:Y:S02]  /*5200*/  @!P0 IADD3 R130, R128, 0x18, RZ ;  /* 0x0000001880828810 */ /* 0x000fe40007ffe0ff */
[----:B------:R-:W-:Y:S02]  /*5210*/  @!P0 FSEL R14, R14, -INF , !P1 ;  /* 0xff8000000e0e8808 */ /* 0x000fe40004800000 */
[----:B------:R-:W-:Y:S01]  /*5220*/  @!P0 ISETP.GE.AND P1, PT, R126, R197, PT ;  /* 0x000000c57e00820c */ /* 0x000fe20003f26270 */
[----:B------:R-:W2:Y:S02]  /*5230*/  MUFU.EX2 R119, R119 ;  /* 0x0000007700777308 */ /* 0x000ea40000000800 */
[--C-:B------:R-:W-:Y:S01]  /*5240*/  FFMA.FTZ R199, R14, c[0x0][0x23c], -R196.reuse ;  /* 0x00008f000ec77a23 */ /* 0x100fe200000108c4 */
[----:B------:R-:W-:Y:S01]  /*5250*/  @!P0 FSEL R15, R15, -INF , !P1 ;  /* 0xff8000000f0f8808 */ /* 0x000fe20004800000 */
[--C-:B---3--:R-:W-:Y:S01]  /*5260*/  FFMA.FTZ R121, R9, c[0x0][0x23c], -R129.reuse ;  /* 0x00008f0009797a23 */ /* 0x108fe20000010881 */
[-C--:B------:R-:W-:Y:S03]  /*5270*/  @!P0 ISETP.GE.AND P1, PT, R130, R131.reuse, PT ;  /* 0x000000838200820c */ /* 0x080fe60003f26270 */
[--C-:B------:R-:W-:Y:S01]  /*5280*/  FFMA.FTZ R127, R15, c[0x0][0x23c], -R196.reuse ;  /* 0x00008f000f7f7a23 */ /* 0x100fe200000108c4 */
[----:B------:R-:W-:Y:S01]  /*5290*/  @!P0 FSEL R16, R16, -INF , !P1 ;  /* 0xff80000010108808 */ /* 0x000fe20004800000 */
[----:B------:R-:W3:Y:S01]  /*52a0*/  MUFU.EX2 R123, R123 ;  /* 0x0000007b007b7308 */ /* 0x000ee20000000800 */
[----:B------:R-:W-:Y:S01]  /*52b0*/  @!P0 ISETP.GE.AND P1, PT, R198, R131, PT ;  /* 0x00000083c600820c */ /* 0x000fe20003f26270 */
[--C-:B-1----:R-:W-:Y:S03]  /*52c0*/  FFMA.FTZ R125, R13, c[0x0][0x23c], -R129.reuse ;  /* 0x00008f000d7d7a23 */ /* 0x102fe60000010881 */
[----:B------:R-:W-:Y:S01]  /*52d0*/  @!P0 FSEL R17, R17, -INF , !P1 ;  /* 0xff80000011118808 */ /* 0x000fe20004800000 */
[--C-:B------:R-:W-:Y:S01]  /*52e0*/  FFMA.FTZ R128, R16, c[0x0][0x23c], -R129.reuse ;  /* 0x00008f0010807a23 */ /* 0x100fe20000010881 */
[-C--:B------:R-:W-:Y:S03]  /*52f0*/  @!P0 ISETP.GE.AND P1, PT, R130, R197.reuse, PT ;  /* 0x000000c58200820c */ /* 0x080fe60003f26270 */
[----:B------:R-:W1:Y:S01]  /*5300*/  MUFU.EX2 R121, R121 ;  /* 0x0000007900797308 */ /* 0x000e620000000800 */
[----:B------:R-:W-:Y:S01]  /*5310*/  @!P0 FSEL R18, R18, -INF , !P1 ;  /* 0xff80000012128808 */ /* 0x000fe20004800000 */
[----:B------:R-:W-:Y:S01]  /*5320*/  FFMA.FTZ R129, R17, c[0x0][0x23c], -R129 ;  /* 0x00008f0011817a23 */ /* 0x000fe20000010881 */
[----:B------:R-:W-:Y:S02]  /*5330*/  @!P0 ISETP.GE.AND P1, PT, R198, R197, PT ;  /* 0x000000c5c600820c */ /* 0x000fe40003f26270 */
[----:B--2---:R-:W-:Y:S01]  /*5340*/  F2FP.PACK_AB R205, R119, R118 ;  /* 0x0000007677cd723e */ /* 0x004fe200000000ff */
[--C-:B------:R-:W-:Y:S01]  /*5350*/  FFMA.FTZ R130, R18, c[0x0][0x23c], -R196.reuse ;  /* 0x00008f0012827a23 */ /* 0x100fe200000108c4 */
[----:B------:R-:W-:Y:S02]  /*5360*/  @!P0 FSEL R19, R19, -INF , !P1 ;  /* 0xff80000013138808 */ /* 0x000fe40004800000 */
[----:B------:R-:W-:Y:S01]  /*5370*/  PLOP3.LUT P1, PT, PT, PT, UP2, 0x80, 0x0 ;  /* 0x000000000000781c */ /* 0x000fe20003f2f028 */
[----:B------:R-:W-:Y:S01]  /*5380*/  MUFU.EX2 R126, R199 ;  /* 0x000000c7007e7308 */ /* 0x000fe20000000800 */
[----:B------:R-:W-:Y:S01]  /*5390*/  STS [R234+0x22400], R205 ;  /* 0x022400cdea007388 */ /* 0x000fe20000000800 */
[----:B------:R-:W-:Y:S01]  /*53a0*/  FFMA.FTZ R196, R19, c[0x0][0x23c], -R196 ;  /* 0x00008f0013c47a23 */ /* 0x000fe200000108c4 */
[----:B---3--:R-:W-:Y:S05]  /*53b0*/  F2FP.PACK_AB R198, R123, R122 ;  /* 0x0000007a7bc6723e */ /* 0x008fea00000000ff */
[----:B------:R2:W-:Y:S02]  /*53c0*/  STS [R237+0x22400], R198 ;  /* 0x022400c6ed007388 */ /* 0x0005e40000000800 */
[----:B------:R-:W3:Y:S01]  /*53d0*/  MUFU.EX2 R127, R127 ;  /* 0x0000007f007f7308 */ /* 0x000ee20000000800 */
[----:B-1----:R-:W-:Y:S05]  /*53e0*/  F2FP.PACK_AB R200, R121, R120 ;  /* 0x0000007879c8723e */ /* 0x002fea00000000ff */
[----:B------:R-:W-:Y:S04]  /*53f0*/  STS [R237+0x22000], R200 ;  /* 0x022000c8ed007388 */ /* 0x000fe80000000800 */
[----:B------:R-:W-:Y:S10]  /*5400*/  MUFU.EX2 R124, R124 ;  /* 0x0000007c007c7308 */ /* 0x000ff40000000800 */
[----:B------:R-:W1:Y:S01]  /*5410*/  MUFU.EX2 R125, R125 ;  /* 0x0000007d007d7308 */ /* 0x000e620000000800 */
[----:B---3--:R-:W-:Y:S02]  /*5420*/  F2FP.PACK_AB R201, R127, R126 ;  /* 0x0000007e7fc9723e */ /* 0x008fe400000000ff */
[----:B--2---:R-:W-:Y:S03]  /*5430*/  IADD3 R198, P0, R239, UR10, RZ ;  /* 0x0000000aefc67c10 */ /* 0x004fe6000ff1e0ff */
[----:B------:R-:W-:Y:S04]  /*5440*/  STS [R236+0x22400], R201 ;  /* 0x022400c9ec007388 */ /* 0x000fe80000000800 */
[----:B------:R-:W-:Y:S10]  /*5450*/  MUFU.EX2 R131, R196 ;  /* 0x000000c400837308 */ /* 0x000ff40000000800 */
[----:B------:R-:W-:Y:S01]  /*5460*/  MUFU.EX2 R128, R128 ;  /* 0x0000008000807308 */ /* 0x000fe20000000800 */
[----:B-1----:R-:W-:Y:S05]  /*5470*/  F2FP.PACK_AB R203, R125, R124 ;  /* 0x0000007c7dcb723e */ /* 0x002fea00000000ff */
[----:B------:R-:W-:Y:S04]  /*5480*/  STS [R236+0x22000], R203 ;  /* 0x022000cbec007388 */ /* 0x000fe80000000800 */
[----:B------:R-:W1:Y:S10]  /*5490*/  MUFU.EX2 R129, R129 ;  /* 0x0000008100817308 */ /* 0x000e740000000800 */
[----:B------:R-:W2:Y:S01]  /*54a0*/  MUFU.EX2 R130, R130 ;  /* 0x0000008200827308 */ /* 0x000ea20000000800 */
[----:B-1----:R-:W-:Y:S05]  /*54b0*/  F2FP.PACK_AB R199, R129, R128 ;  /* 0x0000008081c7723e */ /* 0x002fea00000000ff */
[----:B------:R1:W-:Y:S01]  /*54c0*/  STS [R238+0x22000], R199 ;  /* 0x022000c7ee007388 */ /* 0x0003e20000000800 */
[----:B--2---:R-:W-:Y:S05]  /*54d0*/  F2FP.PACK_AB R197, R131, R130 ;  /* 0x0000008283c5723e */ /* 0x004fea00000000ff */
[----:B------:R2:W-:Y:S05]  /*54e0*/  STS [R238+0x22400], R197 ;  /* 0x022400c5ee007388 */ /* 0x0005ea0000000800 */
[----:B------:R-:W-:Y:S05]  /*54f0*/  LDSM.16.M88.4 R84, [R223+0x8000] ;  /* 0x00800000df54783b */ /* 0x000fea0000000200 */
[----:B------:R-:W3:Y:S05]  /*5500*/  LDSM.16.M88.4 R88, [R222+0x18000] ;  /* 0x01800000de58783b */ /* 0x000eea0000000200 */
[----:B------:R-:W3:Y:S01]  /*5510*/  LDSM.16.M88.4 R92, [R222+0x18800] ;  /* 0x01880000de5c783b */ /* 0x000ee20000000200 */
[----:B-1----:R-:W-:Y:S02]  /*5520*/  IADD3.X R199, R240, UR9, RZ, P0, !PT ;  /* 0x00000009f0c77c10 */ /* 0x002fe400087fe4ff */
[C---:B------:R-:W-:Y:S02]  /*5530*/  LEA R250, P0, R243.reuse, R250, 0x2 ;  /* 0x000000faf3fa7211 */ /* 0x040fe400078010ff */
[----:B------:R-:W-:Y:S02]  /*5540*/  LDSM.16.M88.4 R96, [R221+0x8000] ;  /* 0x00800000dd60783b */ /* 0x000fe40000000200 */
[----:B------:R-:W-:Y:S03]  /*5550*/  LEA.HI.X.SX32 R251, R243, R251, 0x2, P0 ;  /* 0x000000fbf3fb7211 */ /* 0x000fe600000f16ff */
[----:B------:R-:W1:Y:S05]  /*5560*/  LDSM.16.M88.4 R100, [R212+0x18000] ;  /* 0x01800000d464783b */ /* 0x000e6a0000000200 */
[----:B------:R-:W4:Y:S05]  /*5570*/  LDG.E R196, [R198.64] ;  /* 0x00000004c6c47981 */ /* 0x000f2a000c1e1900 */
[----:B------:R-:W1:Y:S05]  /*5580*/  LDSM.16.M88.4 R104, [R212+0x18800] ;  /* 0x01880000d468783b */ /* 0x000e6a0000000200 */
[----:B--2---:R4:W2:Y:S05]  /*5590*/  LDG.E R197, [R198.64+0x20] ;  /* 0x00002004c6c57981 */ /* 0x0048aa000c1e1900 */
[----:B------:R-:W-:Y:S01]  /*55a0*/  LDSM.16.M88.4 R108, [R3+0x18000] ;  /* 0x01800000036c783b */ /* 0x000fe20000000200 */
[C---:B---3--:R-:W-:Y:S04]  /*55b0*/  HMMA.16816.F32 R4, R84.reuse, R88, RZ ;  /* 0x000000585404723c */ /* 0x048fe800000018ff */
[----:B------:R-:W-:Y:S04]  /*55c0*/  LDSM.16.M88.4 R112, [R3+0x18800] ;  /* 0x018800000370783b */ /* 0x000fe80000000200 */
[C---:B------:R-:W-:Y:S01]  /*55d0*/  HMMA.16816.F32 R8, R84.reuse, R90, RZ ;  /* 0x0000005a5408723c */ /* 0x040fe200000018ff */
[----:B------:R-:W3:Y:S07]  /*55e0*/  LDSM.16.M88.4 R88, [R220+0x8000] ;  /* 0x00800000dc58783b */ /* 0x000eee0000000200 */
[C---:B------:R-:W-:Y:S08]  /*55f0*/  HMMA.16816.F32 R12, R84.reuse, R92, RZ ;  /* 0x0000005c540c723c */ /* 0x040ff000000018ff */
[----:B------:R-:W-:Y:S01]  /*5600*/  HMMA.16816.F32 R16, R84, R94, RZ ;  /* 0x0000005e5410723c */ /* 0x000fe200000018ff */
[----:B------:R-:W-:Y:S05]  /*5610*/  LDSM.16.M88.4 R84, [R219+0x8000] ;  /* 0x00800000db54783b */ /* 0x000fea0000000200 */
[----:B------:R-:W3:Y:S02]  /*5620*/  LDSM.16.M88.4 R92, [R2+0x18000] ;  /* 0x01800000025c783b */ /* 0x000ee40000000200 */
[C---:B-1----:R-:W-:Y:S08]  /*5630*/  HMMA.16816.F32 R4, R96.reuse, R100, R4 ;  /* 0x000000646004723c */ /* 0x042ff00000001804 */
[C---:B------:R-:W-:Y:S01]  /*5640*/  HMMA.16816.F32 R8, R96.reuse, R102, R8 ;  /* 0x000000666008723c */ /* 0x040fe20000001808 */
[----:B------:R-:W1:Y:S07]  /*5650*/  LDSM.16.M88.4 R100, [R2+0x18800] ;  /* 0x018800000264783b */ /* 0x000e6e0000000200 */
[C---:B------:R-:W-:Y:S08]  /*5660*/  HMMA.16816.F32 R12, R96.reuse, R104, R12 ;  /* 0x00000068600c723c */ /* 0x040ff0000000180c */
[----:B------:R-:W-:Y:S01]  /*5670*/  HMMA.16816.F32 R16, R96, R106, R16 ;  /* 0x0000006a6010723c */ /* 0x000fe20000001810 */
[----:B------:R-:W-:Y:S05]  /*5680*/  LDSM.16.M88.4 R96, [R223+0xa000] ;  /* 0x00a00000df60783b */ /* 0x000fea0000000200 */
[----:B------:R-:W1:Y:S02]  /*5690*/  LDSM.16.M88.4 R104, [R222+0x1a000] ;  /* 0x01a00000de68783b */ /* 0x000e640000000200 */
[C---:B---3--:R-:W-:Y:S08]  /*56a0*/  HMMA.16816.F32 R4, R88.reuse, R108, R4 ;  /* 0x0000006c5804723c */ /* 0x048ff00000001804 */
[C---:B------:R-:W-:Y:S01]  /*56b0*/  HMMA.16816.F32 R8, R88.reuse, R110, R8 ;  /* 0x0000006e5808723c */ /* 0x040fe20000001808 */
[----:B------:R-:W-:Y:S07]  /*56c0*/  LDSM.16.M88.4 R108, [R212+0x1a000] ;  /* 0x01a00000d46c783b */ /* 0x000fee0000000200 */
[C---:B------:R-:W-:Y:S08]  /*56d0*/  HMMA.16816.F32 R12, R88.reuse, R112, R12 ;  /* 0x00000070580c723c */ /* 0x040ff0000000180c */
[----:B------:R-:W-:Y:S01]  /*56e0*/  HMMA.16816.F32 R16, R88, R114, R16 ;  /* 0x000000725810723c */ /* 0x000fe20000001810 */
[----:B------:R-:W3:Y:S07]  /*56f0*/  LDSM.16.M88.4 R88, [R222+0x1a800] ;  /* 0x01a80000de58783b */ /* 0x000eee0000000200 */
[C---:B------:R-:W-:Y:S08]  /*5700*/  HMMA.16816.F32 R4, R84.reuse, R92, R4 ;  /* 0x0000005c5404723c */ /* 0x040ff00000001804 */
[C---:B------:R-:W-:Y:S01]  /*5710*/  HMMA.16816.F32 R8, R84.reuse, R94, R8 ;  /* 0x0000005e5408723c */ /* 0x040fe20000001808 */
[----:B------:R-:W3:Y:S07]  /*5720*/  LDSM.16.M88.4 R92, [R221+0xa000] ;  /* 0x00a00000dd5c783b */ /* 0x000eee0000000200 */
[C---:B-1----:R-:W-:Y:S08]  /*5730*/  HMMA.16816.F32 R12, R84.reuse, R100, R12 ;  /* 0x00000064540c723c */ /* 0x042ff0000000180c */
[----:B------:R-:W-:Y:S01]  /*5740*/  HMMA.16816.F32 R16, R84, R102, R16 ;  /* 0x000000665410723c */ /* 0x000fe20000001810 */
[----:B------:R-:W1:Y:S05]  /*5750*/  LDSM.16.M88.4 R84, [R212+0x1a800] ;  /* 0x01a80000d454783b */ /* 0x000e6a0000000200 */
[----:B------:R-:W-:Y:S02]  /*5760*/  LDSM.16.M88.4 R100, [R220+0xa000] ;  /* 0x00a00000dc64783b */ /* 0x000fe40000000200 */
[C---:B------:R-:W-:Y:S08]  /*5770*/  HMMA.16816.F32 R4, R96.reuse, R104, R4 ;  /* 0x000000686004723c */ /* 0x040ff00000001804 */
[C---:B------:R-:W-:Y:S01]  /*5780*/  HMMA.16816.F32 R8, R96.reuse, R106, R8 ;  /* 0x0000006a6008723c */ /* 0x040fe20000001808 */
[----:B------:R-:W1:Y:S07]  /*5790*/  LDSM.16.M88.4 R104, [R3+0x1a000] ;  /* 0x01a000000368783b */ /* 0x000e6e0000000200 */
[C---:B---3--:R-:W-:Y:S08]  /*57a0*/  HMMA.16816.F32 R12, R96.reuse, R88, R12 ;  /* 0x00000058600c723c */ /* 0x048ff0000000180c */
[----:B------:R-:W-:Y:S01]  /*57b0*/  HMMA.16816.F32 R16, R96, R90, R16 ;  /* 0x0000005a6010723c */ /* 0x000fe20000001810 */
[----:B------:R-:W3:Y:S05]  /*57c0*/  LDSM.16.M88.4 R88, [R3+0x1a800] ;  /* 0x01a800000358783b */ /* 0x000eea0000000200 */
[----:B------:R-:W-:Y:S02]  /*57d0*/  LDSM.16.M88.4 R96, [R219+0xa000] ;  /* 0x00a00000db60783b */ /* 0x000fe40000000200 */
        /* <DEDUP_REMOVED lines=16> */
[----:B------:R-:W4:Y:S07]  /*58e0*/  LDSM.16.M88.4 R108, [R212+0x1c000] ;  /* 0x01c00000d46c783b */ /* 0x000f2e0000000200 */
[C---:B-1----:R-:W-:Y:S08]  /*58f0*/  HMMA.16816.F32 R12, R96.reuse, R84, R12 ;  /* 0x00000054600c723c */ /* 0x042ff0000000180c */
[----:B------:R-:W-:Y:S01]  /*5900*/  HMMA.16816.F32 R16, R96, R86, R16 ;  /* 0x000000566010723c */ /* 0x000fe20000001810 */
[----:B------:R-:W1:Y:S05]  /*5910*/  LDSM.16.M88.4 R84, [R212+0x1c800] ;  /* 0x01c80000d454783b */ /* 0x000e6a0000000200 */
[----:B------:R-:W-:Y:S02]  /*5920*/  LDSM.16.M88.4 R96, [R220+0xc000] ;  /* 0x00c00000dc60783b */ /* 0x000fe40000000200 */
[C---:B------:R-:W-:Y:S08]  /*5930*/  HMMA.16816.F32 R4, R92.reuse, R104, R4 ;  /* 0x000000685c04723c */ /* 0x040ff00000001804 */
[C---:B------:R-:W-:Y:S01]  /*5940*/  HMMA.16816.F32 R8, R92.reuse, R106, R8 ;  /* 0x0000006a5c08723c */ /* 0x040fe20000001808 */
[----:B------:R-:W2:Y:S07]  /*5950*/  LDSM.16.M88.4 R104, [R3+0x1c000] ;  /* 0x01c000000368783b */ /* 0x000eae0000000200 */
[C---:B---3--:R-:W-:Y:S08]  /*5960*/  HMMA.16816.F32 R12, R92.reuse, R88, R12 ;  /* 0x000000585c0c723c */ /* 0x048ff0000000180c */
[----:B------:R-:W-:Y:S01]  /*5970*/  HMMA.16816.F32 R16, R92, R90, R16 ;  /* 0x0000005a5c10723c */ /* 0x000fe20000001810 */
[----:B------:R-:W3:Y:S05]  /*5980*/  LDSM.16.M88.4 R88, [R3+0x1c800] ;  /* 0x01c800000358783b */ /* 0x000eea0000000200 */
[----:B------:R-:W-:Y:S02]  /*5990*/  LDSM.16.M88.4 R92, [R219+0xc000] ;  /* 0x00c00000db5c783b */ /* 0x000fe40000000200 */
[C---:B----4-:R-:W-:Y:S08]  /*59a0*/  HMMA.16816.F32 R4, R100.reuse, R108, R4 ;  /* 0x0000006c6404723c */ /* 0x050ff00000001804 */
[C---:B------:R-:W-:Y:S01]  /*59b0*/  HMMA.16816.F32 R8, R100.reuse, R110, R8 ;  /* 0x0000006e6408723c */ /* 0x040fe20000001808 */
[----:B------:R-:W4:Y:S07]  /*59c0*/  LDSM.16.M88.4 R108, [R2+0x1c000] ;  /* 0x01c00000026c783b */ /* 0x000f2e0000000200 */
[C---:B-1----:R-:W-:Y:S08]  /*59d0*/  HMMA.16816.F32 R12, R100.reuse, R84, R12 ;  /* 0x00000054640c723c */ /* 0x042ff0000000180c */
[----:B------:R-:W-:Y:S01]  /*59e0*/  HMMA.16816.F32 R16, R100, R86, R16 ;  /* 0x000000566410723c */ /* 0x000fe20000001810 */
[----:B------:R-:W1:Y:S05]  /*59f0*/  LDSM.16.M88.4 R84, [R2+0x1c800] ;  /* 0x01c800000254783b */ /* 0x000e6a0000000200 */
[----:B------:R-:W-:Y:S02]  /*5a00*/  LDSM.16.M88.4 R100, [R223+0xe000] ;  /* 0x00e00000df64783b */ /* 0x000fe40000000200 */
[C---:B--2---:R-:W-:Y:S08]  /*5a10*/  HMMA.16816.F32 R4, R96.reuse, R104, R4 ;  /* 0x000000686004723c */ /* 0x044ff00000001804 */
        /* <DEDUP_REMOVED lines=25> */
[----:B------:R-:W1:Y:S07]  /*5bb0*/  LDSM.16.M88.4 R84, [R2+0x1e800] ;  /* 0x01e800000254783b */ /* 0x000e6e0000000200 */
[C---:B--2---:R-:W-:Y:S08]  /*5bc0*/  HMMA.16816.F32 R4, R92.reuse, R104, R4 ;  /* 0x000000685c04723c */ /* 0x044ff00000001804 */
[C---:B------:R-:W-:Y:S08]  /*5bd0*/  HMMA.16816.F32 R8, R92.reuse, R106, R8 ;  /* 0x0000006a5c08723c */ /* 0x040ff00000001808 */
[C---:B---3--:R-:W-:Y:S08]  /*5be0*/  HMMA.16816.F32 R12, R92.reuse, R88, R12 ;  /* 0x000000585c0c723c */ /* 0x048ff0000000180c */
[----:B------:R-:W-:Y:S08]  /*5bf0*/  HMMA.16816.F32 R16, R92, R90, R16 ;  /* 0x0000005a5c10723c */ /* 0x000ff00000001810 */
[C---:B----4-:R-:W-:Y:S08]  /*5c00*/  HMMA.16816.F32 R4, R100.reuse, R108, R4 ;  /* 0x0000006c6404723c */ /* 0x050ff00000001804 */
[C---:B------:R-:W-:Y:S08]  /*5c10*/  HMMA.16816.F32 R8, R100.reuse, R110, R8 ;  /* 0x0000006e6408723c */ /* 0x040ff00000001808 */
[C---:B-1----:R-:W-:Y:S08]  /*5c20*/  HMMA.16816.F32 R12, R100.reuse, R84, R12 ;  /* 0x00000054640c723c */ /* 0x042ff0000000180c */
[----:B------:R-:W-:Y:S04]  /*5c30*/  HMMA.16816.F32 R16, R100, R86, R16 ;  /* 0x000000566410723c */ /* 0x000fe80000001810 */
[C---:B------:R-:W-:Y:S02]  /*5c40*/  FADD.FTZ R199, -R196.reuse, R4 ;  /* 0x00000004c4c77221 */ /* 0x040fe40000010100 */
[----:B------:R-:W-:Y:S02]  /*5c50*/  FADD.FTZ R198, -R196, R5 ;  /* 0x00000005c4c67221 */ /* 0x000fe40000010100 */
[----:B------:R-:W-:Y:S04]  /*5c60*/  FMUL.FTZ R199, R116, R199 ;  /* 0x000000c774c77220 */ /* 0x000fe80000410000 */
[----:B------:R-:W-:Y:S02]  /*5c70*/  FMUL.FTZ R198, R117, R198 ;  /* 0x000000c675c67220 */ /* 0x000fe40000410000 */
[C---:B------:R-:W-:Y:S02]  /*5c80*/  FADD.FTZ R117, -R196.reuse, R8 ;  /* 0x00000008c4757221 */ /* 0x040fe40000010100 */
        /* <DEDUP_REMOVED lines=9> */
[C---:B------:R-:W-:Y:S02]  /*5d20*/  FADD.FTZ R124, -R197.reuse, R7 ;  /* 0x00000007c57c7221 */ /* 0x040fe40000010100 */
[----:B------:R-:W-:Y:S02]  /*5d30*/  FADD.FTZ R117, -R197, R6 ;  /* 0x00000006c5757221 */ /* 0x000fe40000010100 */
[----:B------:R-:W-:Y:S02]  /*5d40*/  FMUL.FTZ R124, R119, R124 ;  /* 0x0000007c777c7220 */ /* 0x000fe40000410000 */
[----:B------:R-:W-:Y:S02]  /*5d50*/  FMUL.FTZ R117, R118, R117 ;  /* 0x0000007576757220 */ /* 0x000fe40000410000 */
[----:B------:R-:W-:Y:S02]  /*5d60*/  FMUL.FTZ R120, R125, R120 ;  /* 0x000000787d787220 */ /* 0x000fe40000410000 */
[C---:B------:R-:W-:Y:S01]  /*5d70*/  FADD.FTZ R119, -R197.reuse, R10 ;  /* 0x0000000ac5777221 */ /* 0x040fe20000010100 */
[----:B------:R-:W-:Y:S01]  /*5d80*/  F2FP.PACK_AB R117, R124, R117 ;  /* 0x000000757c75723e */ /* 0x000fe200000000ff */
[----:B------:R-:W-:Y:S01]  /*5d90*/  FADD.FTZ R118, -R197, R11 ;  /* 0x0000000bc5767221 */ /* 0x000fe20000010100 */
[----:B------:R-:W-:Y:S01]  /*5da0*/  F2FP.PACK_AB R121, R120, R121 ;  /* 0x000000797879723e */ /* 0x000fe200000000ff */
[----:B------:R-:W-:Y:S02]  /*5db0*/  FMUL.FTZ R119, R122, R119 ;  /* 0x000000777a777220 */ /* 0x000fe40000410000 */
[----:B------:R-:W-:Y:S01]  /*5dc0*/  FMUL.FTZ R118, R123, R118 ;  /* 0x000000767b767220 */ /* 0x000fe20000410000 */
[----:B------:R-:W-:Y:S01]  /*5dd0*/  STS [R234+0x20400], R117 ;  /* 0x02040075ea007388 */ /* 0x000fe20000000800 */
[C---:B------:R-:W-:Y:S02]  /*5de0*/  FADD.FTZ R123, -R197.reuse, R14 ;  /* 0x0000000ec57b7221 */ /* 0x040fe40000010100 */
[----:B------:R-:W-:Y:S01]  /*5df0*/  FADD.FTZ R120, -R197, R15 ;  /* 0x0000000fc5787221 */ /* 0x000fe20000010100 */
[----:B------:R-:W-:Y:S01]  /*5e00*/  F2FP.PACK_AB R118, R118, R119 ;  /* 0x000000777676723e */ /* 0x000fe200000000ff */
[----:B------:R-:W-:Y:S01]  /*5e10*/  FMUL.FTZ R123, R126, R123 ;  /* 0x0000007b7e7b7220 */ /* 0x000fe20000410000 */
[----:B------:R-:W-:Y:S01]  /*5e20*/  STS [R237+0x20000], R116 ;  /* 0x02000074ed007388 */ /* 0x000fe20000000800 */
[----:B------:R-:W-:Y:S02]  /*5e30*/  FMUL.FTZ R120, R127, R120 ;  /* 0x000000787f787220 */ /* 0x000fe40000410000 */
[C---:B------:R-:W-:Y:S02]  /*5e40*/  FADD.FTZ R122, -R197.reuse, R19 ;  /* 0x00000013c57a7221 */ /* 0x040fe40000010100 */
[----:B------:R-:W-:Y:S01]  /*5e50*/  FADD.FTZ R125, -R197, R18 ;  /* 0x00000012c57d7221 */ /* 0x000fe20000010100 */
[----:B------:R-:W-:Y:S01]  /*5e60*/  STS [R237+0x20400], R118 ;  /* 0x02040076ed007388 */ /* 0x000fe20000000800 */
[----:B------:R-:W-:Y:S01]  /*5e70*/  FADD.FTZ R201, -R196, R16 ;  /* 0x00000010c4c97221 */ /* 0x000fe20000010100 */
[----:B------:R-:W-:Y:S01]  /*5e80*/  F2FP.PACK_AB R123, R120, R123 ;  /* 0x0000007b787b723e */ /* 0x000fe200000000ff */
[----:B------:R-:W-:Y:S02]  /*5e90*/  FADD.FTZ R196, -R196, R17 ;  /* 0x00000011c4c47221 */ /* 0x000fe40000010100 */
[----:B------:R-:W-:Y:S01]  /*5ea0*/  FMUL.FTZ R122, R131, R122 ;  /* 0x0000007a837a7220 */ /* 0x000fe20000410000 */
[----:B------:R-:W-:Y:S01]  /*5eb0*/  STS [R236+0x20000], R121 ;  /* 0x02000079ec007388 */ /* 0x000fe20000000800 */
[----:B------:R-:W-:Y:S02]  /*5ec0*/  FMUL.FTZ R125, R130, R125 ;  /* 0x0000007d827d7220 */ /* 0x000fe40000410000 */
[----:B------:R-:W-:Y:S02]  /*5ed0*/  FMUL.FTZ R201, R128, R201 ;  /* 0x000000c980c97220 */ /* 0x000fe40000410000 */
[----:B------:R-:W-:Y:S01]  /*5ee0*/  FMUL.FTZ R196, R129, R196 ;  /* 0x000000c481c47220 */ /* 0x000fe20000410000 */
[----:B------:R-:W-:Y:S01]  /*5ef0*/  STS [R236+0x20400], R123 ;  /* 0x0204007bec007388 */ /* 0x000fe20000000800 */
[----:B------:R-:W-:Y:S03]  /*5f00*/  F2FP.PACK_AB R125, R122, R125 ;  /* 0x0000007d7a7d723e */ /* 0x000fe600000000ff */
[----:B------:R-:W-:Y:S02]  /*5f10*/  F2FP.PACK_AB R201, R196, R201 ;  /* 0x000000c9c4c9723e */ /* 0x000fe400000000ff */
[----:B------:R-:W-:Y:S05]  /*5f20*/  STS [R238+0x20400], R125 ;  /* 0x0204007dee007388 */ /* 0x000fea0000000800 */
[----:B------:R-:W-:Y:S05]  /*5f30*/  STS [R238+0x20000], R201 ;  /* 0x020000c9ee007388 */ /* 0x000fea0000000800 */
[----:B------:R-:W-:Y:S06]  /*5f40*/  BAR.SYNC.DEFER_BLOCKING 0x0 ;  /* 0x0000000000007b1d */ /* 0x000fec0000010000 */
[----:B------:R-:W-:Y:S05]  /*5f50*/  LDSM.16.MT88.4 R84, [R218+0x22000] ;  /* 0x02200000da54783b */ /* 0x000fea0000004200 */
[----:B------:R-:W1:Y:S05]  /*5f60*/  LDSM.16.MT88.4 R88, [R217+0x8000] ;  /* 0x00800000d958783b */ /* 0x000e6a0000004200 */
[----:B------:R-:W2:Y:S05]  /*5f70*/  LDSM.16.MT88.4 R92, [R0+0x22000] ;  /* 0x02200000005c783b */ /* 0x000eaa0000004200 */
[----:B------:R-:W3:Y:S05]  /*5f80*/  LDSM.16.MT88.4 R96, [R217+0xa000] ;  /* 0x00a00000d960783b */ /* 0x000eea0000004200 */
[----:B------:R-:W4:Y:S05]  /*5f90*/  LDSM.16.MT88.4 R100, [R217+0xc000] ;  /* 0x00c00000d964783b */ /* 0x000f2a0000004200 */
[----:B------:R-:W3:Y:S05]  /*5fa0*/  LDSM.16.MT88.4 R104, [R217+0xe000] ;  /* 0x00e00000d968783b */ /* 0x000eea0000004200 */
[----:B------:R-:W-:Y:S05]  /*5fb0*/  LDSM.16.MT88.4 R108, [R217+0x8800] ;  /* 0x00880000d96c783b */ /* 0x000fea0000004200 */
[----:B------:R-:W-:Y:S05]  /*5fc0*/  LDSM.16.MT88.4 R112, [R0+0x22800] ;  /* 0x022800000070783b */ /* 0x000fea0000004200 */
[----:B------:R-:W-:Y:S01]  /*5fd0*/  LDSM.16.MT88.4 R116, [R217+0xa800] ;  /* 0x00a80000d974783b */ /* 0x000fe20000004200 */
[-C--:B-1----:R-:W-:Y:S04]  /*5fe0*/  HMMA.16816.F32 R20, R84, R88.reuse, R20 ;  /* 0x000000585414723c */ /* 0x082fe80000001814 */
[----:B------:R-:W-:Y:S05]  /*5ff0*/  LDSM.16.MT88.4 R120, [R217+0xc800] ;  /* 0x00c80000d978783b */ /* 0x000fea0000004200 */
[----:B------:R-:W-:Y:S01]  /*6000*/  LDSM.16.MT88.4 R124, [R217+0xe800] ;  /* 0x00e80000d97c783b */ /* 0x000fe20000004200 */
[C---:B--2---:R-:W-:Y:S08]  /*6010*/  HMMA.16816.F32 R24, R92.reuse, R88, R24 ;  /* 0x000000585c18723c */ /* 0x044ff00000001818 */
[-C--:B------:R-:W-:Y:S08]  /*6020*/  HMMA.16816.F32 R28, R92, R90.reuse, R28 ;  /* 0x0000005a5c1c723c */ /* 0x080ff0000000181c */
[C---:B------:R-:W-:Y:S01]  /*6030*/  HMMA.16816.F32 R32, R84.reuse, R90, R32 ;  /* 0x0000005a5420723c */ /* 0x040fe20000001820 */
[----:B------:R-:W1:Y:S07]  /*6040*/  LDSM.16.MT88.4 R88, [R218+0x22800] ;  /* 0x02280000da58783b */ /* 0x000e6e0000004200 */
[-C--:B---3--:R-:W-:Y:S08]  /*6050*/  HMMA.16816.F32 R36, R84, R96.reuse, R36 ;  /* 0x000000605424723c */ /* 0x088ff00000001824 */
[C---:B------:R-:W-:Y:S08]  /*6060*/  HMMA.16816.F32 R40, R92.reuse, R96, R40 ;  /* 0x000000605c28723c */ /* 0x040ff00000001828 */
[-C--:B------:R-:W-:Y:S08]  /*6070*/  HMMA.16816.F32 R44, R92, R98.reuse, R44 ;  /* 0x000000625c2c723c */ /* 0x080ff0000000182c */
[C---:B------:R-:W-:Y:S01]  /*6080*/  HMMA.16816.F32 R48, R84.reuse, R98, R48 ;  /* 0x000000625430723c */ /* 0x040fe20000001830 */
[----:B------:R-:W-:Y:S07]  /*6090*/  LDSM.16.MT88.4 R96, [R0+0x23000] ;  /* 0x023000000060783b */ /* 0x000fee0000004200 */
        /* <DEDUP_REMOVED lines=10> */
[----:B------:R-:W2:Y:S05]  /*6140*/  LDSM.16.MT88.4 R84, [R218+0x23000] ;  /* 0x02300000da54783b */ /* 0x000eaa0000004200 */
[----:B------:R-:W3:Y:S02]  /*6150*/  LDSM.16.MT88.4 R104, [R217+0xd000] ;  /* 0x00d00000d968783b */ /* 0x000ee40000004200 */
[-C--:B-1----:R-:W-:Y:S08]  /*6160*/  HMMA.16816.F32 R20, R88, R108.reuse, R20 ;  /* 0x0000006c5814723c */ /* 0x082ff00000001814 */
[C---:B------:R-:W-:Y:S08]  /*6170*/  HMMA.16816.F32 R24, R112.reuse, R108, R24 ;  /* 0x0000006c7018723c */ /* 0x040ff00000001818 */
[-C--:B------:R-:W-:Y:S08]  /*6180*/  HMMA.16816.F32 R28, R112, R110.reuse, R28 ;  /* 0x0000006e701c723c */ /* 0x080ff0000000181c */
[C---:B------:R-:W-:Y:S01]  /*6190*/  HMMA.16816.F32 R32, R88.reuse, R110, R32 ;  /* 0x0000006e5820723c */ /* 0x040fe20000001820 */
[----:B------:R-:W1:Y:S07]  /*61a0*/  LDSM.16.MT88.4 R108, [R217+0xf000] ;  /* 0x00f00000d96c783b */ /* 0x000e6e0000004200 */
[-C--:B------:R-:W-:Y:S08]  /*61b0*/  HMMA.16816.F32 R36, R88, R116.reuse, R36 ;  /* 0x000000745824723c */ /* 0x080ff00000001824 */
[C---:B------:R-:W-:Y:S08]  /*61c0*/  HMMA.16816.F32 R40, R112.reuse, R116, R40 ;  /* 0x000000747028723c */ /* 0x040ff00000001828 */
[-C--:B------:R-:W-:Y:S08]  /*61d0*/  HMMA.16816.F32 R44, R112, R118.reuse, R44 ;  /* 0x00000076702c723c */ /* 0x080ff0000000182c */
[C---:B------:R-:W-:Y:S01]  /*61e0*/  HMMA.16816.F32 R48, R88.reuse, R118, R48 ;  /* 0x000000765830723c */ /* 0x040fe20000001830 */
[----:B------:R-:W-:Y:S07]  /*61f0*/  LDSM.16.MT88.4 R116, [R0+0x23800] ;  /* 0x023800000074783b */ /* 0x000fee0000004200 */
        /* <DEDUP_REMOVED lines=10> */
[----:B------:R-:W4:Y:S05]  /*62a0*/  LDSM.16.MT88.4 R88, [R218+0x23800] ;  /* 0x02380000da58783b */ /* 0x000f2a0000004200 */
[----:B------:R-:W1:Y:S02]  /*62b0*/  LDSM.16.MT88.4 R124, [R217+0xd800] ;  /* 0x00d80000d97c783b */ /* 0x000e640000004200 */
[-C--:B--2---:R-:W-:Y:S08]  /*62c0*/  HMMA.16816.F32 R20, R84, R92.reuse, R20 ;  /* 0x0000005c5414723c */ /* 0x084ff00000001814 */
[C---:B------:R-:W-:Y:S08]  /*62d0*/  HMMA.16816.F32 R24, R96.reuse, R92, R24 ;  /* 0x0000005c6018723c */ /* 0x040ff00000001818 */
[-C--:B------:R-:W-:Y:S08]  /*62e0*/  HMMA.16816.F32 R28, R96, R94.reuse, R28 ;  /* 0x0000005e601c723c */ /* 0x080ff0000000181c */
[C---:B------:R-:W-:Y:S01]  /*62f0*/  HMMA.16816.F32 R32, R84.reuse, R94, R32 ;  /* 0x0000005e5420723c */ /* 0x040fe20000001820 */
[----:B------:R-:W2:Y:S05]  /*6300*/  LDSM.16.MT88.4 R92, [R217+0xf800] ;  /* 0x00f80000d95c783b */ /* 0x000eaa0000004200 */
[----:B------:R-:W-:Y:S02]  /*6310*/  BAR.SYNC.DEFER_BLOCKING 0x0 ;  /* 0x0000000000007b1d */ /* 0x000fe40000010000 */
[-C--:B------:R-:W-:Y:S08]  /*6320*/  HMMA.16816.F32 R36, R84, R100.reuse, R36 ;  /* 0x000000645424723c */ /* 0x080ff00000001824 */
[C---:B------:R-:W-:Y:S08]  /*6330*/  HMMA.16816.F32 R40, R96.reuse, R100, R40 ;  /* 0x000000646028723c */ /* 0x040ff00000001828 */
[-C--:B------:R-:W-:Y:S08]  /*6340*/  HMMA.16816.F32 R44, R96, R102.reuse, R44 ;  /* 0x00000066602c723c */ /* 0x080ff0000000182c */
[C---:B------:R-:W-:Y:S08]  /*6350*/  HMMA.16816.F32 R48, R84.reuse, R102, R48 ;  /* 0x000000665430723c */ /* 0x040ff00000001830 */
[-C--:B---3--:R-:W-:Y:S08]  /*6360*/  HMMA.16816.F32 R52, R84, R104.reuse, R52 ;  /* 0x000000685434723c */ /* 0x088ff00000001834 */
[C---:B------:R-:W-:Y:S08]  /*6370*/  HMMA.16816.F32 R56, R96.reuse, R104, R56 ;  /* 0x000000686038723c */ /* 0x040ff00000001838 */
[-C--:B------:R-:W-:Y:S08]  /*6380*/  HMMA.16816.F32 R60, R96, R106.reuse, R60 ;  /* 0x0000006a603c723c */ /* 0x080ff0000000183c */
[C---:B------:R-:W-:Y:S08]  /*6390*/  HMMA.16816.F32 R64, R84.reuse, R106, R64 ;  /* 0x0000006a5440723c */ /* 0x040ff00000001840 */
[-C--:B-1----:R-:W-:Y:S08]  /*63a0*/  HMMA.16816.F32 R68, R84, R108.reuse, R68 ;  /* 0x0000006c5444723c */ /* 0x082ff00000001844 */
[C---:B------:R-:W-:Y:S08]  /*63b0*/  HMMA.16816.F32 R72, R96.reuse, R108, R72 ;  /* 0x0000006c6048723c */ /* 0x040ff00000001848 */
[-C--:B------:R-:W-:Y:S08]  /*63c0*/  HMMA.16816.F32 R76, R96, R110.reuse, R76 ;  /* 0x0000006e604c723c */ /* 0x080ff0000000184c */
[----:B------:R-:W-:Y:S08]  /*63d0*/  HMMA.16816.F32 R80, R84, R110, R80 ;  /* 0x0000006e5450723c */ /* 0x000ff00000001850 */
[-C--:B----4-:R-:W-:Y:S08]  /*63e0*/  HMMA.16816.F32 R20, R88, R112.reuse, R20 ;  /* 0x000000705814723c */ /* 0x090ff00000001814 */
[C---:B------:R-:W-:Y:S08]  /*63f0*/  HMMA.16816.F32 R24, R116.reuse, R112, R24 ;  /* 0x000000707418723c */ /* 0x040ff00000001818 */
[-C--:B------:R-:W-:Y:S08]  /*6400*/  HMMA.16816.F32 R28, R116, R114.reuse, R28 ;  /* 0x00000072741c723c */ /* 0x080ff0000000181c */
        /* <DEDUP_REMOVED lines=9> */
[-C--:B--2---:R-:W-:Y:S08]  /*64a0*/  HMMA.16816.F32 R68, R88, R92.reuse, R68 ;  /* 0x0000005c5844723c */ /* 0x084ff00000001844 */
[C---:B------:R-:W-:Y:S08]  /*64b0*/  HMMA.16816.F32 R72, R116.reuse, R92, R72 ;  /* 0x0000005c7448723c */ /* 0x040ff00000001848 */
[-C--:B------:R-:W-:Y:S08]  /*64c0*/  HMMA.16816.F32 R76, R116, R94.reuse, R76 ;  /* 0x0000005e744c723c */ /* 0x080ff0000000184c */
[----:B------:R-:W-:Y:S01]  /*64d0*/  HMMA.16816.F32 R80, R88, R94, R80 ;  /* 0x0000005e5850723c */ /* 0x000fe20000001850 */
[----:B------:R-:W-:-:S07]  /*64e0*/  @!P1 BRA `(.L_x_231) ;  /* 0x000003f000009947 */ /* 0x000fce0003800000 */
[----:B------:R-:W-:Y:S01]  /*64f0*/  IMAD.MOV.U32 R5, RZ, RZ, c[0x0][0x370] ;  /* 0x0000dc00ff057624 */ /* 0x000fe200078e00ff */
[----:B------:R-:W-:Y:S01]  /*6500*/  ISETP.GE.AND P5, PT, R232, c[0x0][0x220], PT ;  /* 0x00008800e8007a0c */ /* 0x000fe20003fa6270 */
[----:B------:R-:W-:Y:S01]  /*6510*/  IMAD.MOV.U32 R4, RZ, RZ, c[0x0][0x374] ;  /* 0x0000dd00ff047624 */ /* 0x000fe200078e00ff */
[----:B------:R-:W-:Y:S01]  /*6520*/  ISETP.GE.AND P4, PT, R229, c[0x0][0x220], PT ;  /* 0x00008800e5007a0c */ /* 0x000fe20003f86270 */
[----:B------:R-:W-:Y:S01]  /*6530*/  IMAD.U32 R7, R5, -0x40, RZ ;  /* 0xffffffc005077824 */ /* 0x000fe200078e00ff */
[----:B------:R-:W-:Y:S02]  /*6540*/  ISETP.GE.AND P3, PT, R228, c[0x0][0x220], PT ;  /* 0x00008800e4007a0c */ /* 0x000fe40003f66270 */
[----:B------:R-:W-:Y:S02]  /*6550*/  ISETP.GE.AND P2, PT, R227, c[0x0][0x220], PT ;  /* 0x00008800e3007a0c */ /* 0x000fe40003f46270 */
[-C--:B------:R-:W-:Y:S02]  /*6560*/  LEA R10, P0, R7, R246.reuse, 0x1 ;  /* 0x000000f6070a7211 */ /* 0x080fe400078008ff */
[----:B------:R-:W-:Y:S02]  /*6570*/  LEA R9, P6, R5, R7, 0x5 ;  /* 0x0000000705097211 */ /* 0x000fe400078c28ff */
[-C--:B------:R-:W-:Y:S01]  /*6580*/  LEA.HI.X.SX32 R11, R7, R247.reuse, 0x1, P0 ;  /* 0x000000f7070b7211 */ /* 0x080fe200000f0eff */
[----:B------:R1:W-:Y:S01]  /*6590*/  @P5 STS.128 [R226+0x8000], RZ ;  /* 0x008000ffe2005388 */ /* 0x0003e20000000c00 */
[----:B------:R-:W-:Y:S03]  /*65a0*/  SHF.R.S32.HI R6, RZ, 0x1f, R7 ;  /* 0x0000001fff067819 */ /* 0x000fe60000011407 */
[----:B------:R-:W-:Y:S01]  /*65b0*/  @!PT LDS RZ, [RZ] ;  /* 0x00000000fffff984 */ /* 0x000fe20000000800 */
[----:B------:R-:W-:Y:S01]  /*65c0*/  @!PT LDS RZ, [RZ] ;  /* 0x00000000fffff984 */ /* 0x000fe20000000800 */
[----:B------:R-:W-:Y:S01]  /*65d0*/  @!PT LDS RZ, [RZ] ;  /* 0x00000000fffff984 */ /* 0x000fe20000000800 */
[----:B------:R1:W-:Y:S01]  /*65e0*/  @!P5 LDGSTS.E.BYPASS.LTC128B.128 [R226+0x8000], [R10.64] ;  /* 0x080000000ae2dfae */ /* 0x0003e2000b901d44 */
[----:B------:R-:W-:Y:S02]  /*65f0*/  @!P3 LEA R14, P0, R9, R246, 0x1 ;  /* 0x000000f6090eb211 */ /* 0x000fe400078008ff */
[----:B------:R-:W-:Y:S01]  /*6600*/  LEA.HI.X R6, R5, R6, R4, 0x5, P6 ;  /* 0x0000000605067211 */ /* 0x000fe200030f2c04 */
[----:B------:R1:W-:Y:S01]  /*6610*/  @P4 STS.128 [R226+0xa000], RZ ;  /* 0x00a000ffe2004388 */ /* 0x0003e20000000c00 */
[C---:B------:R-:W-:Y:S02]  /*6620*/  @!P4 LEA R12, P6, R9.reuse, R246, 0x1 ;  /* 0x000000f6090cc211 */ /* 0x040fe400078c08ff */
[-CC-:B------:R-:W-:Y:S01]  /*6630*/  @!P3 LEA.HI.X R15, R9, R247.reuse, R6.reuse, 0x1, P0 ;  /* 0x000000f7090fb211 */ /* 0x180fe200000f0c06 */
[----:B------:R-:W-:Y:S01]  /*6640*/  @!PT LDS RZ, [RZ] ;  /* 0x00000000fffff984 */ /* 0x000fe20000000800 */
[----:B------:R-:W-:Y:S01]  /*6650*/  @!PT LDS RZ, [RZ] ;  /* 0x00000000fffff984 */ /* 0x000fe20000000800 */
[----:B------:R-:W-:Y:S01]  /*6660*/  @!PT LDS RZ, [RZ] ;  /* 0x00000000fffff984 */ /* 0x000fe20000000800 */
[----:B------:R1:W-:Y:S01]  /*6670*/  @!P4 LDGSTS.E.BYPASS.LTC128B.128 [R226+0xa000], [R10.64+0x80] ;  /* 0x0a0000800ae2cfae */ /* 0x0003e2000b901d44 */
[----:B------:R-:W-:Y:S02]  /*6680*/  @!P5 LEA R16, P0, R5, R10, 0x6 ;  /* 0x0000000a0510d211 */ /* 0x000fe400078030ff */
[----:B------:R-:W-:Y:S01]  /*6690*/  @!P4 LEA.HI.X R13, R9, R247, R6, 0x1, P6 ;  /* 0x000000f7090dc211 */ /* 0x000fe200030f0c06 */
        /* <DEDUP_REMOVED lines=36> */
.L_x_231:
[----:B------:R-:W-:Y:S01]  /*68e0*/  LDSM.16.M88.4 R196, [R216] ;  /* 0x00000000d8c4783b */ /* 0x000fe20000000200 */
[----:B------:R-:W-:Y:S02]  /*68f0*/  @UP2 UIADD3 UR12, UP1, UR8, -0x100, URZ ;  /* 0xffffff00080c2890 */ /* 0x000fe4000ff3e03f */
[----:B------:R-:W-:Y:S02]  /*6900*/  @UP2 UIADD3 UR10, UP0, UR10, -0x100, URZ ;  /* 0xffffff000a0a2890 */ /* 0x000fe4000ff1e03f */
[----:B-1----:R-:W1:Y:S01]  /*6910*/  LDSM.16.MT88.4 R16, [R217+0x10000] ;  /* 0x01000000d910783b */ /* 0x002e620000004200 */
[----:B------:R-:W-:Y:S02]  /*6920*/  @UP2 UIADD3.X UR11, UR7, -0x1, URZ, UP1, !UPT ;  /* 0xffffffff070b2890 */ /* 0x000fe40008ffe43f */
[----:B------:R-:W-:Y:S02]  /*6930*/  @UP2 UIADD3.X UR9, UR9, -0x1, URZ, UP0, !UPT ;  /* 0xffffffff09092890 */ /* 0x000fe400087fe43f */
[----:B------:R-:W2:Y:S05]  /*6940*/  LDSM.16.M88.4 R124, [R216+0x1000] ;  /* 0x00100000d87c783b */ /* 0x000eaa0000000200 */
[----:B------:R-:W3:Y:S05]  /*6950*/  LDSM.16.MT88.4 R96, [R217+0x12000] ;  /* 0x01200000d960783b */ /* 0x000eea0000004200 */
[----:B------:R-:W4:Y:S05]  /*6960*/  LDSM.16.MT88.4 R112, [R217+0x14000] ;  /* 0x01400000d970783b */ /* 0x000f2a0000004200 */
[----:B------:R-:W3:Y:S05]  /*6970*/  LDSM.16.MT88.4 R128, [R217+0x16000] ;  /* 0x01600000d980783b */ /* 0x000eea0000004200 */
[----:B------:R-:W-:Y:S05]  /*6980*/  LDSM.16.M88.4 R200, [R215] ;  /* 0x00000000d7c8783b */ /* 0x000fea0000000200 */
[----:B------:R-:W3:Y:S05]  /*6990*/  LDSM.16.MT88.4 R204, [R217+0x10800] ;  /* 0x01080000d9cc783b */ /* 0x000eea0000004200 */
[----:B------:R-:W4:Y:S01]  /*69a0*/  LDSM.16.M88.4 R208, [R215+0x1000] ;  /* 0x00100000d7d0783b */ /* 0x000f220000000200 */
[-C--:B-1----:R-:W-:Y:S08]  /*69b0*/  HMMA.16816.F32 R4, R196, R16.reuse, RZ ;  /* 0x00000010c404723c */ /* 0x082ff000000018ff */
[C---:B--2---:R-:W-:Y:S08]  /*69c0*/  HMMA.16816.F32 R8, R124.reuse, R16, RZ ;  /* 0x000000107c08723c */ /* 0x044ff000000018ff */
[-C--:B------:R-:W-:Y:S08]  /*69d0*/  HMMA.16816.F32 R12, R124, R18.reuse, RZ ;  /* 0x000000127c0c723c */ /* 0x080ff000000018ff */
[C---:B------:R-:W-:Y:S08]  /*69e0*/  HMMA.16816.F32 R16, R196.reuse, R18, RZ ;  /* 0x00000012c410723c */ /* 0x040ff000000018ff */
[-C--:B---3--:R-:W-:Y:S08]  /*69f0*/  HMMA.16816.F32 R84, R196, R96.reuse, RZ ;  /* 0x00000060c454723c */ /* 0x088ff000000018ff */
[C---:B------:R-:W-:Y:S08]  /*6a00*/  HMMA.16816.F32 R88, R124.reuse, R96, RZ ;  /* 0x000000607c58723c */ /* 0x040ff000000018ff */
        /* <DEDUP_REMOVED lines=9> */
[----:B------:R-:W-:Y:S01]  /*6aa0*/  HMMA.16816.F32 R128, R196, R130, RZ ;  /* 0x00000082c480723c */ /* 0x000fe200000018ff */
[----:B------:R-:W1:Y:S07]  /*6ab0*/  LDSM.16.MT88.4 R196, [R217+0x12800] ;  /* 0x01280000d9c4783b */ /* 0x000e6e0000004200 */
[-C--:B------:R-:W-:Y:S08]  /*6ac0*/  HMMA.16816.F32 R4, R200, R204.reuse, R4 ;  /* 0x000000ccc804723c */ /* 0x080ff00000001804 */
[C---:B------:R-:W-:Y:S08]  /*6ad0*/  HMMA.16816.F32 R8, R208.reuse, R204, R8 ;  /* 0x000000ccd008723c */ /* 0x040ff00000001808 */
[-C--:B------:R-:W-:Y:S08]  /*6ae0*/  HMMA.16816.F32 R12, R208, R206.reuse, R12 ;  /* 0x000000ced00c723c */ /* 0x080ff0000000180c */
[C---:B------:R-:W-:Y:S01]  /*6af0*/  HMMA.16816.F32 R16, R200.reuse, R206, R16 ;  /* 0x000000cec810723c */ /* 0x040fe20000001810 */
[----:B------:R-:W2:Y:S07]  /*6b00*/  LDSM.16.MT88.4 R204, [R217+0x14800] ;  /* 0x01480000d9cc783b */ /* 0x000eae0000004200 */
[-C--:B-1----:R-:W-:Y:S08]  /*6b10*/  HMMA.16816.F32 R84, R200, R196.reuse, R84 ;  /* 0x000000c4c854723c */ /* 0x082ff00000001854 */
[C---:B------:R-:W-:Y:S08]  /*6b20*/  HMMA.16816.F32 R88, R208.reuse, R196, R88 ;  /* 0x000000c4d058723c */ /* 0x040ff00000001858 */
[-C--:B------:R-:W-:Y:S08]  /*6b30*/  HMMA.16816.F32 R92, R208, R198.reuse, R92 ;  /* 0x000000c6d05c723c */ /* 0x080ff0000000185c */
[C---:B------:R-:W-:Y:S01]  /*6b40*/  HMMA.16816.F32 R96, R200.reuse, R198, R96 ;  /* 0x000000c6c860723c */ /* 0x040fe20000001860 */
[----:B------:R-:W1:Y:S07]  /*6b50*/  LDSM.16.MT88.4 R196, [R217+0x16800] ;  /* 0x01680000d9c4783b */ /* 0x000e6e0000004200 */
[-C--:B--2---:R-:W-:Y:S08]  /*6b60*/  HMMA.16816.F32 R100, R200, R204.reuse, R100 ;  /* 0x000000ccc864723c */ /* 0x084ff00000001864 */
[C---:B------:R-:W-:Y:S08]  /*6b70*/  HMMA.16816.F32 R104, R208.reuse, R204, R104 ;  /* 0x000000ccd068723c */ /* 0x040ff00000001868 */
[-C--:B------:R-:W-:Y:S08]  /*6b80*/  HMMA.16816.F32 R108, R208, R206.reuse, R108 ;  /* 0x000000ced06c723c */ /* 0x080ff0000000186c */
[C---:B------:R-:W-:Y:S01]  /*6b90*/  HMMA.16816.F32 R112, R200.reuse, R206, R112 ;  /* 0x000000cec870723c */ /* 0x040fe20000001870 */
[----:B------:R-:W-:Y:S07]  /*6ba0*/  LDSM.16.M88.4 R204, [R214] ;  /* 0x00000000d6cc783b */ /* 0x000fee0000000200 */
[-C--:B-1----:R-:W-:Y:S08]  /*6bb0*/  HMMA.16816.F32 R116, R200, R196.reuse, R116 ;  /* 0x000000c4c874723c */ /* 0x082ff00000001874 */
[C---:B------:R-:W-:Y:S08]  /*6bc0*/  HMMA.16816.F32 R120, R208.reuse, R196, R120 ;  /* 0x000000c4d078723c */ /* 0x040ff00000001878 */
[-C--:B------:R-:W-:Y:S01]  /*6bd0*/  HMMA.16816.F32 R124, R208, R198.reuse, R124 ;  /* 0x000000c6d07c723c */ /* 0x080fe2000000187c */
[----:B------:R-:W1:Y:S07]  /*6be0*/  LDSM.16.MT88.4 R208, [R217+0x11000] ;  /* 0x01100000d9d0783b */ /* 0x000e6e0000004200 */
[----:B------:R-:W-:Y:S01]  /*6bf0*/  HMMA.16816.F32 R128, R200, R198, R128 ;  /* 0x000000c6c880723c */ /* 0x000fe20000001880 */
[----:B------:R-:W2:Y:S05]  /*6c00*/  LDSM.16.M88.4 R196, [R214+0x1000] ;  /* 0x00100000d6c4783b */ /* 0x000eaa0000000200 */
[----:B------:R-:W3:Y:S02]  /*6c10*/  LDSM.16.MT88.4 R200, [R217+0x13000] ;  /* 0x01300000d9c8783b */ /* 0x000ee40000004200 */
[-C--:B-1----:R-:W-:Y:S08]  /*6c20*/  HMMA.16816.F32 R4, R204, R208.reuse, R4 ;  /* 0x000000d0cc04723c */ /* 0x082ff00000001804 */
        /* <DEDUP_REMOVED lines=13> */
[----:B------:R-:W-:Y:S07]  /*6d00*/  LDSM.16.MT88.4 R208, [R217+0x11800] ;  /* 0x01180000d9d0783b */ /* 0x000fee0000004200 */
[-C--:B--2---:R-:W-:Y:S08]  /*6d10*/  HMMA.16816.F32 R116, R204, R200.reuse, R116 ;  /* 0x000000c8cc74723c */ /* 0x084ff00000001874 */
[C---:B------:R-:W-:Y:S08]  /*6d20*/  HMMA.16816.F32 R120, R196.reuse, R200, R120 ;  /* 0x000000c8c478723c */ /* 0x040ff00000001878 */
[-C--:B------:R-:W-:Y:S01]  /*6d30*/  HMMA.16816.F32 R124, R196, R202.reuse, R124 ;  /* 0x000000cac47c723c */ /* 0x080fe2000000187c */
[----:B------:R-:W1:Y:S07]  /*6d40*/  LDSM.16.M88.4 R196, [R213] ;  /* 0x00000000d5c4783b */ /* 0x000e6e0000000200 */
        /* <DEDUP_REMOVED lines=14> */
[C---:B------:R-:W-:Y:S07]  /*6e30*/  HMMA.16816.F32 R104, R200.reuse, R208, R104 ;  /* 0x000000d0c868723c */ /* 0x040fee0000001868 */
[----:B------:R-:W-:Y:S01]  /*6e40*/  @P1 IADD3 R208, P0, R239, UR8, RZ ;  /* 0x00000008efd01c10 */ /* 0x000fe2000ff1e0ff */
[-C--:B------:R-:W-:Y:S01]  /*6e50*/  HMMA.16816.F32 R108, R200, R210.reuse, R108 ;  /* 0x000000d2c86c723c */ /* 0x080fe2000000186c */
[----:B------:R-:W-:Y:S03]  /*6e60*/  @UP2 UMOV UR8, UR12 ;  /* 0x0000000c00082c82 */ /* 0x000fe60008000000 */
[----:B------:R-:W-:Y:S01]  /*6e70*/  @P1 IADD3.X R209, R240, UR7, RZ, P0, !PT ;  /* 0x00000007f0d11c10 */ /* 0x000fe200087fe4ff */
[----:B------:R-:W-:Y:S03]  /*6e80*/  @UP2 UMOV UR7, UR11 ;  /* 0x0000000b00072c82 */ /* 0x000fe60008000000 */
[C---:B------:R-:W-:Y:S01]  /*6e90*/  HMMA.16816.F32 R112, R196.reuse, R210, R112 ;  /* 0x000000d2c470723c */ /* 0x040fe20000001870 */
[----:B------:R1:W5:Y:S05]  /*6ea0*/  @P1 LDG.E R248, [R208.64+-0x100] ;  /* 0xffff0004d0f81981 */ /* 0x00036a000c1e1900 */
[----:B------:R1:W5:Y:S01]  /*6eb0*/  @P1 LDG.E R249, [R208.64+-0xe0] ;  /* 0xffff2004d0f91981 */ /* 0x000362000c1e1900 */
[C---:B------:R-:W-:Y:S01]  /*6ec0*/  IMAD.SHL.U32 R211, R241.reuse, 0x20, RZ ;  /* 0x00000020f1d37824 */ /* 0x040fe200078e00ff */
[-C--:B--2---:R-:W-:Y:S03]  /*6ed0*/  HMMA.16816.F32 R116, R196, R204.reuse, R116 ;  /* 0x000000ccc474723c */ /* 0x084fe60000001874 */
[----:B------:R2:W-:Y:S05]  /*6ee0*/  RED.E.ADD.F32.FTZ.RN.STRONG.GPU [R250.64], R4 ;  /* 0x00000004fa00798e */ /* 0x0005ea000c10e784 */
[C---:B------:R-:W-:Y:S08]  /*6ef0*/  HMMA.16816.F32 R120, R200.reuse, R204, R120 ;  /* 0x000000ccc878723c */ /* 0x040ff00000001878 */
[-C--:B------:R-:W-:Y:S07]  /*6f00*/  HMMA.16816.F32 R124, R200, R206.reuse, R124 ;  /* 0x000000cec87c723c */ /* 0x080fee000000187c */
[----:B------:R-:W-:Y:S01]  /*6f10*/  IMAD.SHL.U32 R201, R241, 0x8, RZ ;  /* 0x00000008f1c97824 */ /* 0x000fe200078e00ff */
[----:B------:R-:W-:Y:S04]  /*6f20*/  HMMA.16816.F32 R128, R196, R206, R128 ;  /* 0x000000cec480723c */ /* 0x000fe80000001880 */
[-C--:B------:R-:W-:Y:S01]  /*6f30*/  LEA R204, P0, R201, R250.reuse, 0x2 ;  /* 0x000000fac9cc7211 */ /* 0x080fe200078010ff */
[C---:B------:R-:W-:Y:S02]  /*6f40*/  IMAD.SHL.U32 R203, R241.reuse, 0x10, RZ ;  /* 0x00000010f1cb7824 */ /* 0x040fe400078e00ff */
[----:B------:R-:W-:Y:S01]  /*6f50*/  IMAD R207, R241, 0x18, RZ ;  /* 0x00000018f1cf7824 */ /* 0x000fe200078e02ff */
[-C--:B------:R-:W-:Y:S01]  /*6f60*/  LEA.HI.X.SX32 R205, R201, R251.reuse, 0x2, P0 ;  /* 0x000000fbc9cd7211 */ /* 0x080fe200000f16ff */
[----:B-1----:R-:W-:Y:S03]  /*6f70*/  IMAD R209, R241, 0x28, RZ ;  /* 0x00000028f1d17824 */ /* 0x002fe600078e02ff */
[-C--:B------:R-:W-:Y:S01]  /*6f80*/  LEA R196, P2, R203, R250.reuse, 0x2 ;  /* 0x000000facbc47211 */ /* 0x080fe200078410ff */
[----:B------:R1:W-:Y:S01]  /*6f90*/  RED.E.ADD.F32.FTZ.RN.STRONG.GPU [R204.64], R5 ;  /* 0x00000005cc00798e */ /* 0x0003e2000c10e784 */
[-C--:B------:R-:W-:Y:S01]  /*6fa0*/  LEA R198, P0, R207, R250.reuse, 0x2 ;  /* 0x000000facfc67211 */ /* 0x080fe200078010ff */
[----:B--2---:R-:W-:Y:S01]  /*6fb0*/  IMAD R4, R241, 0x38, RZ ;  /* 0x00000038f1047824 */ /* 0x004fe200078e02ff */
[-C--:B------:R-:W-:Y:S02]  /*6fc0*/  LEA.HI.X.SX32 R197, R203, R251.reuse, 0x2, P2 ;  /* 0x000000fbcbc57211 */ /* 0x080fe400010f16ff */
[-C--:B------:R-:W-:Y:S01]  /*6fd0*/  LEA.HI.X.SX32 R199, R207, R251.reuse, 0x2, P0 ;  /* 0x000000fbcfc77211 */ /* 0x080fe200000f16ff */
[----:B------:R-:W-:Y:S01]  /*6fe0*/  IMAD R207, R241, 0x30, RZ ;  /* 0x00000030f1cf7824 */ /* 0x000fe200078e02ff */
[-C--:B------:R-:W-:Y:S01]  /*6ff0*/  LEA R210, P2, R211, R250.reuse, 0x2 ;  /* 0x000000fad3d27211 */ /* 0x080fe200078410ff */
[----:B------:R-:W-:Y:S01]  /*7000*/  RED.E.ADD.F32.FTZ.RN.STRONG.GPU [R196.64], R6 ;  /* 0x00000006c400798e */ /* 0x000fe2000c10e784 */
[-C--:B------:R-:W-:Y:S02]  /*7010*/  LEA R208, P0, R209, R250.reuse, 0x2 ;  /* 0x000000fad1d07211 */ /* 0x080fe400078010ff */
[-C--:B------:R-:W-:Y:S02]  /*7020*/  LEA.HI.X.SX32 R211, R211, R251.reuse, 0x2, P2 ;  /* 0x000000fbd3d37211 */ /* 0x080fe400010f16ff */
[----:B------:R2:W-:Y:S01]  /*7030*/  RED.E.ADD.F32.FTZ.RN.STRONG.GPU [R198.64], R7 ;  /* 0x00000007c600798e */ /* 0x0005e2000c10e784 */
[-C--:B------:R-:W-:Y:S02]  /*7040*/  LEA.HI.X.SX32 R209, R209, R251.reuse, 0x2, P0 ;  /* 0x000000fbd1d17211 */ /* 0x080fe400000f16ff */
[CC--:B------:R-:W-:Y:S02]  /*7050*/  LEA R206, P2, R207.reuse, R250.reuse, 0x2 ;  /* 0x000000facfce7211 */ /* 0x0c0fe400078410ff */
[----:B------:R3:W-:Y:S02]  /*7060*/  RED.E.ADD.F32.FTZ.RN.STRONG.GPU [R210.64], R8 ;  /* 0x00000008d200798e */ /* 0x0007e4000c10e784 */
[-C--:B------:R-:W-:Y:S03]  /*7070*/  LEA.HI.X.SX32 R207, R207, R251.reuse, 0x2, P2 ;  /* 0x000000fbcfcf7211 */ /* 0x080fe600010f16ff */
[----:B------:R4:W-:Y:S01]  /*7080*/  RED.E.ADD.F32.FTZ.RN.STRONG.GPU [R208.64], R9 ;  /* 0x00000009d000798e */ /* 0x0009e2000c10e784 */
[----:B-1----:R-:W-:Y:S04]  /*7090*/  IADD3 R5, R203, 0x20, RZ ;  /* 0x00000020cb057810 */ /* 0x002fe80007ffe0ff */
[----:B------:R1:W-:Y:S01]  /*70a0*/  RED.E.ADD.F32.FTZ.RN.STRONG.GPU [R206.64], R10 ;  /* 0x0000000ace00798e */ /* 0x0003e2000c10e784 */
[----:B--2---:R-:W-:Y:S01]  /*70b0*/  IMAD.IADD R7, R201, 0x1, R5 ;  /* 0x00000001c9077824 */ /* 0x004fe200078e0205 */
[CC--:B---3--:R-:W-:Y:S04]  /*70c0*/  LEA R210, P0, R4.reuse, R250.reuse, 0x2 ;  /* 0x000000fa04d27211 */ /* 0x0c8fe800078010ff */
[-C--:B------:R-:W-:Y:S02]  /*70d0*/  LEA.HI.X.SX32 R211, R4, R251.reuse, 0x2, P0 ;  /* 0x000000fb04d37211 */ /* 0x080fe400000f16ff */
[CC--:B------:R-:W-:Y:S03]  /*70e0*/  LEA R198, P0, R5.reuse, R250.reuse, 0x2 ;  /* 0x000000fa05c67211 */ /* 0x0c0fe600078010ff */
[----:B------:R2:W-:Y:S01]  /*70f0*/  RED.E.ADD.F32.FTZ.RN.STRONG.GPU [R210.64], R11 ;  /* 0x0000000bd200798e */ /* 0x0005e2000c10e784 */
[-C--:B------:R-:W-:Y:S01]  /*7100*/  LEA.HI.X.SX32 R199, R5, R251.reuse, 0x2, P0 ;  /* 0x000000fb05c77211 */ /* 0x080fe200000f16ff */
[----:B------:R-:W-:Y:S01]  /*7110*/  IMAD.IADD R5, R201, 0x1, R7 ;  /* 0x00000001c9057824 */ /* 0x000fe200078e0207 */
[CC--:B------:R-:W-:Y:S02]  /*7120*/  LEA R8, P0, R7.reuse, R250.reuse, 0x2 ;  /* 0x000000fa07087211 */ /* 0x0c0fe400078010ff */
[----:B------:R-:W-:Y:S02]  /*7130*/  RED.E.ADD.F32.FTZ.RN.STRONG.GPU [R250.64+0x80], R16 ;  /* 0x00008010fa00798e */ /* 0x000fe4000c10e784 */
[-C--:B----4-:R-:W-:Y:S01]  /*7140*/  LEA.HI.X.SX32 R9, R7, R251.reuse, 0x2, P0 ;  /* 0x000000fb07097211 */ /* 0x090fe200000f16ff */
[----:B------:R-:W-:Y:S01]  /*7150*/  IMAD.IADD R7, R201, 0x1, R5 ;  /* 0x00000001c9077824 */ /* 0x000fe200078e0205 */
[CC--:B-1----:R-:W-:Y:S01]  /*7160*/  LEA R206, P2, R5.reuse, R250.reuse, 0x2 ;  /* 0x000000fa05ce7211 */ /* 0x0c2fe200078410ff */
[----:B------:R1:W-:Y:S03]  /*7170*/  RED.E.ADD.F32.FTZ.RN.STRONG.GPU [R204.64+0x80], R17 ;  /* 0x00008011cc00798e */ /* 0x0003e6000c10e784 */
[-C--:B------:R-:W-:Y:S02]  /*7180*/  LEA.HI.X.SX32 R207, R5, R251.reuse, 0x2, P2 ;  /* 0x000000fb05cf7211 */ /* 0x080fe400010f16ff */
[----:B------:R-:W-:Y:S01]  /*7190*/  RED.E.ADD.F32.FTZ.RN.STRONG.GPU [R198.64], R18 ;  /* 0x00000012c600798e */ /* 0x000fe2000c10e784 */
[-C--:B------:R-:W-:Y:S04]  /*71a0*/  LEA R6, P0, R7, R250.reuse, 0x2 ;  /* 0x000000fa07067211 */ /* 0x080fe800078010ff */
[----:B------:R3:W-:Y:S05]  /*71b0*/  RED.E.ADD.F32.FTZ.RN.STRONG.GPU [R8.64], R19 ;  /* 0x000000130800798e */ /* 0x0007ea000c10e784 */
[----:B------:R-:W-:Y:S01]  /*71c0*/  RED.E.ADD.F32.FTZ.RN.STRONG.GPU [R206.64], R12 ;  /* 0x0000000cce00798e */ /* 0x000fe2000c10e784 */
[----:B--2---:R-:W-:Y:S01]  /*71d0*/  IMAD.IADD R11, R201, 0x1, R7 ;  /* 0x00000001c90b7824 */ /* 0x004fe200078e0207 */
[-C--:B------:R-:W-:Y:S03]  /*71e0*/  LEA.HI.X.SX32 R7, R7, R251.reuse, 0x2, P0 ;  /* 0x000000fb07077211 */ /* 0x080fe600000f16ff */
[----:B------:R-:W-:Y:S01]  /*71f0*/  IMAD.IADD R5, R201, 0x1, R11 ;  /* 0x00000001c9057824 */ /* 0x000fe200078e020b */
[CC--:B------:R-:W-:Y:S01]  /*7200*/  LEA R10, P0, R11.reuse, R250.reuse, 0x2 ;  /* 0x000000fa0b0a7211 */ /* 0x0c0fe200078010ff */
[----:B------:R2:W-:Y:S03]  /*7210*/  RED.E.ADD.F32.FTZ.RN.STRONG.GPU [R6.64], R13 ;  /* 0x0000000d0600798e */ /* 0x0005e6000c10e784 */
[-C--:B------:R-:W-:Y:S02]  /*7220*/  LEA.HI.X.SX32 R11, R11, R251.reuse, 0x2, P0 ;  /* 0x000000fb0b0b7211 */ /* 0x080fe400000f16ff */
[-C--:B------:R-:W-:Y:S02]  /*7230*/  LEA R208, P0, R5, R250.reuse, 0x2 ;  /* 0x000000fa05d07211 */ /* 0x080fe400078010ff */
[----:B-1----:R-:W-:Y:S01]  /*7240*/  IADD3 R17, R203, 0x40, RZ ;  /* 0x00000040cb117810 */ /* 0x002fe20007ffe0ff */
[----:B------:R1:W-:Y:S01]  /*7250*/  RED.E.ADD.F32.FTZ.RN.STRONG.GPU [R10.64], R14 ;  /* 0x0000000e0a00798e */ /* 0x0003e2000c10e784 */
[-C--:B------:R-:W-:Y:S02]  /*7260*/  LEA.HI.X.SX32 R209, R5, R251.reuse, 0x2, P0 ;  /* 0x000000fb05d17211 */ /* 0x080fe400000f16ff */
[-C--:B------:R-:W-:Y:S01]  /*7270*/  LEA R16, P0, R17, R250.reuse, 0x2 ;  /* 0x000000fa11107211 */ /* 0x080fe200078010ff */
[----:B------:R-:W-:Y:S02]  /*7280*/  IMAD.IADD R5, R201, 0x1, R17 ;  /* 0x00000001c9057824 */ /* 0x000fe400078e0211 */
[----:B------:R4:W-:Y:S01]  /*7290*/  RED.E.ADD.F32.FTZ.RN.STRONG.GPU [R208.64], R15 ;  /* 0x0000000fd000798e */ /* 0x0009e2000c10e784 */
[-C--:B------:R-:W-:Y:S01]  /*72a0*/  LEA.HI.X.SX32 R17, R17, R251.reuse, 0x2, P0 ;  /* 0x000000fb11117211 */ /* 0x080fe200000f16ff */
[----:B---3--:R-:W-:Y:S01]  /*72b0*/  IMAD.IADD R9, R201, 0x1, R5 ;  /* 0x00000001c9097824 */ /* 0x008fe200078e0205 */
[CC--:B------:R-:W-:Y:S02]  /*72c0*/  LEA R18, P0, R5.reuse, R250.reuse, 0x2 ;  /* 0x000000fa05127211 */ /* 0x0c0fe400078010ff */
[----:B------:R-:W-:Y:S02]  /*72d0*/  RED.E.ADD.F32.FTZ.RN.STRONG.GPU [R250.64+0x100], R84 ;  /* 0x00010054fa00798e */ /* 0x000fe4000c10e784 */
[-C--:B------:R-:W-:Y:S01]  /*72e0*/  LEA.HI.X.SX32 R19, R5, R251.reuse, 0x2, P0 ;  /* 0x000000fb05137211 */ /* 0x080fe200000f16ff */
[----:B------:R-:W-:Y:S02]  /*72f0*/  IMAD.IADD R5, R201, 0x1, R9 ;  /* 0x00000001c9057824 */ /* 0x000fe400078e0209 */
[----:B------:R-:W-:Y:S03]  /*7300*/  RED.E.ADD.F32.FTZ.RN.STRONG.GPU [R204.64+0x100], R85 ;  /* 0x00010055cc00798e */ /* 0x000fe6000c10e784 */
[-C--:B------:R-:W-:Y:S01]  /*7310*/  LEA R8, P0, R5, R250.reuse, 0x2 ;  /* 0x000000fa05087211 */ /* 0x080fe200078010ff */
[----:B--2---:R-:W-:Y:S01]  /*7320*/  IMAD.IADD R7, R201, 0x1, R5 ;  /* 0x00000001c9077824 */ /* 0x004fe200078e0205 */
[----:B------:R2:W-:Y:S01]  /*7330*/  RED.E.ADD.F32.FTZ.RN.STRONG.GPU [R16.64], R86 ;  /* 0x000000561000798e */ /* 0x0005e2000c10e784 */
[----:B------:R-:W-:Y:S04]  /*7340*/  IADD3 R13, R203, 0x60, RZ ;  /* 0x00000060cb0d7810 */ /* 0x000fe80007ffe0ff */
[----:B------:R-:W-:Y:S01]  /*7350*/  RED.E.ADD.F32.FTZ.RN.STRONG.GPU [R18.64], R87 ;  /* 0x000000571200798e */ /* 0x000fe2000c10e784 */
[CC--:B-1----:R-:W-:Y:S04]  /*7360*/  LEA R10, P2, R9.reuse, R250.reuse, 0x2 ;  /* 0x000000fa090a7211 */ /* 0x0c2fe800078410ff */
[-C--:B------:R-:W-:Y:S01]  /*7370*/  LEA.HI.X.SX32 R11, R9, R251.reuse, 0x2, P2 ;  /* 0x000000fb090b7211 */ /* 0x080fe200010f16ff */
[----:B------:R-:W-:Y:S01]  /*7380*/  LDSM.16.MT88.4 R84, [R217+0x4000] ;  /* 0x00400000d954783b */ /* 0x000fe20000004200 */
[-C--:B------:R-:W-:Y:S01]  /*7390*/  LEA.HI.X.SX32 R9, R5, R251.reuse, 0x2, P0 ;  /* 0x000000fb05097211 */ /* 0x080fe200000f16ff */
[----:B------:R-:W-:Y:S01]  /*73a0*/  IMAD.IADD R5, R201, 0x1, R7 ;  /* 0x00000001c9057824 */ /* 0x000fe200078e0207 */
[CC--:B------:R-:W-:Y:S02]  /*73b0*/  LEA R6, P0, R7.reuse, R250.reuse, 0x2 ;  /* 0x000000fa07067211 */ /* 0x0c0fe400078010ff */
[----:B------:R1:W-:Y:S02]  /*73c0*/  RED.E.ADD.F32.FTZ.RN.STRONG.GPU [R10.64], R88 ;  /* 0x000000580a00798e */ /* 0x0003e4000c10e784 */
[-C--:B------:R-:W-:Y:S02]  /*73d0*/  LEA.HI.X.SX32 R7, R7, R251.reuse, 0x2, P0 ;  /* 0x000000fb07077211 */ /* 0x080fe400000f16ff */
[CC--:B------:R-:W-:Y:S01]  /*73e0*/  LEA R14, P0, R5.reuse, R250.reuse, 0x2 ;  /* 0x000000fa050e7211 */ /* 0x0c0fe200078010ff */
[----:B------:R-:W-:Y:S03]  /*73f0*/  RED.E.ADD.F32.FTZ.RN.STRONG.GPU [R8.64], R89 ;  /* 0x000000590800798e */ /* 0x000fe6000c10e784 */
[-C--:B----4-:R-:W-:Y:S01]  /*7400*/  LEA.HI.X.SX32 R15, R5, R251.reuse, 0x2, P0 ;  /* 0x000000fb050f7211 */ /* 0x090fe200000f16ff */
[----:B------:R-:W-:Y:S01]  /*7410*/  IMAD.IADD R5, R201, 0x1, R13 ;  /* 0x00000001c9057824 */ /* 0x000fe200078e020d */
[----:B------:R3:W-:Y:S01]  /*7420*/  RED.E.ADD.F32.FTZ.RN.STRONG.GPU [R6.64], R90 ;  /* 0x0000005a0600798e */ /* 0x0007e2000c10e784 */
[CC--:B------:R-:W-:Y:S04]  /*7430*/  LEA R12, P0, R13.reuse, R250.reuse, 0x2 ;  /* 0x000000fa0d0c7211 */ /* 0x0c0fe800078010ff */
[----:B------:R4:W-:Y:S01]  /*7440*/  RED.E.ADD.F32.FTZ.RN.STRONG.GPU [R14.64], R91 ;  /* 0x0000005b0e00798e */ /* 0x0009e2000c10e784 */
[-C--:B------:R-:W-:Y:S02]  /*7450*/  LEA.HI.X.SX32 R13, R13, R251.reuse, 0x2, P0 ;  /* 0x000000fb0d0d7211 */ /* 0x080fe400000f16ff */
[CC--:B--2---:R-:W-:Y:S02]  /*7460*/  LEA R16, P0, R5.reuse, R250.reuse, 0x2 ;  /* 0x000000fa05107211 */ /* 0x0c4fe400078010ff */
[----:B------:R-:W-:Y:S02]  /*7470*/  RED.E.ADD.F32.FTZ.RN.STRONG.GPU [R250.64+0x180], R96 ;  /* 0x00018060fa00798e */ /* 0x000fe4000c10e784 */
[-C--:B------:R-:W-:Y:S03]  /*7480*/  LEA.HI.X.SX32 R17, R5, R251.reuse, 0x2, P0 ;  /* 0x000000fb05117211 */ /* 0x080fe600000f16ff */
[----:B------:R-:W-:Y:S01]  /*7490*/  RED.E.ADD.F32.FTZ.RN.STRONG.GPU [R204.64+0x180], R97 ;  /* 0x00018061cc00798e */ /* 0x000fe2000c10e784 */
[C---:B-1----:R-:W-:Y:S04]  /*74a0*/  IMAD.IADD R11, R201.reuse, 0x1, R5 ;  /* 0x00000001c90b7824 */ /* 0x042fe800078e0205 */
[----:B------:R1:W-:Y:S01]  /*74b0*/  RED.E.ADD.F32.FTZ.RN.STRONG.GPU [R12.64], R98 ;  /* 0x000000620c00798e */ /* 0x0003e2000c10e784 */
[----:B------:R-:W-:Y:S01]  /*74c0*/  IMAD.IADD R5, R201, 0x1, R11 ;  /* 0x00000001c9057824 */ /* 0x000fe200078e020b */
[CC--:B------:R-:W-:Y:S03]  /*74d0*/  LEA R10, P2, R11.reuse, R250.reuse, 0x2 ;  /* 0x000000fa0b0a7211 */ /* 0x0c0fe600078410ff */
[----:B------:R2:W-:Y:S01]  /*74e0*/  RED.E.ADD.F32.FTZ.RN.STRONG.GPU [R16.64], R99 ;  /* 0x000000631000798e */ /* 0x0005e2000c10e784 */
[-C--:B------:R-:W-:Y:S01]  /*74f0*/  LEA.HI.X.SX32 R11, R11, R251.reuse, 0x2, P2 ;  /* 0x000000fb0b0b7211 */ /* 0x080fe200010f16ff */
[----:B---3--:R-:W-:Y:S01]  /*7500*/  IMAD.IADD R7, R201, 0x1, R5 ;  /* 0x00000001c9077824 */ /* 0x008fe200078e0205 */
[CC--:B------:R-:W-:Y:S02]  /*7510*/  LEA R8, P0, R5.reuse, R250.reuse, 0x2 ;  /* 0x000000fa05087211 */ /* 0x0c0fe400078010ff */
[----:B------:R-:W-:Y:S02]  /*7520*/  LDSM.16.MT88.4 R88, [R217+0x6000] ;  /* 0x00600000d958783b */ /* 0x000fe40000004200 */
[-C--:B------:R-:W-:Y:S01]  /*7530*/  LEA.HI.X.SX32 R9, R5, R251.reuse, 0x2, P0 ;  /* 0x000000fb05097211 */ /* 0x080fe200000f16ff */
[----:B------:R-:W-:Y:S01]  /*7540*/  IMAD.IADD R5, R201, 0x1, R7 ;  /* 0x00000001c9057824 */ /* 0x000fe200078e0207 */
[CC--:B------:R-:W-:Y:S01]  /*7550*/  LEA R6, P0, R7.reuse, R250.reuse, 0x2 ;  /* 0x000000fa07067211 */ /* 0x0c0fe200078010ff */
[----:B------:R3:W-:Y:S03]  /*7560*/  RED.E.ADD.F32.FTZ.RN.STRONG.GPU [R10.64], R92 ;  /* 0x0000005c0a00798e */ /* 0x0007e6000c10e784 */
[-C--:B------:R-:W-:Y:S02]  /*7570*/  LEA.HI.X.SX32 R7, R7, R251.reuse, 0x2, P0 ;  /* 0x000000fb07077211 */ /* 0x080fe400000f16ff */
[----:B------:R-:W-:Y:S01]  /*7580*/  RED.E.ADD.F32.FTZ.RN.STRONG.GPU [R8.64], R93 ;  /* 0x0000005d0800798e */ /* 0x000fe2000c10e784 */
[CC--:B----4-:R-:W-:Y:S04]  /*7590*/  LEA R14, P0, R5.reuse, R250.reuse, 0x2 ;  /* 0x000000fa050e7211 */ /* 0x0d0fe800078010ff */
[----:B------:R4:W-:Y:S01]  /*75a0*/  RED.E.ADD.F32.FTZ.RN.STRONG.GPU [R6.64], R94 ;  /* 0x0000005e0600798e */ /* 0x0009e2000c10e784 */
[-C--:B------:R-:W-:Y:S02]  /*75b0*/  LEA.HI.X.SX32 R15, R5, R251.reuse, 0x2, P0 ;  /* 0x000000fb050f7211 */ /* 0x080fe400000f16ff */
[----:B-1----:R-:W-:Y:S03]  /*75c0*/  IADD3 R13, R203, 0x80, RZ ;  /* 0x00000080cb0d7810 */ /* 0x002fe60007ffe0ff */
[----:B------:R1:W-:Y:S01]  /*75d0*/  RED.E.ADD.F32.FTZ.RN.STRONG.GPU [R14.64], R95 ;  /* 0x0000005f0e00798e */ /* 0x0003e2000c10e784 */
[-C--:B------:R-:W-:Y:S01]  /*75e0*/  LEA R12, P0, R13, R250.reuse, 0x2 ;  /* 0x000000fa0d0c7211 */ /* 0x080fe200078010ff */
[----:B------:R-:W-:Y:S03]  /*75f0*/  IMAD.IADD R5, R201, 0x1, R13 ;  /* 0x00000001c9057824 */ /* 0x000fe600078e020d */
[----:B------:R-:W-:Y:S01]  /*7600*/  RED.E.ADD.F32.FTZ.RN.STRONG.GPU [R250.64+0x200], R100 ;  /* 0x00020064fa00798e */ /* 0x000fe2000c10e784 */
[-C--:B------:R-:W-:Y:S02]  /*7610*/  LEA.HI.X.SX32 R13, R13, R251.reuse, 0x2, P0 ;  /* 0x000000fb0d0d7211 */ /* 0x080fe400000f16ff */
[-C--:B--2---:R-:W-:Y:S02]  /*7620*/  LEA R16, P0, R5, R250.reuse, 0x2 ;  /* 0x000000fa05107211 */ /* 0x084fe400078010ff */
[----:B------:R-:W-:Y:S01]  /*7630*/  RED.E.ADD.F32.FTZ.RN.STRONG.GPU [R204.64+0x200], R101 ;  /* 0x00020065cc00798e */ /* 0x000fe2000c10e784 */
[----:B---3--:R-:W-:Y:S01]  /*7640*/  IMAD.IADD R11, R201, 0x1, R5 ;  /* 0x00000001c90b7824 */ /* 0x008fe200078e0205 */
[-C--:B------:R-:W-:Y:S03]  /*7650*/  LEA.HI.X.SX32 R17, R5, R251.reuse, 0x2, P0 ;  /* 0x000000fb05117211 */ /* 0x080fe600000f16ff */
[----:B------:R2:W-:Y:S01]  /*7660*/  RED.E.ADD.F32.FTZ.RN.STRONG.GPU [R12.64], R102 ;  /* 0x000000660c00798e */ /* 0x0005e2000c10e784 */
[-C--:B------:R-:W-:Y:S01]  /*7670*/  LEA R10, P2, R11, R250.reuse, 0x2 ;  /* 0x000000fa0b0a7211 */ /* 0x080fe200078410ff */
[----:B------:R-:W-:Y:S03]  /*7680*/  IMAD.IADD R5, R201, 0x1, R11 ;  /* 0x00000001c9057824 */ /* 0x000fe600078e020b */
[----:B------:R3:W-:Y:S01]  /*7690*/  RED.E.ADD.F32.FTZ.RN.STRONG.GPU [R16.64], R103 ;  /* 0x000000671000798e */ /* 0x0007e2000c10e784 */
[-C--:B------:R-:W-:Y:S01]  /*76a0*/  LEA.HI.X.SX32 R11, R11, R251.reuse, 0x2, P2 ;  /* 0x000000fb0b0b7211 */ /* 0x080fe200010f16ff */
[----:B----4-:R-:W-:Y:S01]  /*76b0*/  IMAD.IADD R7, R201, 0x1, R5 ;  /* 0x00000001c9077824 */ /* 0x010fe200078e0205 */
        /* <DEDUP_REMOVED lines=8> */
[CC--:B-1----:R-:W-:Y:S04]  /*7740*/  LEA R14, P0, R5.reuse, R250.reuse, 0x2 ;  /* 0x000000fa050e7211 */ /* 0x0c2fe800078010ff */
[----:B------:R1:W-:Y:S01]  /*7750*/  RED.E.ADD.F32.FTZ.RN.STRONG.GPU [R6.64], R106 ;  /* 0x0000006a0600798e */ /* 0x0003e2000c10e784 */
[-C--:B------:R-:W-:Y:S02]  /*7760*/  LEA.HI.X.SX32 R15, R5, R251.reuse, 0x2, P0 ;  /* 0x000000fb050f7211 */ /* 0x080fe400000f16ff */
[----:B--2---:R-:W-:Y:S03]  /*7770*/  IADD3 R13, R203, 0xa0, RZ ;  /* 0x000000a0cb0d7810 */ /* 0x004fe60007ffe0ff */
[----:B------:R2:W-:Y:S01]  /*7780*/  RED.E.ADD.F32.FTZ.RN.STRONG.GPU [R14.64], R107 ;  /* 0x0000006b0e00798e */ /* 0x0005e2000c10e784 */
[-C--:B------:R-:W-:Y:S01]  /*7790*/  LEA R12, P0, R13, R250.reuse, 0x2 ;  /* 0x000000fa0d0c7211 */ /* 0x080fe200078010ff */
[----:B------:R-:W-:Y:S03]  /*77a0*/  IMAD.IADD R5, R201, 0x1, R13 ;  /* 0x00000001c9057824 */ /* 0x000fe600078e020d */
[----:B------:R-:W-:Y:S01]  /*77b0*/  RED.E.ADD.F32.FTZ.RN.STRONG.GPU [R250.64+0x280], R112 ;  /* 0x00028070fa00798e */ /* 0x000fe2000c10e784 */
[-C--:B------:R-:W-:Y:S02]  /*77c0*/  LEA.HI.X.SX32 R13, R13, R251.reuse, 0x2, P0 ;  /* 0x000000fb0d0d7211 */ /* 0x080fe400000f16ff */
[-C--:B---3--:R-:W-:Y:S02]  /*77d0*/  LEA R16, P0, R5, R250.reuse, 0x2 ;  /* 0x000000fa05107211 */ /* 0x088fe400078010ff */
[----:B------:R-:W-:Y:S01]  /*77e0*/  RED.E.ADD.F32.FTZ.RN.STRONG.GPU [R204.64+0x280], R113 ;  /* 0x00028071cc00798e */ /* 0x000fe2000c10e784 */
[----:B----4-:R-:W-:Y:S01]  /*77f0*/  IMAD.IADD R11, R201, 0x1, R5 ;  /* 0x00000001c90b7824 */ /* 0x010fe200078e0205 */
[-C--:B------:R-:W-:Y:S03]  /*7800*/  LEA.HI.X.SX32 R17, R5, R251.reuse, 0x2, P0 ;  /* 0x000000fb05117211 */ /* 0x080fe600000f16ff */
[----:B------:R3:W-:Y:S01]  /*7810*/  RED.E.ADD.F32.FTZ.RN.STRONG.GPU [R12.64], R114 ;  /* 0x000000720c00798e */ /* 0x0007e2000c10e784 */
[-C--:B------:R-:W-:Y:S01]  /*7820*/  LEA R10, P2, R11, R250.reuse, 0x2 ;  /* 0x000000fa0b0a7211 */ /* 0x080fe200078410ff */
[----:B------:R-:W-:Y:S03]  /*7830*/  IMAD.IADD R5, R201, 0x1, R11 ;  /* 0x00000001c9057824 */ /* 0x000fe600078e020b */
[----:B------:R4:W-:Y:S01]  /*7840*/  RED.E.ADD.F32.FTZ.RN.STRONG.GPU [R16.64], R115 ;  /* 0x000000731000798e */ /* 0x0009e2000c10e784 */
[-C--:B------:R-:W-:Y:S01]  /*7850*/  LEA.HI.X.SX32 R11, R11, R251.reuse, 0x2, P2 ;  /* 0x000000fb0b0b7211 */ /* 0x080fe200010f16ff */
[----:B-1----:R-:W-:Y:S01]  /*7860*/  IMAD.IADD R7, R201, 0x1, R5 ;  /* 0x00000001c9077824 */ /* 0x002fe200078e0205 */
        /* <DEDUP_REMOVED lines=8> */
[CC--:B--2---:R-:W-:Y:S04]  /*78f0*/  LEA R14, P0, R5.reuse, R250.reuse, 0x2 ;  /* 0x000000fa050e7211 */ /* 0x0c4fe800078010ff */
[----:B------:R2:W-:Y:S01]  /*7900*/  RED.E.ADD.F32.FTZ.RN.STRONG.GPU [R6.64], R110 ;  /* 0x0000006e0600798e */ /* 0x0005e2000c10e784 */
[-C--:B------:R-:W-:Y:S02]  /*7910*/  LEA.HI.X.SX32 R15, R5, R251.reuse, 0x2, P0 ;  /* 0x000000fb050f7211 */ /* 0x080fe400000f16ff */
[C---:B---3--:R-:W-:Y:S02]  /*7920*/  IADD3 R13, R203.reuse, 0xc0, RZ ;  /* 0x000000c0cb0d7810 */ /* 0x048fe40007ffe0ff */
[----:B------:R-:W-:Y:S01]  /*7930*/  IADD3 R203, R203, 0xe0, RZ ;  /* 0x000000e0cbcb7810 */ /* 0x000fe20007ffe0ff */
[----:B------:R-:W-:Y:S01]  /*7940*/  RED.E.ADD.F32.FTZ.RN.STRONG.GPU [R14.64], R111 ;  /* 0x0000006f0e00798e */ /* 0x000fe2000c10e784 */
[-C--:B------:R-:W-:Y:S01]  /*7950*/  LEA R12, P0, R13, R250.reuse, 0x2 ;  /* 0x000000fa0d0c7211 */ /* 0x080fe200078010ff */
[----:B------:R-:W-:Y:S03]  /*7960*/  IMAD.IADD R5, R201, 0x1, R13 ;  /* 0x00000001c9057824 */ /* 0x000fe600078e020d */
[----:B------:R-:W-:Y:S01]  /*7970*/  RED.E.ADD.F32.FTZ.RN.STRONG.GPU [R250.64+0x300], R116 ;  /* 0x00030074fa00798e */ /* 0x000fe2000c10e784 */
[-C--:B------:R-:W-:Y:S02]  /*7980*/  LEA.HI.X.SX32 R13, R13, R251.reuse, 0x2, P0 ;  /* 0x000000fb0d0d7211 */ /* 0x080fe400000f16ff */
[-C--:B----4-:R-:W-:Y:S02]  /*7990*/  LEA R16, P0, R5, R250.reuse, 0x2 ;  /* 0x000000fa05107211 */ /* 0x090fe400078010ff */
[----:B------:R-:W-:Y:S01]  /*79a0*/  RED.E.ADD.F32.FTZ.RN.STRONG.GPU [R204.64+0x300], R117 ;  /* 0x00030075cc00798e */ /* 0x000fe2000c10e784 */
[----:B-1----:R-:W-:Y:S01]  /*79b0*/  IMAD.IADD R11, R201, 0x1, R5 ;  /* 0x00000001c90b7824 */ /* 0x002fe200078e0205 */
[-C--:B------:R-:W-:Y:S03]  /*79c0*/  LEA.HI.X.SX32 R17, R5, R251.reuse, 0x2, P0 ;  /* 0x000000fb05117211 */ /* 0x080fe600000f16ff */
[----:B------:R1:W-:Y:S01]  /*79d0*/  RED.E.ADD.F32.FTZ.RN.STRONG.GPU [R12.64], R118 ;  /* 0x000000760c00798e */ /* 0x0003e2000c10e784 */
[-C--:B------:R-:W-:Y:S01]  /*79e0*/  LEA R10, P2, R11, R250.reuse, 0x2 ;  /* 0x000000fa0b0a7211 */ /* 0x080fe200078410ff */
[----:B------:R-:W-:Y:S03]  /*79f0*/  IMAD.IADD R5, R201, 0x1, R11 ;  /* 0x00000001c9057824 */ /* 0x000fe600078e020b */
[----:B------:R3:W-:Y:S01]  /*7a00*/  RED.E.ADD.F32.FTZ.RN.STRONG.GPU [R16.64], R119 ;  /* 0x000000771000798e */ /* 0x0007e2000c10e784 */
[-C--:B------:R-:W-:Y:S01]  /*7a10*/  LEA.HI.X.SX32 R11, R11, R251.reuse, 0x2, P2 ;  /* 0x000000fb0b0b7211 */ /* 0x080fe200010f16ff */
[----:B--2---:R-:W-:Y:S01]  /*7a20*/  IMAD.IADD R7, R201, 0x1, R5 ;  /* 0x00000001c9077824 */ /* 0x004fe200078e0205 */
[CC--:B------:R-:W-:Y:S02]  /*7a30*/  LEA R8, P0, R5.reuse, R250.reuse, 0x2 ;  /* 0x000000fa05087211 */ /* 0x0c0fe400078010ff */
[----:B------:R-:W-:Y:S02]  /*7a40*/  LDSM.16.MT88.4 R108, [R217+0x6800] ;  /* 0x00680000d96c783b */ /* 0x000fe40000004200 */
[-C--:B------:R-:W-:Y:S01]  /*7a50*/  LEA.HI.X.SX32 R9, R5, R251.reuse, 0x2, P0 ;  /* 0x000000fb05097211 */ /* 0x080fe200000f16ff */
[----:B------:R-:W-:Y:S01]  /*7a60*/  IMAD.IADD R5, R201, 0x1, R7 ;  /* 0x00000001c9057824 */ /* 0x000fe200078e0207 */
[CC--:B------:R-:W-:Y:S01]  /*7a70*/  LEA R6, P0, R7.reuse, R250.reuse, 0x2 ;  /* 0x000000fa07067211 */ /* 0x0c0fe200078010ff */
[----:B------:R-:W-:Y:S03]  /*7a80*/  RED.E.ADD.F32.FTZ.RN.STRONG.GPU [R10.64], R120 ;  /* 0x000000780a00798e */ /* 0x000fe6000c10e784 */
[-C--:B------:R-:W-:Y:S02]  /*7a90*/  LEA.HI.X.SX32 R7, R7, R251.reuse, 0x2, P0 ;  /* 0x000000fb07077211 */ /* 0x080fe400000f16ff */
[----:B------:R2:W-:Y:S05]  /*7aa0*/  RED.E.ADD.F32.FTZ.RN.STRONG.GPU [R8.64], R121 ;  /* 0x000000790800798e */ /* 0x0005ea000c10e784 */
[----:B------:R-:W-:Y:S01]  /*7ab0*/  RED.E.ADD.F32.FTZ.RN.STRONG.GPU [R6.64], R122 ;  /* 0x0000007a0600798e */ /* 0x000fe2000c10e784 */
[CC--:B-1----:R-:W-:Y:S04]  /*7ac0*/  LEA R12, P0, R5.reuse, R250.reuse, 0x2 ;  /* 0x000000fa050c7211 */ /* 0x0c2fe800078010ff */
[-C--:B------:R-:W-:Y:S01]  /*7ad0*/  LEA.HI.X.SX32 R13, R5, R251.reuse, 0x2, P0 ;  /* 0x000000fb050d7211 */ /* 0x080fe200000f16ff */
[----:B------:R-:W-:Y:S01]  /*7ae0*/  IMAD.IADD R5, R201, 0x1, R203 ;  /* 0x00000001c9057824 */ /* 0x000fe200078e02cb */
[-C--:B---3--:R-:W-:Y:S03]  /*7af0*/  LEA R16, P0, R203, R250.reuse, 0x2 ;  /* 0x000000facb107211 */ /* 0x088fe600078010ff */
[----:B------:R-:W-:Y:S01]  /*7b00*/  IMAD.IADD R15, R201, 0x1, R5 ;  /* 0x00000001c90f7824 */ /* 0x000fe200078e0205 */
[-C--:B------:R-:W-:Y:S01]  /*7b10*/  LEA.HI.X.SX32 R17, R203, R251.reuse, 0x2, P0 ;  /* 0x000000fbcb117211 */ /* 0x080fe200000f16ff */
[----:B------:R-:W-:Y:S01]  /*7b20*/  RED.E.ADD.F32.FTZ.RN.STRONG.GPU [R12.64], R123 ;  /* 0x0000007b0c00798e */ /* 0x000fe2000c10e784 */
[CC--:B------:R-:W-:Y:S04]  /*7b30*/  LEA R18, P0, R5.reuse, R250.reuse, 0x2 ;  /* 0x000000fa05127211 */ /* 0x0c0fe800078010ff */
[-C--:B------:R-:W-:Y:S01]  /*7b40*/  LEA.HI.X.SX32 R19, R5, R251.reuse, 0x2, P0 ;  /* 0x000000fb05137211 */ /* 0x080fe200000f16ff */
[----:B------:R-:W-:Y:S01]  /*7b50*/  RED.E.ADD.F32.FTZ.RN.STRONG.GPU [R250.64+0x380], R128 ;  /* 0x00038080fa00798e */ /* 0x000fe2000c10e784 */
[-C--:B------:R-:W-:Y:S01]  /*7b60*/  LEA R92, P0, R15, R250.reuse, 0x2 ;  /* 0x000000fa0f5c7211 */ /* 0x080fe200078010ff */
[----:B--2---:R-:W-:Y:S03]  /*7b70*/  IMAD.IADD R9, R201, 0x1, R15 ;  /* 0x00000001c9097824 */ /* 0x004fe600078e020f */
[-C--:B------:R-:W-:Y:S01]  /*7b80*/  LEA.HI.X.SX32 R93, R15, R251.reuse, 0x2, P0 ;  /* 0x000000fb0f5d7211 */ /* 0x080fe200000f16ff */
[----:B------:R-:W-:Y:S01]  /*7b90*/  RED.E.ADD.F32.FTZ.RN.STRONG.GPU [R204.64+0x380], R129 ;  /* 0x00038081cc00798e */ /* 0x000fe2000c10e784 */
[----:B------:R-:W-:Y:S01]  /*7ba0*/  IMAD.IADD R5, R201, 0x1, R9 ;  /* 0x00000001c9057824 */ /* 0x000fe200078e0209 */
[-C--:B------:R-:W-:Y:S03]  /*7bb0*/  LEA R98, P3, R9, R250.reuse, 0x2 ;  /* 0x000000fa09627211 */ /* 0x080fe600078610ff */
[----:B------:R-:W-:Y:S01]  /*7bc0*/  IMAD.IADD R201, R201, 0x1, R5 ;  /* 0x00000001c9c97824 */ /* 0x000fe200078e0205 */
[-C--:B------:R-:W-:Y:S01]  /*7bd0*/  LEA R96, P2, R5, R250.reuse, 0x2 ;  /* 0x000000fa05607211 */ /* 0x080fe200078410ff */
[----:B------:R-:W-:Y:S01]  /*7be0*/  LDSM.16.MT88.4 R12, [R0+0x20000] ;  /* 0x02000000000c783b */ /* 0x000fe20000004200 */
[-C--:B------:R-:W-:Y:S02]  /*7bf0*/  LEA.HI.X.SX32 R99, R9, R251.reuse, 0x2, P3 ;  /* 0x000000fb09637211 */ /* 0x080fe400018f16ff */
[-C--:B------:R-:W-:Y:S02]  /*7c00*/  LEA.HI.X.SX32 R97, R5, R251.reuse, 0x2, P2 ;  /* 0x000000fb05617211 */ /* 0x080fe400010f16ff */
[----:B------:R-:W-:Y:S01]  /*7c10*/  LDSM.16.MT88.4 R4, [R218+0x20000] ;  /* 0x02000000da04783b */ /* 0x000fe20000004200 */
[C---:B------:R-:W-:Y:S04]  /*7c20*/  LEA R94, P0, R201.reuse, R250, 0x2 ;  /* 0x000000fac95e7211 */ /* 0x040fe800078010ff */
[----:B------:R-:W1:Y:S01]  /*7c30*/  LDSM.16.MT88.4 R8, [R217] ;  /* 0x00000000d908783b */ /* 0x000e620000004200 */
[----:B------:R-:W-:Y:S04]  /*7c40*/  LEA.HI.X.SX32 R95, R201, R251, 0x2, P0 ;  /* 0x000000fbc95f7211 */ /* 0x000fe800000f16ff */
[----:B------:R-:W-:Y:S05]  /*7c50*/  RED.E.ADD.F32.FTZ.RN.STRONG.GPU [R16.64], R130 ;  /* 0x000000821000798e */ /* 0x000fea000c10e784 */
[----:B------:R-:W-:Y:S05]  /*7c60*/  RED.E.ADD.F32.FTZ.RN.STRONG.GPU [R18.64], R131 ;  /* 0x000000831200798e */ /* 0x000fea000c10e784 */
[----:B------:R-:W2:Y:S05]  /*7c70*/  LDSM.16.MT88.4 R16, [R217+0x2000] ;  /* 0x00200000d910783b */ /* 0x000eaa0000004200 */
[----:B------:R-:W-:Y:S05]  /*7c80*/  RED.E.ADD.F32.FTZ.RN.STRONG.GPU [R92.64], R124 ;  /* 0x0000007c5c00798e */ /* 0x000fea000c10e784 */
[----:B------:R-:W-:Y:S05]  /*7c90*/  RED.E.ADD.F32.FTZ.RN.STRONG.GPU [R98.64], R125 ;  /* 0x0000007d6200798e */ /* 0x000fea000c10e784 */
[----:B------:R-:W-:Y:S05]  /*7ca0*/  RED.E.ADD.F32.FTZ.RN.STRONG.GPU [R96.64], R126 ;  /* 0x0000007e6000798e */ /* 0x000fea000c10e784 */
[----:B------:R-:W-:Y:S01]  /*7cb0*/  LDSM.16.MT88.4 R96, [R0+0x20800] ;  /* 0x020800000060783b */ /* 0x000fe20000004200 */
[-C--:B-1----:R-:W-:Y:S04]  /*7cc0*/  HMMA.16816.F32 R132, R4, R8.reuse, R132 ;  /* 0x000000080484723c */ /* 0x082fe80000001884 */
[----:B------:R-:W-:Y:S05]  /*7cd0*/  RED.E.ADD.F32.FTZ.RN.STRONG.GPU [R94.64], R127 ;  /* 0x0000007f5e00798e */ /* 0x000fea000c10e784 */
[----:B------:R-:W-:Y:S01]  /*7ce0*/  LDSM.16.MT88.4 R92, [R217+0x800] ;  /* 0x00080000d95c783b */ /* 0x000fe20000004200 */
        /* <DEDUP_REMOVED lines=47> */
[----:B------:R-:W2:Y:S07]  /*7fe0*/  LDSM.16.MT88.4 R12, [R217+0x7800] ;  /* 0x00780000d90c783b */ /* 0x000eae0000004200 */
        /* <DEDUP_REMOVED lines=29> */
[----:B------:R-:W-:Y:S01]  /*81c0*/  BAR.SYNC.DEFER_BLOCKING 0x0 ;  /* 0x0000000000007b1d */ /* 0x000fe20000010000 */
        /* <DEDUP_REMOVED lines=9> */
[-C--:B------:R-:W-:Y:S02]  /*8260*/  LEA.HI.X.SX32 R11, R7, R245.reuse, 0x1, P0 ;  /* 0x000000f5070b7211 */ /* 0x080fe400000f0eff */
[----:B------:R-:W-:Y:S02]  /*8270*/  SHF.R.S32.HI R8, RZ, 0x1f, R7 ;  /* 0x0000001fff087819 */ /* 0x000fe40000011407 */
[C---:B------:R-:W-:Y:S02]  /*8280*/  @!P4 LEA R14, P6, R6.reuse, R244, 0x1 ;  /* 0x000000f4060ec211 */ /* 0x040fe400078c08ff */
[C---:B------:R-:W-:Y:S02]  /*8290*/  LEA.HI.X R8, R5.reuse, R8, R4, 0x5, P1 ;  /* 0x0000000805087211 */ /* 0x040fe400008f2c04 */
[C---:B------:R-:W-:Y:S01]  /*82a0*/  @!P3 LEA R12, P1, R6.reuse, R244, 0x1 ;  /* 0x000000f4060cb211 */ /* 0x040fe200078208ff */
[----:B------:R1:W-:Y:S01]  /*82b0*/  @P5 STS.128 [R226], RZ ;  /* 0x000000ffe2005388 */ /* 0x0003e20000000c00 */
[CCC-:B------:R-:W-:Y:S02]  /*82c0*/  @!P4 LEA.HI.X R15, R6.reuse, R245.reuse, R8.reuse, 0x1, P6 ;  /* 0x000000f5060fc211 */ /* 0x1c0fe400030f0c08 */
[C---:B------:R-:W-:Y:S01]  /*82d0*/  @!P5 LEA R18, P6, R5.reuse, R10, 0x6 ;  /* 0x0000000a0512d211 */ /* 0x040fe200078c30ff */
[----:B------:R-:W-:Y:S01]  /*82e0*/  @!PT LDS RZ, [RZ] ;  /* 0x00000000fffff984 */ /* 0x000fe20000000800 */
[----:B------:R-:W-:Y:S01]  /*82f0*/  @!PT LDS RZ, [RZ] ;  /* 0x00000000fffff984 */ /* 0x000fe20000000800 */
[----:B------:R-:W-:Y:S01]  /*8300*/  @!PT LDS RZ, [RZ] ;  /* 0x00000000fffff984 */ /* 0x000fe20000000800 */
[----:B------:R1:W-:Y:S01]  /*8310*/  @!P5 LDGSTS.E.BYPASS.LTC128B.128 [R226], [R10.64] ;  /* 0x000000000ae2dfae */ /* 0x0003e2000b901d44 */
[C---:B------:R-:W-:Y:S02]  /*8320*/  @!P3 LEA.HI.X R13, R6.reuse, R245, R8, 0x1, P1 ;  /* 0x000000f5060db211 */ /* 0x040fe400008f0c08 */
[----:B------:R-:W-:Y:S01]  /*8330*/  @!P5 LEA.HI.X R19, R5, R11, R4, 0x6, P6 ;  /* 0x0000000b0513d211 */ /* 0x000fe200030f3404 */
[----:B------:R1:W-:Y:S01]  /*8340*/  @P4 STS.128 [R226+0x2000], RZ ;  /* 0x002000ffe2004388 */ /* 0x0003e20000000c00 */
[C---:B------:R-:W-:Y:S01]  /*8350*/  @!P2 LEA R16, P0, R6.reuse, R244, 0x1 ;  /* 0x000000f40610a211 */ /* 0x040fe200078008ff */
[----:B------:R-:W-:Y:S02]  /*8360*/  IMAD.MOV.U32 R244, RZ, RZ, R10 ;  /* 0x000000fffff47224 */ /* 0x000fe400078e000a */
        /* <DEDUP_REMOVED lines=37> */
.L_x_232:
[----:B------:R-:W-:Y:S02]  /*85c0*/  UISETP.GT.AND UP0, UPT, UR6, UR13, UPT ;  /* 0x0000000d0600728c */ /* 0x000fe4000bf04270 */
[----:B------:R-:W-:Y:S04]  /*85d0*/  UIADD3 UR6, UR6, -0x1, URZ ;  /* 0xffffffff06067890 */ /* 0x000fe8000fffe03f */
[----:B------:R-:W-:Y:S11]  /*85e0*/  PLOP3.LUT P0, PT, PT, PT, UP0, 0x80, 0x0 ;  /* 0x000000000000781c */ /* 0x000ff60003f0f008 */
[----:B------:R-:W-:Y:S02]  /*85f0*/  @!UPT UIADD3 URZ, URZ, URZ, URZ ;  /* 0x0000003f3f3ff290 */ /* 0x000fe4000fffe03f */
[----:B------:R-:W-:-:S05]  /*8600*/  @P0 BRA `(.L_x_233) ;  /* 0xffffc0e000000947 */ /* 0x000fca000383ffff */
[----:B------:R-:W-:Y:S01]  /*8610*/  BAR.SYNC.DEFER_BLOCKING 0x0 ;  /* 0x0000000000007b1d */ /* 0x000fe20000010000 */
        /* <DEDUP_REMOVED lines=25> */
[----:B------:R2:W-:Y:S01]  /*87b0*/  STS [R231], R132 ;  /* 0x00000084e7007388 */ /* 0x0005e20000000800 */
[----:B------:R-:W-:Y:S01]  /*87c0*/  FMUL.FTZ R141, R141, c[0x0][0x2e0] ;  /* 0x0000b8008d8d7a20 */ /* 0x000fe20000410000 */
[----:B------:R-:W-:Y:S01]  /*87d0*/  F2FP.PACK_AB R138, R139, R138 ;  /* 0x0000008a8b8a723e */ /* 0x000fe200000000ff */
[----:B------:R-:W-:Y:S01]  /*87e0*/  FMUL.FTZ R142, R142, c[0x0][0x2e0] ;  /* 0x0000b8008e8e7a20 */ /* 0x000fe20000410000 */
[----:B------:R2:W-:Y:S01]  /*87f0*/  STS [R231+0x400], R134 ;  /* 0x00040086e7007388 */ /* 0x0005e20000000800 */
        /* <DEDUP_REMOVED lines=98> */
[----:B------:R-:W-:Y:S01]  /*8e20*/  UISETP.NE.AND UP0, UPT, UR26, -0x1, UPT ;  /* 0xffffffff1a00788c */ /* 0x000fe2000bf05270 */
[----:B------:R2:W-:Y:S01]  /*8e30*/  STS [R235+0x6000], R192 ;  /* 0x006000c0eb007388 */ /* 0x0005e20000000800 */
[----:B------:R-:W-:Y:S01]  /*8e40*/  F2FP.PACK_AB R30, R31, R30 ;  /* 0x0000001e1f1e723e */ /* 0x000fe200000000ff */
[----:B------:R-:W-:Y:S01]  /*8e50*/  ULDC.64 UR10, c[0x0][0x3a0] ;  /* 0x0000e800000a7ab9 */ /* 0x000fe20000000a00 */
[----:B------:R-:W-:Y:S01]  /*8e60*/  F2FP.PACK_AB R190, R191, R190 ;  /* 0x000000bebfbe723e */ /* 0x000fe200000000ff */
[----:B------:R2:W-:Y:S01]  /*8e70*/  STS [R235+0x6400], R194 ;  /* 0x006400c2eb007388 */ /* 0x0005e20000000800 */
[----:B------:R-:W-:-:S02]  /*8e80*/  F2FP.PACK_AB R36, R37, R36 ;  /* 0x000000242524723e */ /* 0x000fc400000000ff */
[----:B------:R-:W-:Y:S01]  /*8e90*/  F2FP.PACK_AB R38, R39, R38 ;  /* 0x000000262726723e */ /* 0x000fe200000000ff */
[----:B------:R2:W-:Y:S01]  /*8ea0*/  STS [R231+0x7000], R184 ;  /* 0x007000b8e7007388 */ /* 0x0005e20000000800 */
[----:B------:R-:W-:Y:S01]  /*8eb0*/  F2FP.PACK_AB R48, R49, R48 ;  /* 0x000000303130723e */ /* 0x000fe200000000ff */
[----:B------:R-:W-:Y:S01]  /*8ec0*/  @UP0 UIADD3 UR8, UR19, UR26, URZ ;  /* 0x0000001a13080290 */ /* 0x000fe2000fffe03f */
[----:B------:R-:W-:Y:S01]  /*8ed0*/  F2FP.PACK_AB R50, R51, R50 ;  /* 0x000000323332723e */ /* 0x000fe200000000ff */
[----:B------:R2:W-:Y:S01]  /*8ee0*/  STS [R231+0x7400], R186 ;  /* 0x007400bae7007388 */ /* 0x0005e20000000800 */
[----:B------:R-:W-:Y:S01]  /*8ef0*/  F2FP.PACK_AB R40, R41, R40 ;  /* 0x000000282928723e */ /* 0x000fe200000000ff */
[----:B------:R-:W-:Y:S01]  /*8f00*/  @UP0 UIMAD.WIDE.U32 UR6, UR8, UR10, URZ ;  /* 0x0000000a080602a5 */ /* 0x000fe2000f8e003f */
[----:B------:R-:W-:Y:S01]  /*8f10*/  F2FP.PACK_AB R42, R43, R42 ;  /* 0x0000002a2b2a723e */ /* 0x000fe200000000ff */
[----:B------:R2:W-:Y:S01]  /*8f20*/  STS [R235+0x7000], R188 ;  /* 0x007000bceb007388 */ /* 0x0005e20000000800 */
[----:B------:R-:W-:Y:S01]  /*8f30*/  F2FP.PACK_AB R44, R45, R44 ;  /* 0x0000002c2d2c723e */ /* 0x000fe200000000ff */
[----:B------:R-:W-:Y:S01]  /*8f40*/  @UP0 UIMAD UR14, UR8, UR11, UR7 ;  /* 0x0000000b080e02a4 */ /* 0x000fe2000f8e0207 */
[----:B------:R-:W-:Y:S01]  /*8f50*/  F2FP.PACK_AB R46, R47, R46 ;  /* 0x0000002e2f2e723e */ /* 0x000fe200000000ff */
[----:B------:R2:W-:Y:S01]  /*8f60*/  STS [R235+0x7400], R190 ;  /* 0x007400beeb007388 */ /* 0x0005e20000000800 */
[----:B------:R-:W-:Y:S01]  /*8f70*/  F2FP.PACK_AB R52, R53, R52 ;  /* 0x000000343534723e */ /* 0x000fe200000000ff */
[----:B------:R-:W-:Y:S01]  /*8f80*/  @UP0 UMOV UR13, UR6 ;  /* 0x00000006000d0c82 */ /* 0x000fe20008000000 */
[----:B------:R-:W-:Y:S01]  /*8f90*/  F2FP.PACK_AB R54, R55, R54 ;  /* 0x000000363736723e */ /* 0x000fe200000000ff */
[----:B------:R2:W-:Y:S01]  /*8fa0*/  STS [R231+0x8000], R20 ;  /* 0x00800014e7007388 */ /* 0x0005e20000000800 */
[----:B------:R-:W-:-:S02]  /*8fb0*/  F2FP.PACK_AB R64, R65, R64 ;  /* 0x000000404140723e */ /* 0x000fc400000000ff */
[----:B------:R-:W-:Y:S01]  /*8fc0*/  F2FP.PACK_AB R66, R67, R66 ;  /* 0x000000424342723e */ /* 0x000fe200000000ff */
[----:B------:R2:W-:Y:S01]  /*8fd0*/  STS [R231+0x8400], R22 ;  /* 0x00840016e7007388 */ /* 0x0005e20000000800 */
[----:B------:R-:W-:Y:S02]  /*8fe0*/  F2FP.PACK_AB R56, R57, R56 ;  /* 0x000000383938723e */ /* 0x000fe400000000ff */
[----:B------:R-:W-:Y:S01]  /*8ff0*/  F2FP.PACK_AB R58, R59, R58 ;  /* 0x0000003a3b3a723e */ /* 0x000fe200000000ff */
[----:B------:R2:W-:Y:S01]  /*9000*/  STS [R235+0x8000], R32 ;  /* 0x00800020eb007388 */ /* 0x0005e20000000800 */
[----:B------:R-:W-:Y:S02]  /*9010*/  F2FP.PACK_AB R60, R61, R60 ;  /* 0x0000003c3d3c723e */ /* 0x000fe400000000ff */
        /* <DEDUP_REMOVED lines=14> */
[----:B------:R-:W-:-:S03]  /*9100*/  PLOP3.LUT P0, PT, PT, PT, UP0, 0x80, 0x0 ;  /* 0x000000000000781c */ /* 0x000fc60003f0f008 */
        /* <DEDUP_REMOVED lines=37> */
.L_x_234:
        /* <DEDUP_REMOVED lines=18> */
.L_x_235:
[----:B------:R-:W-:Y:S01]  /*9480*/  BAR.SYNC.DEFER_BLOCKING 0x0 ;  /* 0x0000000000007b1d */ /* 0x000fe20000010000 */
[----:B------:R-:W-:Y:S01]  /*9490*/  USHF.L.U32 UR6, UR18, 0x6, URZ ;  /* 0x0000000612067899 */ /* 0x000fe2000800063f */
[--C-:B------:R-:W-:Y:S01]  /*94a0*/  SHF.R.S32.HI R75, RZ, 0x1f, R232.reuse ;  /* 0x0000001fff4b7819 */ /* 0x100fe200000114e8 */
[----:B--2---:R-:W-:Y:S01]  /*94b0*/  IMAD.MOV.U32 R74, RZ, RZ, R232 ;  /* 0x000000ffff4a7224 */ /* 0x004fe200078e00e8 */
[----:B------:R-:W-:Y:S01]  /*94c0*/  SHF.R.S32.HI R69, RZ, 0x1f, R230 ;  /* 0x0000001fff457819 */ /* 0x000fe200000114e6 */
[----:B------:R-:W-:Y:S01]  /*94d0*/  USHF.R.S32.HI UR10, URZ, 0x1f, UR6 ;  /* 0x0000001f3f0a7899 */ /* 0x000fe20008011406 */
[----:B------:R-:W-:Y:S01]  /*94e0*/  BSSY B0, `(.L_x_236) ;  /* 0x0000031000007945 */ /* 0x000fe20003800000 */
[----:B------:R-:W-:Y:S01]  /*94f0*/  ULDC.64 UR8, c[0x0][0x3a0] ;  /* 0x0000e80000087ab9 */ /* 0x000fe20000000a00 */
[----:B------:R-:W-:Y:S01]  /*9500*/  IMAD.U32 R68, RZ, RZ, UR6 ;  /* 0x00000006ff447e24 */ /* 0x000fe2000f8e00ff */
[----:B------:R-:W-:-:S03]  /*9510*/  UIMAD UR7, UR10, UR8, URZ ;  /* 0x000000080a0772a4 */ /* 0x000fc6000f8e023f */
[----:B------:R-:W-:Y:S01]  /*9520*/  IMAD.WIDE.U32 R4, R68, c[0x0][0x3a0], R74 ;  /* 0x0000e80044047a25 */ /* 0x000fe200078e004a */
[----:B------:R-:W-:Y:S02]  /*9530*/  UIMAD UR8, UR6, UR9, UR7 ;  /* 0x00000009060872a4 */ /* 0x000fe4000f8e0207 */
[----:B------:R-:W-:Y:S02]  /*9540*/  UIMAD UR7, UR18, -0x40, UR15 ;  /* 0xffffffc0120778a4 */ /* 0x000fe4000f8e020f */
[----:B------:R-:W-:Y:S02]  /*9550*/  IADD3 R76, P0, R4, UR13, RZ ;  /* 0x0000000d044c7c10 */ /* 0x000fe4000ff1e0ff */
[----:B------:R-:W-:Y:S01]  /*9560*/  IMAD.U32 R4, RZ, RZ, UR8 ;  /* 0x00000008ff047e24 */ /* 0x000fe2000f8e00ff */
[----:B------:R-:W-:Y:S01]  /*9570*/  ULDC.64 UR8, c[0x0][0x3b8] ;  /* 0x0000ee0000087ab9 */ /* 0x000fe20000000a00 */
[----:B------:R-:W-:Y:S01]  /*9580*/  ISETP.GE.AND P5, PT, R230, UR7, PT ;  /* 0x00000007e6007c0c */ /* 0x000fe2000bfa6270 */
[----:B------:R-:W-:Y:S01]  /*9590*/  UIMAD UR8, UR57, UR8, URZ ;  /* 0x00000008390872a4 */ /* 0x000fe2000f8e023f */
[----:B------:R2:W3:Y:S01]  /*95a0*/  LDS.128 R64, [R226+0x11000] ;  /* 0x01100000e2407984 */ /* 0x0004e20000000c00 */
[----:B------:R-:W-:Y:S01]  /*95b0*/  IADD3.X R77, R5, UR14, R4, P0, !PT ;  /* 0x0000000e054d7c10 */ /* 0x000fe200087fe404 */
[----:B------:R-:W-:Y:S01]  /*95c0*/  IMAD.U32 R4, RZ, RZ, UR34 ;  /* 0x00000022ff047e24 */ /* 0x000fe2000f8e00ff */
[----:B------:R-:W-:Y:S01]  /*95d0*/  UIMAD UR8, UR34, UR9, UR8 ;  /* 0x00000009220872a4 */ /* 0x000fe2000f8e0208 */
[----:B------:R2:W4:Y:S02]  /*95e0*/  LDS.128 R60, [R226+0x13000] ;  /* 0x01300000e23c7984 */ /* 0x0005240000000c00 */
[----:B------:R-:W-:-:S02]  /*95f0*/  IMAD.WIDE.U32 R76, R4, c[0x0][0x3b8], R76 ;  /* 0x0000ee00044c7a25 */ /* 0x000fc400078e004c */
[----:B------:R2:W1:Y:S03]  /*9600*/  LDS.128 R56, [R226+0x15000] ;  /* 0x01500000e2387984 */ /* 0x0004660000000c00 */
[----:B------:R-:W-:Y:S01]  /*9610*/  IADD3 R71, R77, UR8, RZ ;  /* 0x000000084d477c10 */ /* 0x000fe2000fffe0ff */
[----:B------:R2:W1:Y:S04]  /*9620*/  LDS.128 R52, [R226+0x17000] ;  /* 0x01700000e2347984 */ /* 0x0004680000000c00 */
[----:B------:R2:W1:Y:S04]  /*9630*/  LDS.128 R48, [R226+0x18000] ;  /* 0x01800000e2307984 */ /* 0x0004680000000c00 */
[----:B------:R2:W1:Y:S04]  /*9640*/  LDS.128 R44, [R226+0x19000] ;  /* 0x01900000e22c7984 */ /* 0x0004680000000c00 */
[----:B------:R2:W1:Y:S04]  /*9650*/  LDS.128 R40, [R226+0x1a000] ;  /* 0x01a00000e2287984 */ /* 0x0004680000000c00 */
[----:B------:R2:W1:Y:S04]  /*9660*/  LDS.128 R36, [R226+0x1b000] ;  /* 0x01b00000e2247984 */ /* 0x0004680000000c00 */
[----:B------:R2:W1:Y:S04]  /*9670*/  LDS.128 R32, [R226+0x1c000] ;  /* 0x01c00000e2207984 */ /* 0x0004680000000c00 */
[----:B------:R2:W1:Y:S04]  /*9680*/  LDS.128 R28, [R226+0x1d000] ;  /* 0x01d00000e21c7984 */ /* 0x0004680000000c00 */
[----:B------:R2:W1:Y:S04]  /*9690*/  LDS.128 R24, [R226+0x1e000] ;  /* 0x01e00000e2187984 */ /* 0x0004680000000c00 */
[----:B------:R2:W1:Y:S01]  /*96a0*/  LDS.128 R20, [R226+0x1f000] ;  /* 0x01f00000e2147984 */ /* 0x0004620000000c00 */
[----:B------:R-:W-:Y:S05]  /*96b0*/  @P5 BRA `(.L_x_237) ;  /* 0x0000013000005947 */ /* 0x000fea0003800000 */
[----:B---34-:R-:W-:Y:S01]  /*96c0*/  ISETP.GE.AND P3, PT, R232, c[0x0][0x220], PT ;  /* 0x00008800e8007a0c */ /* 0x018fe20003f66270 */
[----:B-1----:R-:W1:Y:S01]  /*96d0*/  LDS.128 R16, [R226+0x12000] ;  /* 0x01200000e2107984 */ /* 0x002e620000000c00 */
[----:B------:R-:W-:Y:S01]  /*96e0*/  IMAD.MOV.U32 R70, RZ, RZ, R76 ;  /* 0x000000ffff467224 */ /* 0x000fe200078e004c */
[----:B------:R-:W-:Y:S01]  /*96f0*/  ISETP.GE.AND P2, PT, R229, c[0x0][0x220], PT ;  /* 0x00008800e5007a0c */ /* 0x000fe20003f46270 */
[----:B------:R-:W-:Y:S01]  /*9700*/  IMAD R73, R69, c[0x0][0x3a0], RZ ;  /* 0x0000e80045497a24 */ /* 0x000fe200078e02ff */
[----:B------:R-:W3:Y:S01]  /*9710*/  LDS.128 R12, [R226+0x14000] ;  /* 0x01400000e20c7984 */ /* 0x000ee20000000c00 */
[----:B------:R-:W-:Y:S01]  /*9720*/  IMAD.WIDE.U32 R78, R230, c[0x0][0x3a0], R70 ;  /* 0x0000e800e64e7a25 */ /* 0x000fe200078e0046 */
[----:B------:R-:W-:-:S02]  /*9730*/  ISETP.GE.AND P1, PT, R228, c[0x0][0x220], PT ;  /* 0x00008800e4007a0c */ /* 0x000fc40003f26270 */
[----:B------:R-:W4:Y:S01]  /*9740*/  LDS.128 R8, [R226+0x16000] ;  /* 0x01600000e2087984 */ /* 0x000f220000000c00 */
[----:B------:R-:W-:Y:S01]  /*9750*/  IMAD R70, R230, c[0x0][0x3a4], R73 ;  /* 0x0000e900e6467a24 */ /* 0x000fe200078e0249 */
[----:B------:R-:W-:Y:S02]  /*9760*/  ISETP.GE.AND P0, PT, R227, c[0x0][0x220], PT ;  /* 0x00008800e3007a0c */ /* 0x000fe40003f06270 */
[----:B------:R-:W2:Y:S01]  /*9770*/  @!P3 LDS.128 R4, [R226+0x10000] ;  /* 0x01000000e204b984 */ /* 0x000ea20000000c00 */
[----:B------:R-:W-:Y:S01]  /*9780*/  IMAD.IADD R70, R70, 0x1, R79 ;  /* 0x0000000146467824 */ /* 0x000fe200078e024f */
[----:B------:R-:W-:-:S04]  /*9790*/  LEA R72, P4, R78, c[0x0][0x340], 0x1 ;  /* 0x0000d0004e487a11 */ /* 0x000fc800078808ff */
[----:B------:R-:W-:-:S05]  /*97a0*/  LEA.HI.X R73, R78, c[0x0][0x344], R70, 0x1, P4 ;  /* 0x0000d1004e497a11 */ /* 0x000fca00020f0c46 */
[----:B-1----:R1:W-:Y:S04]  /*97b0*/  @!P2 STG.E.128 [R72.64+0x80], R16 ;  /* 0x000080104800a986 */ /* 0x0023e8000c101d04 */
[----:B---3--:R1:W-:Y:S04]  /*97c0*/  @!P1 STG.E.128 [R72.64+0x100], R12 ;  /* 0x0001000c48009986 */ /* 0x0083e8000c101d04 */
[----:B----4-:R1:W-:Y:S04]  /*97d0*/  @!P0 STG.E.128 [R72.64+0x180], R8 ;  /* 0x0001800848008986 */ /* 0x0103e8000c101d04 */
[----:B--2---:R1:W-:Y:S02]  /*97e0*/  @!P3 STG.E.128 [R72.64], R4 ;  /* 0x000000044800b986 */ /* 0x0043e4000c101d04 */
.L_x_237:
[----:B---34-:R-:W-:Y:S05]  /*97f0*/  BSYNC B0 ;  /* 0x0000000000007941 */ /* 0x018fea0003800000 */
.L_x_236:
[----:B-1----:R-:W-:Y:S01]  /*9800*/  IADD3 R4, R230, 0x20, RZ ;  /* 0x00000020e6047810 */ /* 0x002fe20007ffe0ff */
[----:B------:R-:W-:Y:S03]  /*9810*/  BSSY B0, `(.L_x_238) ;  /* 0x0000014000007945 */ /* 0x000fe60003800000 */
[----:B------:R-:W-:-:S13]  /*9820*/  ISETP.GE.AND P4, PT, R4, UR7, PT ;  /* 0x0000000704007c0c */ /* 0x000fda000bf86270 */
[----:B------:R-:W-:Y:S05]  /*9830*/  @P4 BRA `(.L_x_239) ;  /* 0x0000011000004947 */ /* 0x000fea0003800000 */
[----:B------:R-:W-:Y:S01]  /*9840*/  IADD3 R5, P0, R230, 0x20, RZ ;  /* 0x00000020e6057810 */ /* 0x000fe20007f1e0ff */
        /* <DEDUP_REMOVED lines=12> */
[----:B------:R1:W-:Y:S04]  /*9910*/  @!P3 STG.E.128 [R8.64], R64 ;  /* 0x000000400800b986 */ /* 0x0003e8000c101d04 */
[----:B------:R1:W-:Y:S04]  /*9920*/  @!P2 STG.E.128 [R8.64+0x80], R60 ;  /* 0x0000803c0800a986 */ /* 0x0003e8000c101d04 */
[----:B------:R1:W-:Y:S04]  /*9930*/  @!P1 STG.E.128 [R8.64+0x100], R56 ;  /* 0x0001003808009986 */ /* 0x0003e8000c101d04 */
[----:B------:R1:W-:Y:S02]  /*9940*/  @!P0 STG.E.128 [R8.64+0x180], R52 ;  /* 0x0001803408008986 */ /* 0x0003e4000c101d04 */
.L_x_239:
[----:B------:R-:W-:Y:S05]  /*9950*/  BSYNC B0 ;  /* 0x0000000000007941 */ /* 0x000fea0003800000 */
.L_x_238:
[----:B------:R-:W-:Y:S01]  /*9960*/  ULDC.64 UR8, c[0x0][0x3a8] ;  /* 0x0000ea0000087ab9 */ /* 0x000fe20000000a00 */
[----:B------:R-:W-:Y:S01]  /*9970*/  IMAD.WIDE.U32 R4, R68, c[0x0][0x3a8], R74 ;  /* 0x0000ea0044047a25 */ /* 0x000fe200078e004a */
[----:B------:R-:W-:Y:S01]  /*9980*/  UIMAD UR7, UR10, UR8, URZ ;  /* 0x000000080a0772a4 */ /* 0x000fe2000f8e023f */
[----:B------:R-:W-:Y:S03]  /*9990*/  BSSY B0, `(.L_x_240) ;  /* 0x000001b000007945 */ /* 0x000fe60003800000 */
[----:B------:R-:W-:Y:S01]  /*99a0*/  UIMAD UR6, UR6, UR9, UR7 ;  /* 0x00000009060672a4 */ /* 0x000fe2000f8e0207 */
[----:B-1----:R-:W-:-:S05]  /*99b0*/  IADD3 R8, P0, R4, UR11, RZ ;  /* 0x0000000b04087c10 */ /* 0x002fca000ff1e0ff */
[----:B------:R-:W-:Y:S01]  /*99c0*/  IMAD.U32 R4, RZ, RZ, UR6 ;  /* 0x00000006ff047e24 */ /* 0x000fe2000f8e00ff */
[----:B------:R-:W-:Y:S02]  /*99d0*/  ULDC.64 UR6, c[0x0][0x3c0] ;  /* 0x0000f00000067ab9 */ /* 0x000fe40000000a00 */
[----:B------:R-:W-:Y:S02]  /*99e0*/  UIMAD UR6, UR57, UR6, URZ ;  /* 0x00000006390672a4 */ /* 0x000fe4000f8e023f */
[----:B------:R-:W-:Y:S02]  /*99f0*/  IADD3.X R9, R5, UR12, R4, P0, !PT ;  /* 0x0000000c05097c10 */ /* 0x000fe400087fe404 */
[----:B------:R-:W-:Y:S01]  /*9a00*/  MOV R4, UR34 ;  /* 0x0000002200047c02 */ /* 0x000fe20008000f00 */
        /* <DEDUP_REMOVED lines=15> */
[----:B------:R1:W-:Y:S04]  /*9b00*/  @!P3 STG.E.128 [R6.64], R48 ;  /* 0x000000300600b986 */ /* 0x0003e8000c101d04 */
[----:B------:R1:W-:Y:S04]  /*9b10*/  @!P2 STG.E.128 [R6.64+0x80], R40 ;  /* 0x000080280600a986 */ /* 0x0003e8000c101d04 */
[----:B------:R1:W-:Y:S04]  /*9b20*/  @!P1 STG.E.128 [R6.64+0x100], R32 ;  /* 0x0001002006009986 */ /* 0x0003e8000c101d04 */
[----:B------:R1:W-:Y:S02]  /*9b30*/  @!P0 STG.E.128 [R6.64+0x180], R24 ;  /* 0x0001801806008986 */ /* 0x0003e4000c101d04 */
.L_x_241:
[----:B------:R-:W-:Y:S05]  /*9b40*/  BSYNC B0 ;  /* 0x0000000000007941 */ /* 0x000fea0003800000 */
.L_x_240:
[----:B------:R-:W-:Y:S05]  /*9b50*/  @P4 BRA `(.L_x_214) ;  /* 0x0000011000004947 */ /* 0x000fea0003800000 */
[----:B------:R-:W-:Y:S01]  /*9b60*/  IADD3 R4, P0, R230, 0x20, RZ ;  /* 0x00000020e6047810 */ /* 0x000fe20007f1e0ff */
[----:B------:R-:W-:Y:S01]  /*9b70*/  IMAD.MOV.U32 R9, RZ, RZ, R5 ;  /* 0x000000ffff097224 */ /* 0x000fe200078e0005 */
[----:B------:R-:W-:-:S02]  /*9b80*/  ISETP.GE.AND P3, PT, R232, c[0x0][0x220], PT ;  /* 0x00008800e8007a0c */ /* 0x000fc40003f66270 */
[----:B------:R-:W-:Y:S01]  /*9b90*/  ISETP.GE.AND P2, PT, R229, c[0x0][0x220], PT ;  /* 0x00008800e5007a0c */ /* 0x000fe20003f46270 */
[----:B-1----:R-:W-:Y:S01]  /*9ba0*/  IMAD.X R7, RZ, RZ, R69, P0 ;  /* 0x000000ffff077224 */ /* 0x002fe200000e0645 */
[----:B------:R-:W-:Y:S01]  /*9bb0*/  ISETP.GE.AND P1, PT, R228, c[0x0][0x220], PT ;  /* 0x00008800e4007a0c */ /* 0x000fe20003f26270 */
[----:B------:R-:W-:Y:S01]  /*9bc0*/  IMAD.WIDE.U32 R8, R4, c[0x0][0x3a8], R8 ;  /* 0x0000ea0004087a25 */ /* 0x000fe200078e0008 */
[----:B------:R-:W-:-:S03]  /*9bd0*/  ISETP.GE.AND P0, PT, R227, c[0x0][0x220], PT ;  /* 0x00008800e3007a0c */ /* 0x000fc60003f06270 */
[----:B------:R-:W-:-:S04]  /*9be0*/  IMAD R7, R7, c[0x0][0x3a8], RZ ;  /* 0x0000ea0007077a24 */ /* 0x000fc800078e02ff */
        /* <DEDUP_REMOVED lines=8> */
.L_x_214:
[----:B------:R-:W-:Y:S05]  /*9c70*/  BSYNC B1 ;  /* 0x0000000000017941 */ /* 0x000fea0003800000 */
.L_x_200:
[----:B------:R-:W-:Y:S02]  /*9c80*/  ULDC UR5, c[0x0][0x218] ;  /* 0x0000860000057ab9 */ /* 0x000fe40000000800 */
[----:B------:R-:W-:-:S02]  /*9c90*/  UIADD3 UR5, UR5, 0x3f, URZ ;  /* 0x0000003f05057890 */ /* 0x000fc4000fffe03f */
[----:B------:R-:W-:Y:S02]  /*9ca0*/  UIADD3 UR39, UR39, 0x1, URZ ;  /* 0x0000000127277890 */ /* 0x000fe4000fffe03f */
        /* <DEDUP_REMOVED lines=9> */
.L_x_242:
[----:B------:R-:W-:Y:S05]  /*9d40*/  EXIT ;  /* 0x000000000000794d */ /* 0x000fea0003800000 */
.L_x_244:
        /* <DEDUP_REMOVED lines=11> */
.L_x_1024:


//--------------------- .text._ZN5flash44flash_bwd_dq_dk_dv_loop_seqk_parallel_kernelI23Flash_bwd_kernel_traitsILi256ELi64ELi64ELi8ELi4ELi2ELi2ELb0ELb1EN7cutlass6half_tE19Flash_kernel_traitsILi256ELi64ELi64ELi8ES3_EELb0ELb1ELb0ELb0ELb0ELb1ELb0EEEvNS_16Flash_bwd_paramsE --------------------------
	.section	.text._ZN5flash44flash_bwd_dq_dk_dv_loop_seqk_parallel_kernelI23Flash_bwd_kernel_traitsILi256ELi64ELi64ELi8ELi4ELi2ELi2ELb0ELb1EN7cutlass6half_tE19Flash_kernel_traitsILi256ELi64ELi64ELi8ES3_EELb0ELb1ELb0ELb0ELb0ELb1ELb0EEEvNS_16Flash_bwd_paramsE,"ax",@progbits
	.sectioninfo	@"SHI_REGISTERS=255"
	.align	128
        .global         _ZN5flash44flash_bwd_dq_dk_dv_loop_seqk_parallel_kernelI23Flash_bwd_kernel_traitsILi256ELi64ELi64ELi8ELi4ELi2ELi2ELb0ELb1EN7cutlass6half_tE19Flash_kernel_traitsILi256ELi64ELi64ELi8ES3_EELb0ELb1ELb0ELb0ELb0ELb1ELb0EEEvNS_16Flash_bwd_paramsE
        .type           _ZN5flash44flash_bwd_dq_dk_dv_loop_seqk_parallel_kernelI23Flash_bwd_kernel_traitsILi256ELi64ELi64ELi8ELi4ELi2ELi2ELb0ELb1EN7cutlass6half_tE19Flash_kernel_traitsILi256ELi64ELi64ELi8ES3_EELb0ELb1ELb0ELb0ELb0ELb1ELb0EEEvNS_16Flash_bwd_paramsE,@function
        .size           _ZN5flash44flash_bwd_dq_dk_dv_loop_seqk_parallel_kernelI23Flash_bwd_kernel_traitsILi256ELi64ELi64ELi8ELi4ELi2ELi2ELb0ELb1EN7cutlass6half_tE19Flash_kernel_traitsILi256ELi64ELi64ELi8ES3_EELb0ELb1ELb0ELb0ELb0ELb1ELb0EEEvNS_16Flash_bwd_paramsE,(.L_x_1025 - _ZN5flash44flash_bwd_dq_dk_dv_loop_seqk_parallel_kernelI23Flash_bwd_kernel_traitsILi256ELi64ELi64ELi8ELi4ELi2ELi2ELb0ELb1EN7cutlass6half_tE19Flash_kernel_traitsILi256ELi64ELi64ELi8ES3_EELb0ELb1ELb0ELb0ELb0ELb1ELb0EEEvNS_16Flash_bwd_paramsE)
        .other          _ZN5flash44flash_bwd_dq_dk_dv_loop_seqk_parallel_kernelI23Flash_bwd_kernel_traitsILi256ELi64ELi64ELi8ELi4ELi2ELi2ELb0ELb1EN7cutlass6half_tE19Flash_kernel_traitsILi256ELi64ELi64ELi8ES3_EELb0ELb1ELb0ELb0ELb0ELb1ELb0EEEvNS_16Flash_bwd_paramsE,@"STO_CUDA_ENTRY STV_DEFAULT"
_ZN5flash44flash_bwd_dq_dk_dv_loop_seqk_parallel_kernelI23Flash_bwd_kernel_traitsILi256ELi64ELi64ELi8ELi4ELi2ELi2ELb0ELb1EN7cutlass6half_tE19Flash_kernel_traitsILi256ELi64ELi64ELi8ES3_EELb0ELb1ELb0ELb0ELb0ELb1ELb0EEEvNS_16Flash_bwd_paramsE:
.text._ZN5flash44flash_bwd_dq_dk_dv_loop_seqk_parallel_kernelI23Flash_bwd_kernel_traitsILi256ELi64ELi64ELi8ELi4ELi2ELi2ELb0ELb1EN7cutlass6half_tE19Flash_kernel_traitsILi256ELi64ELi64ELi8ES3_EELb0ELb1ELb0ELb0ELb0ELb1ELb0EEEvNS_16Flash_bwd_paramsE:
        /* <DEDUP_REMOVED lines=15> */
[----:B------:R-:W-:Y:S01]  /*00f0*/  UISETP.NE.AND UP5, UPT, UR9, URZ, UPT ;  /* 0x0000003f0900728c */ /* 0x000fe2000bfa5270 */
[----:B------:R-:W-:Y:S01]  /*0100*/  IMAD.MOV.U32 R237, RZ, RZ, -0x10 ;  /* 0xfffffff0ffed7424 */ /* 0x000fe200078e00ff */
        /* <DEDUP_REMOVED lines=11> */
[----:B------:R-:W-:Y:S01]  /*01c0*/  IMAD.SHL.U32 R247, R14, 0x2, RZ ;  /* 0x000000020ef77824 */ /* 0x000fe200078e00ff */
[----:B--2---:R-:W-:-:S02]  /*01d0*/  UIMAD UR45, UR36, UR44, URZ ;  /* 0x0000002c242d72a4 */ /* 0x004fc4000f8e023f */
[CC--:B------:R-:W-:Y:S01]  /*01e0*/  LEA.HI R4, R13.reuse, R14.reuse, RZ, 0x5 ;  /* 0x0000000e0d047211 */ /* 0x0c0fe200078f28ff */
[----:B------:R-:W-:Y:S01]  /*01f0*/  UIMAD UR44, UR44, UR12, URZ ;  /* 0x0000000c2c2c72a4 */ /* 0x000fe2000f8e023f */
[----:B------:R-:W-:Y:S01]  /*0200*/  LEA.HI R8, R13, R14, RZ, 0x4 ;  /* 0x0000000e0d087211 */ /* 0x000fe200078f20ff */
[----:B------:R-:W-:Y:S01]  /*0210*/  ULDC UR53, c[0x0][0x234] ;  /* 0x00008d0000357ab9 */ /* 0x000fe20000000800 */
[--C-:B------:R-:W-:Y:S01]  /*0220*/  SHF.R.S32.HI R5, RZ, 0x5, R4.reuse ;  /* 0x00000005ff057819 */ /* 0x100fe20000011404 */
[----:B------:R-:W-:Y:S01]  /*0230*/  ULDC UR13, c[0x0][0x1c0] ;  /* 0x00007000000d7ab9 */ /* 0x000fe20000000800 */
[----:B------:R-:W-:Y:S01]  /*0240*/  SHF.R.S32.HI R0, RZ, 0x1f, R4 ;  /* 0x0000001fff007819 */ /* 0x000fe20000011404 */
[----:B------:R-:W-:Y:S01]  /*0250*/  ULDC UR11, c[0x0][0x1c0] ;  /* 0x00007000000b7ab9 */ /* 0x000fe20000000800 */
[-C--:B------:R-:W-:Y:S01]  /*0260*/  LEA.HI R3, R4, R5.reuse, RZ, 0x1 ;  /* 0x0000000504037211 */ /* 0x080fe200078f08ff */
[----:B------:R-:W-:Y:S01]  /*0270*/  UIMAD UR53, UR8, UR6, UR53 ;  /* 0x00000006083572a4 */ /* 0x000fe2000f8e0235 */
[----:B------:R-:W-:Y:S01]  /*0280*/  LEA.HI R0, R0, R5, RZ, 0x2 ;  /* 0x0000000500007211 */ /* 0x000fe200078f10ff */
[----:B---3--:R-:W-:Y:S01]  /*0290*/  UIMAD UR50, UR7, UR29, URZ ;  /* 0x0000001d073272a4 */ /* 0x008fe2000f8e023f */
[----:B------:R-:W-:Y:S01]  /*02a0*/  SHF.R.S32.HI R6, RZ, 0x4, R8 ;  /* 0x00000004ff067819 */ /* 0x000fe20000011408 */
[----:B------:R-:W-:Y:S01]  /*02b0*/  UIMAD.WIDE.U32 UR42, UR29, UR61, URZ ;  /* 0x0000003d1d2a72a5 */ /* 0x000fe2000f8e003f */
[----:B------:R-:W-:Y:S01]  /*02c0*/  LOP3.LUT R2, R0, 0xfffffffc, RZ, 0xc0, !PT ;  /* 0xfffffffc00027812 */ /* 0x000fe200078ec0ff */
[----:B------:R-:W-:Y:S01]  /*02d0*/  UIMAD UR6, UR29, UR11, UR36 ;  /* 0x0000000b1d0672a4 */ /* 0x000fe2000f8e0224 */
[----:B------:R-:W-:Y:S01]  /*02e0*/  LOP3.LUT R0, R3, 0xfffffffe, RZ, 0xc0, !PT ;  /* 0xfffffffe03007812 */ /* 0x000fe200078ec0ff */
[----:B------:R-:W-:Y:S01]  /*02f0*/  @!UP5 UIMAD UR7, UR29, UR13, UR36 ;  /* 0x0000000d1d07d2a4 */ /* 0x000fe2000f8e0224 */
[----:B------:R-:W-:Y:S01]  /*0300*/  LEA.HI R3, R8, R6, RZ, 0x1 ;  /* 0x0000000608037211 */ /* 0x000fe200078f08ff */
[----:B------:R-:W-:Y:S01]  /*0310*/  IMAD.IADD R218, R5, 0x1, -R2 ;  /* 0x0000000105da7824 */ /* 0x000fe200078e0a02 */
[-C--:B------:R-:W-:Y:S01]  /*0320*/  LEA.HI R15, R13, R14.reuse, RZ, 0x2 ;  /* 0x0000000e0d0f7211 */ /* 0x080fe200078f10ff */
[----:B------:R-:W-:Y:S01]  /*0330*/  IMAD.IADD R224, R5, 0x1, -R0 ;  /* 0x0000000105e07824 */ /* 0x000fe200078e0a00 */
[----:B------:R-:W-:Y:S01]  /*0340*/  LOP3.LUT R0, R3, 0xfffffffe, RZ, 0xc0, !PT ;  /* 0xfffffffe03007812 */ /* 0x000fe200078ec0ff */
[----:B------:R-:W-:Y:S01]  /*0350*/  USHF.L.U32 UR39, UR44, 0x6, URZ ;  /* 0x000000062c277899 */ /* 0x000fe2000800063f */
[--C-:B------:R-:W-:Y:S01]  /*0360*/  SHF.R.S32.HI R5, RZ, 0x2, R15.reuse ;  /* 0x00000002ff057819 */ /* 0x100fe2000001140f */
[----:B------:R-:W-:Y:S01]  /*0370*/  ULDC UR47, c[0x0][0x214] ;  /* 0x00008500002f7ab9 */ /* 0x000fe20000000800 */
[----:B------:R-:W-:Y:S01]  /*0380*/  SHF.R.S32.HI R2, RZ, 0x1f, R15 ;  /* 0x0000001fff027819 */ /* 0x000fe2000001140f */
[----:B------:R-:W-:Y:S01]  /*0390*/  IMAD.IADD R11, R6, 0x1, -R0 ;  /* 0x00000001060b7824 */ /* 0x000fe200078e0a00 */
[----:B------:R-:W-:Y:S01]  /*03a0*/  LOP3.LUT R0, R4, 0xffffffe0, RZ, 0xc0, !PT ;  /* 0xffffffe004007812 */ /* 0x000fe200078ec0ff */
[----:B------:R-:W-:Y:S01]  /*03b0*/  ULDC UR54, c[0x0][0x1c8] ;  /* 0x0000720000367ab9 */ /* 0x000fe20000000800 */
[----:B------:R-:W-:Y:S01]  /*03c0*/  LEA.HI R2, R2, R5, RZ, 0x3 ;  /* 0x0000000502027211 */ /* 0x000fe200078f18ff */
[----:B------:R-:W-:Y:S01]  /*03d0*/  ULDC.U8 UR10, c[0x0][0x3d0] ;  /* 0x0000f400000a7ab9 */ /* 0x000fe20000000000 */
[----:B------:R-:W-:Y:S01]  /*03e0*/  LEA.HI R10, R13, R14, RZ, 0x3 ;  /* 0x0000000e0d0a7211 */ /* 0x000fe200078f18ff */
[----:B------:R-:W-:Y:S01]  /*03f0*/  IMAD.IADD R0, R14, 0x1, -R0 ;  /* 0x000000010e007824 */ /* 0x000fe200078e0a00 */
[----:B------:R-:W-:Y:S01]  /*0400*/  LOP3.LUT R2, R2, 0xfffffff8, RZ, 0xc0, !PT ;  /* 0xfffffff802027812 */ /* 0x000fe200078ec0ff */
[----:B------:R-:W-:Y:S01]  /*0410*/  ULDC UR48, c[0x0][0x224] ;  /* 0x0000890000307ab9 */ /* 0x000fe20000000800 */
[----:B------:R-:W-:Y:S01]  /*0420*/  SHF.R.S32.HI R243, RZ, 0x3, R10 ;  /* 0x00000003fff37819 */ /* 0x000fe2000001140a */
[----:B------:R-:W-:Y:S01]  /*0430*/  @UP5 UIMAD UR52, UR29, UR47, URZ ;  /* 0x0000002f1d3452a4 */ /* 0x000fe2000f8e023f */
[----:B------:R-:W-:Y:S01]  /*0440*/  SHF.R.S32.HI R3, RZ, 0x1f, R0 ;  /* 0x0000001fff037819 */ /* 0x000fe20000011400 */
[----:B------:R-:W-:Y:S01]  /*0450*/  IMAD.IADD R7, R5, 0x1, -R2 ;  /* 0x0000000105077824 */ /* 0x000fe200078e0a02 */
[----:B------:R-:W-:Y:S01]  /*0460*/  LOP3.LUT R2, R8, 0xfffffff0, RZ, 0xc0, !PT ;  /* 0xfffffff008027812 */ /* 0x000fe200078ec0ff */
[----:B------:R-:W-:Y:S01]  /*0470*/  ULDC.64 UR4, c[0x0][0x118] ;  /* 0x0000460000047ab9 */ /* 0x000fe20000000a00 */
[----:B------:R-:W-:Y:S01]  /*0480*/  LEA.HI R16, R3, R0, RZ, 0x2 ;  /* 0x0000000003107211 */ /* 0x000fe200078f10ff */
[----:B------:R-:W-:Y:S01]  /*0490*/  IMAD.SHL.U32 R3, R243, 0x40, RZ ;  /* 0x00000040f3037824 */ /* 0x000fe200078e00ff */
[----:B------:R-:W-:Y:S01]  /*04a0*/  LOP3.LUT R0, R10, 0xfffffff8, RZ, 0xc0, !PT ;  /* 0xfffffff80a007812 */ /* 0x000fe200078ec0ff */
[C---:B------:R-:W-:Y:S01]  /*04b0*/  IMAD.IADD R2, R14.reuse, 0x1, -R2 ;  /* 0x000000010e027824 */ /* 0x040fe200078e0a02 */
[----:B------:R-:W-:Y:S01]  /*04c0*/  LEA.HI R6, R13, R14, RZ, 0x7 ;  /* 0x0000000e0d067211 */ /* 0x000fe200078f38ff */
[----:B------:R-:W-:Y:S01]  /*04d0*/  UMOV UR59, 0x4 ;  /* 0x00000004003b7882 */ /* 0x000fe20000000000 */
[----:B------:R-:W-:Y:S01]  /*04e0*/  LOP3.LUT R3, R3, 0x1c0, RZ, 0xc0, !PT ;  /* 0x000001c003037812 */ /* 0x000fe200078ec0ff */
[----:B------:R-:W-:Y:S01]  /*04f0*/  IMAD.IADD R0, R14, 0x1, -R0 ;  /* 0x000000010e007824 */ /* 0x000fe200078e0a00 */
[----:B------:R-:W-:Y:S01]  /*0500*/  SHF.R.S32.HI R4, RZ, 0x1f, R2 ;  /* 0x0000001fff047819 */ /* 0x000fe20000011402 */
[----:B------:R-:W-:Y:S01]  /*0510*/  ULOP3.LUT UR54, UR36, UR54, URZ, 0x3c, !UPT ;  /* 0x0000003624367292 */ /* 0x000fe2000f8e3c3f */
[----:B------:R-:W-:Y:S01]  /*0520*/  SHF.R.U32.HI R5, RZ, 0x3, R3 ;  /* 0x00000003ff057819 */ /* 0x000fe20000011603 */
[----:B------:R-:W-:Y:S01]  /*0530*/  IMAD.SHL.U32 R248, R0, 0x8, RZ ;  /* 0x0000000800f87824 */ /* 0x000fe200078e00ff */
[----:B------:R-:W-:Y:S01]  /*0540*/  LEA.HI R12, R4, R2, RZ, 0x3 ;  /* 0x00000002040c7211 */ /* 0x000fe200078f18ff */
[----:B------:R-:W-:Y:S01]  /*0550*/  USHF.R.S32.HI UR55, URZ, 0x1f, UR36 ;  /* 0x0000001f3f377899 */ /* 0x000fe20008011424 */
[----:B------:R-:W-:Y:S01]  /*0560*/  LOP3.LUT P4, RZ, R0, 0x2, RZ, 0xc0, !PT ;  /* 0x0000000200ff7812 */ /* 0x000fe2000788c0ff */
[----:B------:R-:W-:Y:S01]  /*0570*/  USHF.L.U32 UR60, UR29, 0x7, URZ ;  /* 0x000000071d3c7899 */ /* 0x000fe2000800063f */
[----:B------:R-:W-:Y:S01]  /*0580*/  LOP3.LUT R4, R3, 0x38, R248, 0xf8, !PT ;  /* 0x0000003803047812 */ /* 0x000fe200078ef8f8 */
[----:B------:R-:W-:Y:S01]  /*0590*/  UISETP.NE.AND UP6, UPT, UR10, URZ, UPT ;  /* 0x0000003f0a00728c */ /* 0x000fe2000bfc5270 */
[----:B------:R-:W-:Y:S01]  /*05a0*/  LOP3.LUT R3, R12, 0xfffffff8, RZ, 0xc0, !PT ;  /* 0xfffffff80c037812 */ /* 0x000fe200078ec0ff */
[----:B------:R-:W-:Y:S01]  /*05b0*/  USHF.R.S32.HI UR57, URZ, 0x1f, UR29 ;  /* 0x0000001f3f397899 */ /* 0x000fe2000801141d */
[C---:B------:R-:W-:Y:S01]  /*05c0*/  LOP3.LUT P3, RZ, R0.reuse, 0x4, RZ, 0xc0, !PT ;  /* 0x0000000400ff7812 */ /* 0x040fe2000786c0ff */
[----:B------:R-:W-:Y:S01]  /*05d0*/  IMAD.SHL.U32 R0, R0, 0x40, RZ ;  /* 0x0000004000007824 */ /* 0x000fe200078e00ff */
[----:B------:R-:W-:Y:S01]  /*05e0*/  LOP3.LUT R8, R4, R5, RZ, 0x3c, !PT ;  /* 0x0000000504087212 */ /* 0x000fe200078e3cff */
[----:B------:R-:W-:Y:S01]  /*05f0*/  IMAD.IADD R9, R2, 0x1, -R3 ;  /* 0x0000000102097824 */ /* 0x000fe200078e0a03 */
[----:B------:R-:W-:Y:S01]  /*0600*/  LOP3.LUT R3, R7, 0x1, RZ, 0xc0, !PT ;  /* 0x0000000107037812 */ /* 0x000fe200078ec0ff */
[----:B------:R-:W-:Y:S01]  /*0610*/  IMAD.SHL.U32 R2, R224, 0x10, RZ ;  /* 0x00000010e0027824 */ /* 0x000fe200078e00ff */
[----:B------:R-:W-:Y:S01]  /*0620*/  LOP3.LUT R0, R0, 0x1c0, RZ, 0xc0, !PT ;  /* 0x000001c000007812 */ /* 0x000fe200078ec0ff */
[----:B------:R-:W-:Y:S01]  /*0630*/  IMAD.SHL.U32 R4, R11, 0x200, RZ ;  /* 0x000002000b047824 */ /* 0x000fe200078e00ff */
[----:B------:R-:W-:Y:S01]  /*0640*/  ISETP.NE.U32.AND P0, PT, R3, 0x1, PT ;  /* 0x000000010300780c */ /* 0x000fe20003f05070 */
[----:B------:R-:W-:Y:S01]  /*0650*/  USHF.R.S32.HI UR56, URZ, 0x1f, UR36 ;  /* 0x0000001f3f387899 */ /* 0x000fe20008011424 */
[C---:B------:R-:W-:Y:S01]  /*0660*/  LOP3.LUT R2, R0.reuse, 0x10, R2, 0xf8, !PT ;  /* 0x0000001000027812 */ /* 0x040fe200078ef802 */
[----:B------:R-:W-:Y:S01]  /*0670*/  UIMAD.WIDE.U32 UR40, UR34, UR42, URZ ;  /* 0x0000002a222872a5 */ /* 0x000fe2000f8e003f */
[----:B------:R-:W-:Y:S01]  /*0680*/  SHF.R.S32.HI R6, RZ, 0x7, R6 ;  /* 0x00000007ff067819 */ /* 0x000fe20000011406 */
[----:B------:R-:W-:Y:S01]  /*0690*/  UIMAD UR49, UR35, UR42, URZ ;  /* 0x0000002a233172a4 */ /* 0x000fe2000f8e023f */
[----:B------:R-:W-:Y:S01]  /*06a0*/  LOP3.LUT R3, R0, 0x8, R10, 0xf8, !PT ;  /* 0x0000000800037812 */ /* 0x000fe200078ef80a */
[----:B------:R-:W-:Y:S01]  /*06b0*/  USHF.R.S32.HI UR51, URZ, 0x1f, UR45 ;  /* 0x0000001f3f337899 */ /* 0x000fe2000801142d */
[----:B------:R-:W-:Y:S01]  /*06c0*/  SHF.R.U32.HI R220, RZ, 0x3, R0 ;  /* 0x00000003ffdc7819 */ /* 0x000fe20000011600 */
[----:B------:R-:W-:Y:S01]  /*06d0*/  IMAD R0, R6, 0x800, R4 ;  /* 0x0000080006007824 */ /* 0x000fe200078e0204 */
[----:B------:R-:W-:Y:S01]  /*06e0*/  LOP3.LUT R5, R2, 0x8, R10, 0xf8, !PT ;  /* 0x0000000802057812 */ /* 0x000fe200078ef80a */
[----:B------:R-:W-:Y:S01]  /*06f0*/  UIMAD UR48, UR6, UR48, URZ ;  /* 0x00000030063072a4 */ /* 0x000fe2000f8e023f */
[----:B------:R-:W-:Y:S01]  /*0700*/  LOP3.LUT R2, R3, R220, RZ, 0x3c, !PT ;  /* 0x000000dc03027212 */ /* 0x000fe200078e3cff */
[----:B------:R-:W-:Y:S01]  /*0710*/  @!UP5 UIMAD UR47, UR7, UR47, URZ ;  /* 0x0000002f072fd2a4 */ /* 0x000fe2000f8e023f */
[----:B------:R-:W-:Y:S01]  /*0720*/  LEA.HI R3, R13, R14, RZ, 0x6 ;  /* 0x0000000e0d037211 */ /* 0x000fe200078f30ff */
[----:B------:R-:W-:Y:S01]  /*0730*/  USHF.R.S32.HI UR46, URZ, 0x1f, UR39 ;  /* 0x0000001f3f2e7899 */ /* 0x000fe20008011427 */
[----:B------:R-:W-:Y:S01]  /*0740*/  LOP3.LUT R220, R4, R5, R220, 0xf6, !PT ;  /* 0x0000000504dc7212 */ /* 0x000fe200078ef6dc */
[----:B------:R-:W-:Y:S01]  /*0750*/  IMAD.IADD R2, R0, 0x1, R2 ;  /* 0x0000000100027824 */ /* 0x000fe200078e0202 */
[----:B------:R-:W-:Y:S01]  /*0760*/  SHF.R.S32.HI R0, RZ, 0x6, R3 ;  /* 0x00000006ff007819 */ /* 0x000fe20000011403 */
[----:B------:R-:W-:Y:S01]  /*0770*/  IMAD.SHL.U32 R4, R6, 0x20, RZ ;  /* 0x0000002006047824 */ /* 0x000fe200078e00ff */
[----:B------:R-:W-:Y:S01]  /*0780*/  LOP3.LUT R3, R15, 0x7ffffffc, RZ, 0xc0, !PT ;  /* 0x7ffffffc0f037812 */ /* 0x000fe200078ec0ff */
[----:B------:R-:W-:Y:S01]  /*0790*/  IMAD.SHL.U32 R6, R11, 0x20, RZ ;  /* 0x000000200b067824 */ /* 0x000fe200078e00ff */
[----:B------:R-:W-:Y:S01]  /*07a0*/  R2P PR, R7, 0x6 ;  /* 0x0000000607007804 */ /* 0x000fe20000000000 */
[----:B------:R-:W-:Y:S01]  /*07b0*/  IMAD R230, R0, 0x200, R8 ;  /* 0x0000020000e67824 */ /* 0x000fe200078e0208 */
[----:B------:R-:W-:Y:S01]  /*07c0*/  LOP3.LUT R247, R4, 0x6, R247, 0xf8, !PT ;  /* 0x0000000604f77812 */ /* 0x000fe200078ef8f7 */
[----:B------:R-:W-:Y:S01]  /*07d0*/  IMAD.SHL.U32 R5, R0, 0x8, RZ ;  /* 0x0000000800057824 */ /* 0x000fe200078e00ff */
[----:B------:R-:W-:Y:S01]  /*07e0*/  LOP3.LUT P6, RZ, R9, 0x2, RZ, 0xc0, !PT ;  /* 0x0000000209ff7812 */ /* 0x000fe200078cc0ff */
[----:B------:R-:W-:Y:S01]  /*07f0*/  IMAD.SHL.U32 R0, R7, 0x40, RZ ;  /* 0x0000004007007824 */ /* 0x000fe200078e00ff */
[----:B------:R-:W-:Y:S01]  /*0800*/  LOP3.LUT P5, RZ, R9, 0x4, RZ, 0xc0, !PT ;  /* 0x0000000409ff7812 */ /* 0x000fe200078ac0ff */
[----:B------:R-:W-:Y:S01]  /*0810*/  IMAD.IADD R8, R14, 0x1, -R3 ;  /* 0x000000010e087824 */ /* 0x000fe200078e0a03 */
[----:B------:R-:W-:Y:S01]  /*0820*/  LOP3.LUT R3, R5, 0x18, RZ, 0xc0, !PT ;  /* 0x0000001805037812 */ /* 0x000fe200078ec0ff */
[----:B------:R-:W-:Y:S01]  /*0830*/  IMAD.SHL.U32 R2, R2, 0x2, RZ ;  /* 0x0000000202027824 */ /* 0x000fe200078e00ff */
[----:B------:R-:W-:Y:S01]  /*0840*/  LOP3.LUT R0, R0, 0x1c0, RZ, 0xc0, !PT ;  /* 0x000001c000007812 */ /* 0x000fe200078ec0ff */
[----:B------:R-:W-:Y:S01]  /*0850*/  IMAD.SHL.U32 R221, R220, 0x2, RZ ;  /* 0x00000002dcdd7824 */ /* 0x000fe200078e00ff */
[----:B------:R-:W-:Y:S01]  /*0860*/  LOP3.LUT R10, R3, 0x20, R6, 0xf8, !PT ;  /* 0x00000020030a7812 */ /* 0x000fe200078ef806 */
[----:B------:R-:W-:Y:S01]  /*0870*/  IMAD.SHL.U32 R6, R9, 0x40, RZ ;  /* 0x0000004009067824 */ /* 0x000fe200078e00ff */
[----:B------:R-:W-:Y:S01]  /*0880*/  SHF.R.U32.HI R5, RZ, 0x3, R0 ;  /* 0x00000003ff057819 */ /* 0x000fe20000011600 */
[----:B------:R-:W-:Y:S01]  /*0890*/  IMAD.SHL.U32 R230, R230, 0x2, RZ ;  /* 0x00000002e6e67824 */ /* 0x000fe200078e00ff */
[----:B------:R-:W-:-:S02]  /*08a0*/  LOP3.LUT R4, R0, 0x20, R4, 0xf8, !PT ;  /* 0x0000002000047812 */ /* 0x000fc400078ef804 */
[----:B------:R-:W-:Y:S01]  /*08b0*/  LOP3.LUT R7, R5, R0, R3, 0x1e, !PT ;  /* 0x0000000005077212 */ /* 0x000fe200078e1e03 */
[----:B------:R-:W-:Y:S01]  /*08c0*/  IMAD.SHL.U32 R0, R8, 0x2, RZ ;  /* 0x0000000208007824 */ /* 0x000fe200078e00ff */
[----:B------:R-:W-:Y:S02]  /*08d0*/  LOP3.LUT R5, R4, R5, RZ, 0x3c, !PT ;  /* 0x0000000504057212 */ /* 0x000fe400078e3cff */
[----:B------:R-:W-:Y:S01]  /*08e0*/  SEL R216, R222, 0xffffffc0, !P3 ;  /* 0xffffffc0ded87807 */ /* 0x000fe20005800000 */
[--C-:B------:R-:W-:Y:S01]  /*08f0*/  IMAD R4, R218, 0x400, R0.reuse ;  /* 0x00000400da047824 */ /* 0x100fe200078e0200 */
[----:B------:R-:W-:Y:S01]  /*0900*/  SEL R222, R222, 0xffffffc0, !P5 ;  /* 0xffffffc0dede7807 */ /* 0x000fe20006800000 */
[----:B------:R-:W-:Y:S01]  /*0910*/  IMAD R3, R224, 0x400, R0 ;  /* 0x00000400e0037824 */ /* 0x000fe200078e0200 */
[----:B------:R-:W-:Y:S01]  /*0920*/  LOP3.LUT R0, R6, 0x1c0, RZ, 0xc0, !PT ;  /* 0x000001c006007812 */ /* 0x000fe200078ec0ff */
[----:B------:R-:W-:Y:S01]  /*0930*/  IMAD.IADD R231, R4, 0x1, R5 ;  /* 0x0000000104e77824 */ /* 0x000fe200078e0205 */
[----:B------:R-:W-:Y:S01]  /*0940*/  SEL R237, R237, 0x10, !P0 ;  /* 0x00000010eded7807 */ /* 0x000fe20004000000 */
[----:B------:R-:W-:Y:S01]  /*0950*/  IMAD.IADD R244, R3, 0x1, R7 ;  /* 0x0000000103f47824 */ /* 0x000fe200078e0207 */
[----:B------:R-:W-:Y:S01]  /*0960*/  SHF.R.U32.HI R3, RZ, 0x3, R0 ;  /* 0x00000003ff037819 */ /* 0x000fe20000011600 */
[----:B------:R-:W-:-:S02]  /*0970*/  IMAD.SHL.U32 R4, R11, 0x8, RZ ;  /* 0x000000080b047824 */ /* 0x000fc400078e00ff */
[----:B------:R-:W-:Y:S01]  /*0980*/  IMAD.SHL.U32 R5, R12, 0x40, RZ ;  /* 0x000000400c057824 */ /* 0x000fe200078e00ff */
[----:B------:R-:W-:Y:S01]  /*0990*/  LOP3.LUT R7, R3, R10, R0, 0x1e, !PT ;  /* 0x0000000a03077212 */ /* 0x000fe200078e1e00 */
[----:B------:R-:W-:Y:S01]  /*09a0*/  IMAD.SHL.U32 R231, R231, 0x2, RZ ;  /* 0x00000002e7e77824 */ /* 0x000fe200078e00ff */
[----:B------:R-:W-:Y:S01]  /*09b0*/  LOP3.LUT R6, R0, 0x8, R4, 0xf8, !PT ;  /* 0x0000000800067812 */ /* 0x000fe200078ef804 */
[--C-:B------:R-:W-:Y:S01]  /*09c0*/  IMAD R220, R220, 0x2, R216.reuse ;  /* 0x00000002dcdc7824 */ /* 0x100fe200078e02d8 */
[----:B------:R-:W-:Y:S01]  /*09d0*/  LOP3.LUT R0, R5, 0xfffffe00, RZ, 0xc0, !PT ;  /* 0xfffffe0005007812 */ /* 0x000fe200078ec0ff */
[----:B------:R-:W-:Y:S01]  /*09e0*/  IMAD.IADD R217, R2, 0x1, R216 ;  /* 0x0000000102d97824 */ /* 0x000fe200078e02d8 */
[----:B------:R-:W-:Y:S01]  /*09f0*/  SHF.R.S32.HI R4, RZ, 0x2, R16 ;  /* 0x00000002ff047819 */ /* 0x000fe20000011410 */
[C---:B------:R-:W-:Y:S01]  /*0a00*/  IMAD.IADD R238, R231.reuse, 0x1, R237 ;  /* 0x00000001e7ee7824 */ /* 0x040fe200078e02ed */
[----:B------:R-:W-:Y:S01]  /*0a10*/  LOP3.LUT R3, R6, R3, RZ, 0x3c, !PT ;  /* 0x0000000306037212 */ /* 0x000fe200078e3cff */
[----:B------:R-:W-:Y:S01]  /*0a20*/  IMAD R224, R224, 0x400, R0 ;  /* 0x00000400e0e07824 */ /* 0x000fe200078e0200 */
[----:B------:R-:W-:Y:S01]  /*0a30*/  IADD3 R236, R231, 0x20, RZ ;  /* 0x00000020e7ec7810 */ /* 0x000fe20007ffe0ff */
[----:B------:R-:W-:Y:S01]  /*0a40*/  IMAD R251, R218, 0x10, R4 ;  /* 0x00000010dafb7824 */ /* 0x000fe200078e0204 */
[----:B------:R-:W-:Y:S01]  /*0a50*/  LEA R244, R244, 0x10000, 0x1 ;  /* 0x00010000f4f47811 */ /* 0x000fe200078e08ff */
[----:B------:R-:W-:Y:S01]  /*0a60*/  IMAD R218, R218, 0x400, R0 ;  /* 0x00000400dada7824 */ /* 0x000fe200078e0200 */
[----:B------:R-:W-:Y:S01]  /*0a70*/  LOP3.LUT R0, R7, R0, RZ, 0xfc, !PT ;  /* 0x0000000007007212 */ /* 0x000fe200078efcff */
[----:B------:R-:W-:Y:S01]  /*0a80*/  IMAD.IADD R224, R3, 0x1, R224 ;  /* 0x0000000103e07824 */ /* 0x000fe200078e02e0 */
[----:B------:R-:W-:Y:S01]  /*0a90*/  @P1 IADD3 R236, R231, -0x20, RZ ;  /* 0xffffffe0e7ec1810 */ /* 0x000fe20007ffe0ff */
[----:B------:R-:W-:Y:S01]  /*0aa0*/  IMAD.IADD R218, R218, 0x1, R3 ;  /* 0x00000001dada7824 */ /* 0x000fe200078e0203 */
[----:B------:R-:W-:Y:S01]  /*0ab0*/  SEL R3, R226, 0xffffffe0, !P4 ;  /* 0xffffffe0e2037807 */ /* 0x000fe20006000000 */
[----:B------:R-:W-:Y:S01]  /*0ac0*/  IMAD.SHL.U32 R0, R0, 0x2, RZ ;  /* 0x0000000200007824 */ /* 0x000fe200078e00ff */
[----:B------:R-:W-:Y:S01]  /*0ad0*/  SEL R226, R226, 0xffffffe0, !P6 ;  /* 0xffffffe0e2e27807 */ /* 0x000fe20007000000 */
[----:B------:R-:W-:Y:S01]  /*0ae0*/  IMAD.SHL.U32 R218, R218, 0x2, RZ ;  /* 0x00000002dada7824 */ /* 0x000fe200078e00ff */
[----:B------:R-:W-:Y:S01]  /*0af0*/  LEA R224, R224, 0x20000, 0x1 ;  /* 0x00020000e0e07811 */ /* 0x000fe200078e08ff */
[----:B------:R-:W-:Y:S01]  /*0b00*/  IMAD.IADD R3, R2, 0x1, R3 ;  /* 0x0000000102037824 */ /* 0x000fe200078e0203 */
[----:B------:R-:W-:Y:S01]  /*0b10*/  IADD3 R245, R244, 0x40, RZ ;  /* 0x00000040f4f57810 */ /* 0x000fe20007ffe0ff */
[----:B------:R-:W-:Y:S01]  /*0b20*/  IMAD.IADD R219, R218, 0x1, R226 ;  /* 0x00000001dadb7824 */ /* 0x000fe200078e02e2 */
[----:B------:R-:W-:Y:S01]  /*0b30*/  @P2 IADD3 R245, R244, -0x40, RZ ;  /* 0xffffffc0f4f52810 */ /* 0x000fe20007ffe0ff */
[----:B------:R-:W-:-:S02]  /*0b40*/  IMAD.IADD R225, R222, 0x1, R224 ;  /* 0x00000001dee17824 */ /* 0x000fc400078e02e0 */
[----:B------:R-:W-:Y:S02]  /*0b50*/  IMAD.IADD R223, R218, 0x1, R222 ;  /* 0x00000001dadf7824 */ /* 0x000fe400078e02de */
[----:B------:R-:W-:Y:S02]  /*0b60*/  IMAD.IADD R227, R226, 0x1, R224 ;  /* 0x00000001e2e37824 */ /* 0x000fe400078e02e0 */
[----:B------:R-:W-:Y:S02]  /*0b70*/  IMAD.IADD R216, R216, 0x1, R3 ;  /* 0x00000001d8d87824 */ /* 0x000fe400078e0203 */
[----:B------:R-:W-:Y:S02]  /*0b80*/  IMAD.IADD R237, R237, 0x1, R236 ;  /* 0x00000001eded7824 */ /* 0x000fe400078e02ec */
[----:B------:R-:W-:Y:S02]  /*0b90*/  IMAD.IADD R222, R219, 0x1, R222 ;  /* 0x00000001dbde7824 */ /* 0x000fe400078e02de */
[----:B----4-:R-:W-:-:S02]  /*0ba0*/  IMAD.IADD R226, R226, 0x1, R225 ;  /* 0x00000001e2e27824 */ /* 0x010fc400078e02e1 */
.L_x_273:
        /* <DEDUP_REMOVED lines=27> */
[----:B----45:R4:W5:Y:S01]  /*0d60*/  @P0 LDG.E R6, [R6.64] ;  /* 0x0000000406060981 */ /* 0x030962000c1e1900 */
        /* <DEDUP_REMOVED lines=25> */
.L_x_245:
        /* <DEDUP_REMOVED lines=42> */
[----:B------:R-:W-:Y:S02]  /*11a0*/  USEL UR37, UR10, UR8, !UP2 ;  /* 0x000000080a257287 */ /* 0x000fe4000d000000 */
[----:B------:R-:W-:Y:S02]  /*11b0*/  @UP2 UIADD3 UR30, UR9, UR22, URZ ;  /* 0x00000016091e2290 */ /* 0x000fe4000fffe03f */
        /* <DEDUP_REMOVED lines=15> */
.L_x_247:
        /* <DEDUP_REMOVED lines=18> */
.L_x_248:
[----:B------:R-:W-:Y:S01]  /*13d0*/  IABS R8, c[0x0][0x1c8] ;  /* 0x0000720000087a13 */ /* 0x000fe20000000000 */
[----:B------:R-:W-:Y:S01]  /*13e0*/  ULDC.64 UR8, c[0x0][0x370] ;  /* 0x0000dc0000087ab9 */ /* 0x000fe20000000a00 */
[----:B--2---:R-:W-:Y:S01]  /*13f0*/  IABS R7, UR36 ;  /* 0x0000002400077c13 */ /* 0x004fe20008000000 */
[----:B------:R-:W-:Y:S01]  /*1400*/  @UP2 UIMAD.WIDE.U32 UR6, UR18, UR8, URZ ;  /* 0x00000008120622a5 */ /* 0x000fe2000f8e003f */
[----:B------:R-:W1:Y:S01]  /*1410*/  I2F.RP R4, R8 ;  /* 0x0000000800047306 */ /* 0x000e620000209400 */
[----:B------:R-:W-:Y:S01]  /*1420*/  ISETP.NE.AND P2, PT, RZ, c[0x0][0x1c8], PT ;  /* 0x00007200ff007a0c */ /* 0x000fe20003f45270 */
[----:B------:R-:W-:Y:S02]  /*1430*/  ULDC UR11, c[0x0][0x234] ;  /* 0x00008d00000b7ab9 */ /* 0x000fe40000000800 */
[----:B------:R-:W-:-:S02]  /*1440*/  @UP2 UIMAD UR22, UR18, UR9, UR7 ;  /* 0x00000009121622a4 */ /* 0x000fc4000f8e0207 */
[----:B------:R-:W-:Y:S02]  /*1450*/  @UP2 UMOV UR19, UR6 ;  /* 0x0000000600132c82 */ /* 0x000fe40008000000 */
[----:B------:R-:W-:Y:S02]  /*1460*/  ULDC.64 UR6, c[0x0][0x368] ;  /* 0x0000da0000067ab9 */ /* 0x000fe40000000a00 */
[----:B------:R-:W-:Y:S02]  /*1470*/  @!UP2 UIMAD UR8, UR38, UR6, URZ ;  /* 0x000000062608a2a4 */ /* 0x000fe4000f8e023f */
[----:B------:R-:W-:Y:S02]  /*1480*/  USHF.R.S32.HI UR20, URZ, 0x1f, UR23 ;  /* 0x0000001f3f147899 */ /* 0x000fe40008011417 */
        /* <DEDUP_REMOVED lines=39> */
[----:B------:R-:W-:Y:S02]  /*1700*/  @!UP5 UMOV UR11, UR47 ;  /* 0x0000002f000bdc82 */ /* 0x000fe40008000000 */
[----:B------:R-:W-:-:S06]  /*1710*/  UIADD3 UR9, UR7, UR9, URZ ;  /* 0x0000000907097290 */ /* 0x000fcc000fffe03f */
[----:B------:R-:W-:Y:S01]  /*1720*/  @!P0 IMAD.IADD R5, R5, 0x1, -R8 ;  /* 0x0000000105058824 */ /* 0x000fe200078e0a08 */
[----:B------:R-:W-:Y:S02]  /*1730*/  @!P0 IADD3 R4, R4, 0x1, RZ ;  /* 0x0000000104048810 */ /* 0x000fe40007ffe0ff */
[----:B------:R-:W-:Y:S02]  /*1740*/  ISETP.LE.AND P0, PT, RZ, UR54, PT ;  /* 0x00000036ff007c0c */ /* 0x000fe4000bf03270 */
[----:B------:R-:W-:-:S13]  /*1750*/  ISETP.GE.U32.AND P3, PT, R5, R8, PT ;  /* 0x000000080500720c */ /* 0x000fda0003f66070 */
[----:B------:R-:W-:-:S05]  /*1760*/  @P3 IADD3 R4, R4, 0x1, RZ ;  /* 0x0000000104043810 */ /* 0x000fca0007ffe0ff */
[----:B------:R-:W-:Y:S01]  /*1770*/  @!P0 IMAD.MOV R4, RZ, RZ, -R4 ;  /* 0x000000ffff048224 */ /* 0x000fe200078e0a04 */
[----:B------:R-:W-:Y:S02]  /*1780*/  PLOP3.LUT P0, PT, PT, PT, UP5, 0x80, 0x0 ;  /* 0x000000000000781c */ /* 0x000fe40003f0f058 */
[----:B------:R-:W-:-:S04]  /*1790*/  @!P2 LOP3.LUT R4, RZ, c[0x0][0x1c8], RZ, 0x33, !PT ;  /* 0x00007200ff04aa12 */ /* 0x000fc800078e33ff */
[----:B------:R-:W-:-:S07]  /*17a0*/  SHF.R.S32.HI R15, RZ, 0x1f, R4 ;  /* 0x0000001fff0f7819 */ /* 0x000fce0000011404 */
[----:B------:R-:W-:Y:S05]  /*17b0*/  @!P0 BRA `(.L_x_249) ;  /* 0x0000005000008947 */ /* 0x000fea0003800000 */
[----:B------:R-:W-:Y:S02]  /*17c0*/  ULDC UR8, c[0x0][0x224] ;  /* 0x0000890000087ab9 */ /* 0x000fe40000000800 */
[----:B------:R-:W-:-:S04]  /*17d0*/  @!UP2 UIMAD UR18, UR29, UR8, URZ ;  /* 0x000000081d12a2a4 */ /* 0x000fc8000f8e023f */
[----:B------:R-:W-:-:S04]  /*17e0*/  ULEA UR8, UR29, UR18, 0x7 ;  /* 0x000000121d087291 */ /* 0x000fc8000f8e383f */
[----:B------:R-:W-:Y:S01]  /*17f0*/  UIMAD UR8, UR53, UR36, UR8 ;  /* 0x00000024350872a4 */ /* 0x000fe2000f8e0208 */
[----:B------:R-:W-:Y:S05]  /*1800*/  BRA `(.L_x_250) ;  /* 0x0000001000007947 */ /* 0x000fea0003800000 */
.L_x_249:
[----:B------:R-:W-:Y:S02]  /*1810*/  UMOV UR8, UR48 ;  /* 0x0000003000087c82 */ /* 0x000fe40008000000 */
.L_x_250:
[----:B------:R-:W-:Y:S01]  /*1820*/  UIADD3 UR6, UP4, UP3, UR6, UR39, UR45 ;  /* 0x0000002706067290 */ /* 0x000fe2000fb9e02d */
[----:B------:R-:W1:Y:S01]  /*1830*/  S2R R11, SR_TID.X ;  /* 0x00000000000b7919 */ /* 0x000e620000002100 */
[----:B------:R-:W-:Y:S01]  /*1840*/  SHF.R.S32.HI R23, RZ, 0x1f, R243 ;  /* 0x0000001fff177819 */ /* 0x000fe200000114f3 */
[----:B------:R-:W-:Y:S01]  /*1850*/  IMAD.U32 R13, RZ, RZ, UR5 ;  /* 0x00000005ff0d7e24 */ /* 0x000fe2000f8e00ff */
[----:B------:R-:W-:Y:S01]  /*1860*/  UIADD3 UR18, UP2, UP1, UR14, UR6, UR15 ;  /* 0x000000060e127290 */ /* 0x000fe2000f95e00f */
[----:B------:R-:W-:Y:S01]  /*1870*/  IADD3 R5, P2, R243, UR13, RZ ;  /* 0x0000000df3057c10 */ /* 0x000fe2000ff5e0ff */
[----:B------:R-:W-:Y:S01]  /*1880*/  UIADD3.X UR6, UR9, UR46, UR51, UP4, UP3 ;  /* 0x0000002e09067290 */ /* 0x000fe2000a7e6433 */
[--C-:B------:R-:W-:Y:S01]  /*1890*/  SHF.R.S32.HI R249, RZ, 0x1f, R248.reuse ;  /* 0x0000001ffff97819 */ /* 0x100fe200000114f8 */
[----:B------:R-:W-:Y:S01]  /*18a0*/  ULDC UR5, c[0x0][0x2e8] ;  /* 0x0000ba0000057ab9 */ /* 0x000fe20000000800 */
[----:B------:R-:W-:Y:S01]  /*18b0*/  IADD3.X R7, R23, UR26, RZ, P2, !PT ;  /* 0x0000001a17077c10 */ /* 0x000fe200097fe4ff */
[----:B------:R-:W-:Y:S01]  /*18c0*/  UIADD3.X UR15, UR10, UR6, UR12, UP2, UP1 ;  /* 0x000000060a0f7290 */ /* 0x000fe200097e240c */
[----:B------:R-:W-:Y:S01]  /*18d0*/  IADD3 R6, P0, R248, UR19, RZ ;  /* 0x00000013f8067c10 */ /* 0x000fe2000ff1e0ff */
[----:B------:R-:W-:Y:S01]  /*18e0*/  IMAD.WIDE.U32 R8, R5, c[0x0][0x190], R248 ;  /* 0x0000640005087a25 */ /* 0x000fe200078e00f8 */
[----:B------:R-:W-:Y:S01]  /*18f0*/  ULDC.64 UR6, c[0x0][0x1a8] ;  /* 0x00006a0000067ab9 */ /* 0x000fe20000000a00 */
[----:B------:R-:W-:Y:S01]  /*1900*/  BSSY B1, `(.L_x_246) ;  /* 0x00006ab000017945 */ /* 0x000fe20003800000 */
[----:B------:R-:W-:Y:S01]  /*1910*/  UIMAD UR6, UR55, UR6, URZ ;  /* 0x00000006370672a4 */ /* 0x000fe2000f8e023f */
[----:B------:R-:W-:Y:S01]  /*1920*/  IMAD R7, R7, c[0x0][0x190], RZ ;  /* 0x0000640007077a24 */ /* 0x000fe200078e02ff */
[----:B------:R-:W-:Y:S01]  /*1930*/  IADD3 R8, P2, R8, UR37, RZ ;  /* 0x0000002508087c10 */ /* 0x000fe2000ff5e0ff */
[----:B------:R-:W-:Y:S01]  /*1940*/  IMAD.U32 R14, RZ, RZ, UR36 ;  /* 0x00000024ff0e7e24 */ /* 0x000fe2000f8e00ff */
[----:B------:R-:W-:Y:S01]  /*1950*/  UIMAD UR14, UR36, UR7, UR6 ;  /* 0x00000007240e72a4 */ /* 0x000fe2000f8e0206 */
[----:B------:R-:W-:Y:S01]  /*1960*/  IMAD R5, R5, c[0x0][0x194], R7 ;  /* 0x0000650005057a24 */ /* 0x000fe200078e0207 */
[----:B------:R-:W-:Y:S01]  /*1970*/  IADD3.X R7, R249, UR22, RZ, P0, !PT ;  /* 0x00000016f9077c10 */ /* 0x000fe200087fe4ff */
[----:B------:R-:W-:Y:S01]  /*1980*/  ULDC.64 UR6, c[0x0][0x378] ;  /* 0x0000de0000067ab9 */ /* 0x000fe20000000a00 */
[----:B------:R-:W-:Y:S01]  /*1990*/  IMAD.U32 R12, RZ, RZ, UR4 ;  /* 0x00000004ff0c7e24 */ /* 0x000fe2000f8e00ff */
[----:B------:R-:W-:Y:S01]  /*19a0*/  UIMAD UR6, UR55, UR6, URZ ;  /* 0x00000006370672a4 */ /* 0x000fe2000f8e023f */
[----:B-1----:R-:W-:Y:S01]  /*19b0*/  SHF.R.S32.HI R10, RZ, 0x1f, R11 ;  /* 0x0000001fff0a7819 */ /* 0x002fe2000001140b */
[----:B------:R-:W-:Y:S01]  /*19c0*/  UIADD3 UR10, UR13, UR8, URZ ;  /* 0x000000080d0a7290 */ /* 0x000fe2000fffe03f */
[----:B------:R-:W-:Y:S01]  /*19d0*/  IADD3.X R9, R9, UR30, R5, P2, !PT ;  /* 0x0000001e09097c10 */ /* 0x000fe200097fe405 */
[----:B------:R-:W-:Y:S01]  /*19e0*/  UIMAD UR9, UR36, UR7, UR6 ;  /* 0x00000007240972a4 */ /* 0x000fe2000f8e0206 */
[----:B------:R-:W-:Y:S01]  /*19f0*/  IMAD.U32 R5, RZ, RZ, UR13 ;  /* 0x0000000dff057e24 */ /* 0x000fe2000f8e00ff */
[----:B------:R-:W-:Y:S01]  /*1a00*/  LEA.HI R10, R10, R11, RZ, 0x5 ;  /* 0x0000000b0a0a7211 */ /* 0x000fe200078f28ff */
[----:B------:R-:W-:Y:S01]  /*1a10*/  ULDC.64 UR6, c[0x0][0x370] ;  /* 0x0000dc0000067ab9 */ /* 0x000fe20000000a00 */
[----:B------:R-:W-:Y:S01]  /*1a20*/  IMAD.WIDE.U32 R8, R14, c[0x0][0x1a8], R8 ;  /* 0x00006a000e087a25 */ /* 0x000fe200078e0008 */
[----:B------:R-:W-:-:S02]  /*1a30*/  UIMAD UR6, UR26, UR6, URZ ;  /* 0x000000061a0672a4 */ /* 0x000fc4000f8e023f */
[----:B------:R-:W-:Y:S01]  /*1a40*/  UIADD3 UR8, UR13, UR11, URZ ;  /* 0x0000000b0d087290 */ /* 0x000fe2000fffe03f */
[----:B------:R-:W-:Y:S01]  /*1a50*/  IMAD.WIDE.U32 R6, R5, c[0x0][0x370], R6 ;  /* 0x0000dc0005067a25 */ /* 0x000fe200078e0006 */
[----:B------:R-:W-:Y:S01]  /*1a60*/  UIMAD UR7, UR13, UR7, UR6 ;  /* 0x000000070d0772a4 */ /* 0x000fe2000f8e0206 */
[----:B------:R-:W-:Y:S01]  /*1a70*/  LOP3.LUT R5, R10, 0xffffffe0, RZ, 0xc0, !PT ;  /* 0xffffffe00a057812 */ /* 0x000fe200078ec0ff */
[----:B------:R-:W-:Y:S01]  /*1a80*/  UIADD3 UR6, -UR16, UR25, UR23 ;  /* 0x0000001910067290 */ /* 0x000fe2000fffe117 */
[----:B------:R-:W-:Y:S02]  /*1a90*/  SHF.R.S32.HI R10, RZ, 0x5, R10 ;  /* 0x00000005ff0a7819 */ /* 0x000fe4000001140a */
[----:B------:R-:W-:Y:S01]  /*1aa0*/  LEA R234, P2, R8, c[0x0][0x160], 0x1 ;  /* 0x0000580008ea7a11 */ /* 0x000fe200078408ff */
[----:B------:R-:W-:Y:S01]  /*1ab0*/  UIADD3 UR6, UR6, -UR5, URZ ;  /* 0x8000000506067290 */ /* 0x000fe2000fffe03f */
[----:B------:R-:W-:Y:S01]  /*1ac0*/  IMAD.IADD R5, R11, 0x1, -R5 ;  /* 0x000000010b057824 */ /* 0x000fe200078e0a05 */
[----:B------:R-:W-:Y:S01]  /*1ad0*/  IADD3 R7, R7, UR7, RZ ;  /* 0x0000000707077c10 */ /* 0x000fe2000fffe0ff */
[----:B------:R-:W-:Y:S01]  /*1ae0*/  IMAD.U32 R11, RZ, RZ, UR36 ;  /* 0x00000024ff0b7e24 */ /* 0x000fe2000f8e00ff */
[----:B------:R-:W-:Y:S01]  /*1af0*/  USHF.R.S32.HI UR12, URZ, 0x1f, UR6 ;  /* 0x0000001f3f0c7899 */ /* 0x000fe20008011406 */
[----:B------:R-:W-:Y:S01]  /*1b00*/  IMAD R10, R10, UR44, R5 ;  /* 0x0000002c0a0a7c24 */ /* 0x000fe2000f8e0205 */
[----:B------:R-:W-:Y:S01]  /*1b10*/  ULDC.64 UR4, c[0x0][0x200] ;  /* 0x0000800000047ab9 */ /* 0x000fe20000000a00 */
[----:B------:R-:W-:Y:S01]  /*1b20*/  IMAD R5, R23, c[0x0][0x370], RZ ;  /* 0x0000dc0017057a24 */ /* 0x000fe200078e02ff */
[----:B------:R-:W-:Y:S01]  /*1b30*/  ULEA.HI UR12, UR12, UR6, URZ, 0x6 ;  /* 0x000000060c0c7291 */ /* 0x000fe2000f8f303f */
[----:B------:R-:W-:Y:S01]  /*1b40*/  IMAD.WIDE.U32 R6, R11, c[0x0][0x378], R6 ;  /* 0x0000de000b067a25 */ /* 0x000fe200078e0006 */
[----:B------:R-:W-:Y:S01]  /*1b50*/  IADD3 R11, R9, UR14, RZ ;  /* 0x0000000e090b7c10 */ /* 0x000fe2000fffe0ff */
[----:B------:R-:W-:-:S02]  /*1b60*/  UIADD3 UR6, UR32, -0x1, URZ ;  /* 0xffffffff20067890 */ /* 0x000fc4000fffe03f */
[----:B------:R-:W-:Y:S01]  /*1b70*/  USHF.R.S32.HI UR12, URZ, 0x6, UR12 ;  /* 0x000000063f0c7899 */ /* 0x000fe2000801140c */
[----:B------:R-:W-:Y:S01]  /*1b80*/  IMAD R9, R243, c[0x0][0x374], R5 ;  /* 0x0000dd00f3097a24 */ /* 0x000fe200078e0205 */
[C---:B------:R-:W-:Y:S02]  /*1b90*/  IADD3 R5, P0, R10.reuse, UR18, RZ ;  /* 0x000000120a057c10 */ /* 0x040fe4000ff1e0ff */
[----:B------:R-:W-:Y:S01]  /*1ba0*/  UISETP.LT.AND UP1, UPT, URZ, UR12, UPT ;  /* 0x0000000c3f00728c */ /* 0x000fe2000bf21270 */
[----:B------:R-:W-:Y:S01]  /*1bb0*/  IADD3 R7, R7, UR9, RZ ;  /* 0x0000000907077c10 */ /* 0x000fe2000fffe0ff */
[----:B------:R-:W-:Y:S01]  /*1bc0*/  UIMAD.WIDE UR8, UR8, UR59, UR4 ;  /* 0x0000003b080872a5 */ /* 0x000fe2000f8e0204 */
[----:B------:R-:W-:Y:S01]  /*1bd0*/  LEA.HI.X.SX32 R10, R10, UR15, 0x1, P0 ;  /* 0x0000000f0a0a7c11 */ /* 0x000fe200080f0eff */
[----:B------:R-:W-:Y:S01]  /*1be0*/  USEL UR12, URZ, UR12, !UP1 ;  /* 0x0000000c3f0c7287 */ /* 0x000fe2000c800000 */
[----:B------:R-:W-:Y:S01]  /*1bf0*/  LEA.HI.X R235, R8, c[0x0][0x164], R11, 0x1, P2 ;  /* 0x0000590008eb7a11 */ /* 0x000fe200010f0c0b */
[----:B------:R-:W-:Y:S01]  /*1c00*/  ULDC.64 UR4, c[0x0][0x3c8] ;  /* 0x0000f20000047ab9 */ /* 0x000fe20000000a00 */
[----:B------:R-:W-:Y:S01]  /*1c10*/  IMAD.WIDE.U32 R6, R243, c[0x0][0x370], R6 ;  /* 0x0000dc00f3067a25 */ /* 0x000fe200078e0006 */
[----:B------:R-:W-:Y:S01]  /*1c20*/  UISETP.GT.AND UP1, UPT, UR32, UR12, UPT ;  /* 0x0000000c2000728c */ /* 0x000fe2000bf24270 */
[----:B------:R-:W-:Y:S01]  /*1c30*/  LEA R228, P2, R5, c[0x0][0x350], 0x2 ;  /* 0x0000d40005e47a11 */ /* 0x000fe200078410ff */
[----:B------:R-:W-:Y:S01]  /*1c40*/  UIMAD.WIDE UR10, UR10, UR59, UR4 ;  /* 0x0000003b0a0a72a5 */ /* 0x000fe2000f8e0204 */
[----:B------:R-:W-:Y:S01]  /*1c50*/  IMAD.IADD R7, R7, 0x1, R9 ;  /* 0x0000000107077824 */ /* 0x000fe200078e0209 */
[C---:B------:R-:W-:Y:S01]  /*1c60*/  LEA R232, P3, R6.reuse, c[0x0][0x330], 0x1 ;  /* 0x0000cc0006e87a11 */ /* 0x040fe200078608ff */
[----:B------:R-:W-:Y:S01]  /*1c70*/  UMOV UR7, UR9 ;  /* 0x0000000900077c82 */ /* 0x000fe20008000000 */
[----:B------:R-:W-:Y:S01]  /*1c80*/  PLOP3.LUT P0, PT, PT, PT, UP1, 0x80, 0x0 ;  /* 0x000000000000781c */ /* 0x000fe20003f0f018 */
[----:B------:R1:W2:Y:S01]  /*1c90*/  R2UR UR5, R13 ;  /* 0x000000000d0573c2 */ /* 0x0002a200000e0000 */
[----:B------:R-:W-:Y:S01]  /*1ca0*/  LEA.HI.X R229, R5, c[0x0][0x354], R10, 0x2, P2 ;  /* 0x0000d50005e57a11 */ /* 0x000fe200010f140a */
[----:B------:R-:W-:Y:S01]  /*1cb0*/  UMOV UR9, UR11 ;  /* 0x0000000b00097c82 */ /* 0x000fe20008000000 */
[----:B------:R-:W-:-:S05]  /*1cc0*/  LEA.HI.X R233, R6, c[0x0][0x334], R7, 0x1, P3 ;  /* 0x0000cd0006e97a11 */ /* 0x000fca00018f0c07 */
[----:B------:R1:W3:Y:S04]  /*1cd0*/  R2UR UR4, R12 ;  /* 0x000000000c0473c2 */ /* 0x0002e800000e0000 */
        /* <DEDUP_REMOVED lines=19> */
.L_x_252:
        /* <DEDUP_REMOVED lines=18> */
.L_x_253:
[----:B------:R-:W-:Y:S01]  /*1f30*/  ULDC.64 UR6, c[0x0][0x3a0] ;  /* 0x0000e80000067ab9 */ /* 0x000fe20000000a00 */
[----:B------:R-:W-:Y:S01]  /*1f40*/  IMAD.U32 R11, RZ, RZ, UR23 ;  /* 0x00000017ff0b7e24 */ /* 0x000fe2000f8e00ff */
[----:B------:R-:W-:Y:S01]  /*1f50*/  UIMAD UR6, UR20, UR6, URZ ;  /* 0x00000006140672a4 */ /* 0x000fe2000f8e023f */
[----:B------:R-:W-:Y:S01]  /*1f60*/  BSSY B0, `(.L_x_254) ;  /* 0x000001b000007945 */ /* 0x000fe20003800000 */
[----:B------:R-:W-:Y:S01]  /*1f70*/  ULDC.64 UR8, c[0x0][0x3b8] ;  /* 0x0000ee0000087ab9 */ /* 0x000fe20000000a00 */
[----:B------:R-:W-:Y:S01]  /*1f80*/  IMAD.WIDE.U32 R4, R11, c[0x0][0x3a0], R248 ;  /* 0x0000e8000b047a25 */ /* 0x000fe200078e00f8 */
[----:B------:R-:W-:Y:S02]  /*1f90*/  UIMAD UR7, UR23, UR7, UR6 ;  /* 0x00000007170772a4 */ /* 0x000fe4000f8e0206 */
[----:B------:R-:W-:-:S02]  /*1fa0*/  UIMAD UR6, UR21, -0x40, UR16 ;  /* 0xffffffc0150678a4 */ /* 0x000fc4000f8e0210 */
[----:B------:R-:W-:Y:S02]  /*1fb0*/  IADD3 R6, P0, R4, UR12, RZ ;  /* 0x0000000c04067c10 */ /* 0x000fe4000ff1e0ff */
[----:B------:R-:W-:Y:S01]  /*1fc0*/  MOV R4, UR7 ;  /* 0x0000000700047c02 */ /* 0x000fe20008000f00 */
[----:B------:R-:W-:Y:S01]  /*1fd0*/  UIMAD UR7, UR55, UR8, URZ ;  /* 0x00000008370772a4 */ /* 0x000fe2000f8e023f */
[----:B------:R-:W-:Y:S02]  /*1fe0*/  ISETP.GE.AND P1, PT, R243, UR6, PT ;  /* 0x00000006f3007c0c */ /* 0x000fe4000bf26270 */
[----:B------:R-:W-:Y:S01]  /*1ff0*/  IADD3.X R7, R5, UR13, R4, P0, !PT ;  /* 0x0000000d05077c10 */ /* 0x000fe200087fe404 */
[----:B------:R-:W-:Y:S01]  /*2000*/  IMAD.U32 R4, RZ, RZ, UR36 ;  /* 0x00000024ff047e24 */ /* 0x000fe2000f8e00ff */
[----:B------:R-:W-:-:S03]  /*2010*/  UIMAD UR7, UR36, UR9, UR7 ;  /* 0x00000009240772a4 */ /* 0x000fc6000f8e0207 */
[----:B------:R-:W-:-:S05]  /*2020*/  IMAD.WIDE.U32 R6, R4, c[0x0][0x3b8], R6 ;  /* 0x0000ee0004067a25 */ /* 0x000fca00078e0006 */
[----:B------:R-:W-:Y:S01]  /*2030*/  IADD3 R10, R7, UR7, RZ ;  /* 0x00000007070a7c10 */ /* 0x000fe2000fffe0ff */
[----:B------:R-:W-:Y:S05]  /*2040*/  @P1 BRA `(.L_x_255) ;  /* 0x000000c000001947 */ /* 0x000fea0003800000 */
[----:B------:R-:W-:Y:S01]  /*2050*/  MOV R4, R6 ;  /* 0x0000000600047202 */ /* 0x000fe20000000f00 */
[----:B------:R-:W-:Y:S01]  /*2060*/  IMAD R12, R23, c[0x0][0x3a0], RZ ;  /* 0x0000e800170c7a24 */ /* 0x000fe200078e02ff */
[----:B------:R-:W-:-:S05]  /*2070*/  MOV R5, R10 ;  /* 0x0000000a00057202 */ /* 0x000fca0000000f00 */
[----:B------:R-:W-:-:S04]  /*2080*/  IMAD.WIDE.U32 R8, R243, c[0x0][0x3a0], R4 ;  /* 0x0000e800f3087a25 */ /* 0x000fc800078e0004 */
[----:B------:R-:W-:-:S05]  /*2090*/  IMAD R4, R243, c[0x0][0x3a4], R12 ;  /* 0x0000e900f3047a24 */ /* 0x000fca00078e020c */
[----:B------:R-:W-:Y:S02]  /*20a0*/  IADD3 R5, R9, R4, RZ ;  /* 0x0000000409057210 */ /* 0x000fe40007ffe0ff */
[----:B------:R-:W-:-:S04]  /*20b0*/  LEA R4, P0, R8, c[0x0][0x340], 0x1 ;  /* 0x0000d00008047a11 */ /* 0x000fc800078008ff */
[----:B------:R-:W-:-:S05]  /*20c0*/  LEA.HI.X R5, R8, c[0x0][0x344], R5, 0x1, P0 ;  /* 0x0000d10008057a11 */ /* 0x000fca00000f0c05 */
[----:B------:R1:W-:Y:S04]  /*20d0*/  STG.E.128 [R4.64], RZ ;  /* 0x000000ff04007986 */ /* 0x0003e8000c101d04 */
[----:B------:R1:W-:Y:S04]  /*20e0*/  STG.E.128 [R4.64+0x80], RZ ;  /* 0x000080ff04007986 */ /* 0x0003e8000c101d04 */
[----:B------:R1:W-:Y:S04]  /*20f0*/  STG.E.128 [R4.64+0x100], RZ ;  /* 0x000100ff04007986 */ /* 0x0003e8000c101d04 */
[----:B------:R1:W-:Y:S02]  /*2100*/  STG.E.128 [R4.64+0x180], RZ ;  /* 0x000180ff04007986 */ /* 0x0003e4000c101d04 */
.L_x_255:
[----:B------:R-:W-:Y:S05]  /*2110*/  BSYNC B0 ;  /* 0x0000000000007941 */ /* 0x000fea0003800000 */
.L_x_254:
[----:B-1----:R-:W-:Y:S01]  /*2120*/  IADD3 R4, R243, 0x20, RZ ;  /* 0x00000020f3047810 */ /* 0x002fe20007ffe0ff */
[----:B------:R-:W-:Y:S03]  /*2130*/  BSSY B0, `(.L_x_256) ;  /* 0x0000010000007945 */ /* 0x000fe60003800000 */
[----:B------:R-:W-:-:S13]  /*2140*/  ISETP.GE.AND P0, PT, R4, UR6, PT ;  /* 0x0000000604007c0c */ /* 0x000fda000bf06270 */
[----:B------:R-:W-:Y:S05]  /*2150*/  @P0 BRA `(.L_x_257) ;  /* 0x000000d000000947 */ /* 0x000fea0003800000 */
[----:B------:R-:W-:Y:S02]  /*2160*/  IADD3 R4, P2, R243, 0x20, RZ ;  /* 0x00000020f3047810 */ /* 0x000fe40007f5e0ff */
[----:B------:R-:W-:Y:S02]  /*2170*/  MOV R7, R10 ;  /* 0x0000000a00077202 */ /* 0x000fe40000000f00 */
[----:B------:R-:W-:-:S03]  /*2180*/  IADD3.X R5, RZ, R23, RZ, P2, !PT ;  /* 0x00000017ff057210 */ /* 0x000fc600017fe4ff */
[----:B------:R-:W-:-:S04]  /*2190*/  IMAD.WIDE.U32 R6, R4, c[0x0][0x3a0], R6 ;  /* 0x0000e80004067a25 */ /* 0x000fc800078e0006 */
[----:B------:R-:W-:-:S04]  /*21a0*/  IMAD R5, R5, c[0x0][0x3a0], RZ ;  /* 0x0000e80005057a24 */ /* 0x000fc800078e02ff */
[----:B------:R-:W-:Y:S01]  /*21b0*/  IMAD R5, R4, c[0x0][0x3a4], R5 ;  /* 0x0000e90004057a24 */ /* 0x000fe200078e0205 */
[----:B------:R-:W-:-:S04]  /*21c0*/  LEA R4, P2, R6, c[0x0][0x340], 0x1 ;  /* 0x0000d00006047a11 */ /* 0x000fc800078408ff */
[----:B------:R-:W-:-:S04]  /*21d0*/  IADD3 R5, R7, R5, RZ ;  /* 0x0000000507057210 */ /* 0x000fc80007ffe0ff */
[----:B------:R-:W-:-:S05]  /*21e0*/  LEA.HI.X R5, R6, c[0x0][0x344], R5, 0x1, P2 ;  /* 0x0000d10006057a11 */ /* 0x000fca00010f0c05 */
[----:B------:R1:W-:Y:S04]  /*21f0*/  STG.E.128 [R4.64], RZ ;  /* 0x000000ff04007986 */ /* 0x0003e8000c101d04 */
[----:B------:R1:W-:Y:S04]  /*2200*/  STG.E.128 [R4.64+0x80], RZ ;  /* 0x000080ff04007986 */ /* 0x0003e8000c101d04 */
[----:B------:R1:W-:Y:S04]  /*2210*/  STG.E.128 [R4.64+0x100], RZ ;  /* 0x000100ff04007986 */ /* 0x0003e8000c101d04 */
[----:B------:R1:W-:Y:S02]  /*2220*/  STG.E.128 [R4.64+0x180], RZ ;  /* 0x000180ff04007986 */ /* 0x0003e4000c101d04 */
.L_x_257:
[----:B------:R-:W-:Y:S05]  /*2230*/  BSYNC B0 ;  /* 0x0000000000007941 */ /* 0x000fea0003800000 */
.L_x_256:
[----:B------:R-:W-:Y:S01]  /*2240*/  ULDC.64 UR6, c[0x0][0x3a8] ;  /* 0x0000ea0000067ab9 */ /* 0x000fe20000000a00 */
[----:B-1----:R-:W-:Y:S01]  /*2250*/  IMAD.WIDE.U32 R4, R11, c[0x0][0x3a8], R248 ;  /* 0x0000ea000b047a25 */ /* 0x002fe200078e00f8 */
[----:B------:R-:W-:Y:S01]  /*2260*/  UIMAD UR6, UR20, UR6, URZ ;  /* 0x00000006140672a4 */ /* 0x000fe2000f8e023f */
[----:B------:R-:W-:Y:S03]  /*2270*/  BSSY B0, `(.L_x_258) ;  /* 0x0000018000007945 */ /* 0x000fe60003800000 */
[----:B------:R-:W-:Y:S01]  /*2280*/  UIMAD UR6, UR23, UR7, UR6 ;  /* 0x00000007170672a4 */ /* 0x000fe2000f8e0206 */
[----:B------:R-:W-:-:S05]  /*2290*/  IADD3 R6, P2, R4, UR10, RZ ;  /* 0x0000000a04067c10 */ /* 0x000fca000ff5e0ff */
        /* <DEDUP_REMOVED lines=21> */
.L_x_259:
[----:B------:R-:W-:Y:S05]  /*23f0*/  BSYNC B0 ;  /* 0x0000000000007941 */ /* 0x000fea0003800000 */
.L_x_258:
[----:B------:R-:W-:Y:S05]  /*2400*/  @P0 BRA `(.L_x_260) ;  /* 0x00005fa000000947 */ /* 0x000fea0003800000 */
[----:B-1----:R-:W-:Y:S02]  /*2410*/  IADD3 R4, P0, R243, 0x20, RZ ;  /* 0x00000020f3047810 */ /* 0x002fe40007f1e0ff */
[----:B------:R-:W-:-:S02]  /*2420*/  MOV R7, R10 ;  /* 0x0000000a00077202 */ /* 0x000fc40000000f00 */
        /* <DEDUP_REMOVED lines=10> */
[----:B------:R1:W-:Y:S01]  /*24d0*/  STG.E.128 [R4.64+0x180], RZ ;  /* 0x000180ff04007986 */ /* 0x0003e2000c101d04 */
[----:B------:R-:W-:Y:S05]  /*24e0*/  BRA `(.L_x_260) ;  /* 0x00005ec000007947 */ /* 0x000fea0003800000 */
.L_x_251:
[----:B------:R-:W-:Y:S01]  /*24f0*/  ULDC.64 UR14, c[0x0][0x198] ;  /* 0x00006600000e7ab9 */ /* 0x000fe20000000a00 */
[----:B------:R-:W-:Y:S01]  /*2500*/  IMAD.U32 R6, RZ, RZ, UR23 ;  /* 0x00000017ff067e24 */ /* 0x000fe2000f8e00ff */
[----:B------:R-:W-:Y:S01]  /*2510*/  ULDC.64 UR18, c[0x0][0x1a0] ;  /* 0x0000680000127ab9 */ /* 0x000fe20000000a00 */
[----:B------:R-:W-:Y:S01]  /*2520*/  IADD3 R5, R243, 0x20, RZ ;  /* 0x00000020f3057810 */ /* 0x000fe20007ffe0ff */
[----:B------:R-:W-:Y:S01]  /*2530*/  UIMAD UR14, UR20, UR14, URZ ;  /* 0x0000000e140e72a4 */ /* 0x000fe2000f8e023f */
[C-C-:B------:R-:W-:Y:S01]  /*2540*/  IMAD.WIDE.U32 R8, R6.reuse, c[0x0][0x198], R248.reuse ;  /* 0x0000660006087a25 */ /* 0x140fe200078e00f8 */
[----:B------:R-:W-:Y:S01]  /*2550*/  UIMAD UR11, UR20, UR18, URZ ;  /* 0x00000012140b72a4 */ /* 0x000fe2000f8e023f */
[----:B------:R-:W-:Y:S01]  /*2560*/  IADD3 R21, R251, 0x8, RZ ;  /* 0x00000008fb157810 */ /* 0x000fe20007ffe0ff */
[----:B------:R-:W-:Y:S01]  /*2570*/  UIMAD UR15, UR23, UR15, UR14 ;  /* 0x0000000f170f72a4 */ /* 0x000fe2000f8e020e */
[----:B------:R-:W-:Y:S01]  /*2580*/  IMAD.WIDE.U32 R6, R6, c[0x0][0x1a0], R248 ;  /* 0x0000680006067a25 */ /* 0x000fe200078e00f8 */
[----:B------:R-:W-:Y:S01]  /*2590*/  UIMAD UR14, UR23, UR19, UR11 ;  /* 0x00000013170e72a4 */ /* 0x000fe2000f8e020b */
[----:B------:R-:W-:Y:S01]  /*25a0*/  IADD3 R8, P3, R8, UR31, RZ ;  /* 0x0000001f08087c10 */ /* 0x000fe2000ff7e0ff */
[----:B------:R-:W-:Y:S01]  /*25b0*/  UIMAD UR11, UR6, -0x40, UR25 ;  /* 0xffffffc0060b78a4 */ /* 0x000fe2000f8e0219 */
[----:B------:R-:W-:Y:S01]  /*25c0*/  IMAD.MOV.U32 R18, RZ, RZ, 0x40 ;  /* 0x00000040ff127424 */ /* 0x000fe200078e00ff */
[----:B------:R-:W-:Y:S01]  /*25d0*/  MOV R10, UR15 ;  /* 0x0000000f000a7c02 */ /* 0x000fe20008000f00 */
[----:B------:R-:W-:Y:S01]  /*25e0*/  UIMAD UR13, UR21, -0x40, UR16 ;  /* 0xffffffc0150d78a4 */ /* 0x000fe2000f8e0210 */
[----:B------:R-:W-:Y:S01]  /*25f0*/  IADD3 R16, P1, R6, UR27, RZ ;  /* 0x0000001b06107c10 */ /* 0x000fe2000ff3e0ff */
[----:B------:R-:W-:Y:S01]  /*2600*/  IMAD.U32 R6, RZ, RZ, UR14 ;  /* 0x0000000eff067e24 */ /* 0x000fe2000f8e00ff */
[----:B------:R-:W-:Y:S01]  /*2610*/  ISETP.GE.AND P2, PT, R5, UR11, PT ;  /* 0x0000000b05007c0c */ /* 0x000fe2000bf46270 */
[C---:B------:R-:W-:Y:S01]  /*2620*/  IMAD R19, R18.reuse, c[0x0][0x374], RZ ;  /* 0x0000dd0012137a24 */ /* 0x040fe200078e02ff */
[----:B------:R-:W-:Y:S01]  /*2630*/  IADD3.X R9, R9, UR33, R10, P3, !PT ;  /* 0x0000002109097c10 */ /* 0x000fe20009ffe40a */
[----:B------:R-:W-:Y:S01]  /*2640*/  IMAD.WIDE.U32 R10, R18, c[0x0][0x370], RZ ;  /* 0x0000dc00120a7a25 */ /* 0x000fe200078e00ff */
[----:B------:R-:W-:-:S02]  /*2650*/  IADD3.X R17, R7, UR28, R6, P1, !PT ;  /* 0x0000001c07117c10 */ /* 0x000fc40008ffe406 */
[----:B------:R-:W-:Y:S01]  /*2660*/  ISETP.GE.AND P0, PT, R5, UR13, PT ;  /* 0x0000000d05007c0c */ /* 0x000fe2000bf06270 */
[----:B------:R-:W-:Y:S01]  /*2670*/  IMAD.WIDE.U32 R6, R4, c[0x0][0x1b0], R8 ;  /* 0x00006c0004067a25 */ /* 0x000fe200078e0008 */
[----:B------:R-:W-:Y:S02]  /*2680*/  ISETP.GE.AND P1, PT, R243, UR13, PT ;  /* 0x0000000df3007c0c */ /* 0x000fe4000bf26270 */
[----:B------:R-:W-:Y:S01]  /*2690*/  ISETP.GE.AND P6, PT, R21, UR11, PT ;  /* 0x0000000b15007c0c */ /* 0x000fe2000bfc6270 */
[C---:B------:R-:W-:Y:S01]  /*26a0*/  IMAD R5, R15.reuse, c[0x0][0x1b0], RZ ;  /* 0x00006c000f057a24 */ /* 0x040fe200078e02ff */
[----:B------:R-:W-:Y:S01]  /*26b0*/  MOV R239, 0x7f800000 ;  /* 0x7f80000000ef7802 */ /* 0x000fe20000000f00 */
[----:B------:R-:W-:Y:S01]  /*26c0*/  IMAD R8, R15, c[0x0][0x1b8], RZ ;  /* 0x00006e000f087a24 */ /* 0x000fe200078e02ff */
[----:B------:R-:W-:Y:S01]  /*26d0*/  @!P2 IADD3 R14, P4, R232, R10, RZ ;  /* 0x0000000ae80ea210 */ /* 0x000fe20007f9e0ff */
[----:B------:R-:W-:-:S03]  /*26e0*/  IMAD.WIDE.U32 R12, R18, c[0x0][0x190], RZ ;  /* 0x00006400120c7a25 */ /* 0x000fc600078e00ff */
[----:B------:R-:W-:Y:S01]  /*26f0*/  @!P2 IADD3.X R15, R233, R11, R19, P4, !PT ;  /* 0x0000000be90fa210 */ /* 0x000fe200027fe413 */
[----:B------:R-:W-:Y:S01]  /*2700*/  IMAD R18, R18, c[0x0][0x194], RZ ;  /* 0x0000650012127a24 */ /* 0x000fe200078e02ff */
[----:B------:R-:W-:Y:S01]  /*2710*/  PLOP3.LUT P4, PT, PT, PT, UP6, 0x80, 0x0 ;  /* 0x000000000000781c */ /* 0x000fe20003f8f068 */
[----:B------:R-:W-:Y:S01]  /*2720*/  IMAD R5, R4, c[0x0][0x1b4], R5 ;  /* 0x00006d0004057a24 */ /* 0x000fe200078e0205 */
[----:B------:R-:W-:Y:S01]  /*2730*/  @!P2 IADD3 R12, P3, R234, R12, RZ ;  /* 0x0000000cea0ca210 */ /* 0x000fe20007f7e0ff */
[C---:B------:R-:W-:Y:S01]  /*2740*/  IMAD R22, R4.reuse, c[0x0][0x1bc], R8 ;  /* 0x00006f0004167a24 */ /* 0x040fe200078e0208 */
[----:B------:R-:W-:Y:S01]  /*2750*/  @!P0 IADD3 R20, P5, R243, 0x20, RZ ;  /* 0x00000020f3148810 */ /* 0x000fe20007fbe0ff */
[----:B------:R-:W-:Y:S01]  /*2760*/  IMAD.WIDE.U32 R16, R4, c[0x0][0x1b8], R16 ;  /* 0x00006e0004107a25 */ /* 0x000fe200078e0010 */
[----:B------:R-:W-:Y:S02]  /*2770*/  @!P2 IADD3.X R13, R235, R13, R18, P3, !PT ;  /* 0x0000000deb0da210 */ /* 0x000fe40001ffe412 */
[----:B------:R-:W-:Y:S01]  /*2780*/  @!P1 MOV R4, R6 ;  /* 0x0000000600049202 */ /* 0x000fe20000000f00 */
[----:B------:R-:W-:Y:S01]  /*2790*/  @!P0 IMAD.MOV.U32 R8, RZ, RZ, R6 ;  /* 0x000000ffff088224 */ /* 0x000fe200078e0006 */
[----:B------:R-:W-:Y:S01]  /*27a0*/  @!P0 IADD3 R6, P3, R243, 0x20, RZ ;  /* 0x00000020f3068810 */ /* 0x000fe20007f7e0ff */
[----:B------:R-:W-:-:S02]  /*27b0*/  IMAD.IADD R5, R7, 0x1, R5 ;  /* 0x0000000107057824 */ /* 0x000fc400078e0205 */
[----:B------:R-:W-:Y:S01]  /*27c0*/  @!P1 IMAD R7, R23, c[0x0][0x198], RZ ;  /* 0x0000660017079a24 */ /* 0x000fe200078e02ff */
[----:B------:R-:W-:Y:S01]  /*27d0*/  @!P0 IADD3.X R10, RZ, R23, RZ, P3, !PT ;  /* 0x00000017ff0a8210 */ /* 0x000fe20001ffe4ff */
[----:B------:R-:W-:Y:S01]  /*27e0*/  @!P0 IMAD.MOV.U32 R9, RZ, RZ, R5 ;  /* 0x000000ffff098224 */ /* 0x000fe200078e0005 */
[C---:B------:R-:W-:Y:S01]  /*27f0*/  ISETP.GE.AND P3, PT, R243.reuse, UR11, PT ;  /* 0x0000000bf3007c0c */ /* 0x040fe2000bf66270 */
[----:B------:R-:W-:Y:S01]  /*2800*/  @P4 BAR.SYNC.DEFER_BLOCKING 0x0 ;  /* 0x0000000000004b1d */ /* 0x000fe20000010000 */
[C---:B------:R-:W-:Y:S02]  /*2810*/  @!P1 IMAD R11, R243.reuse, c[0x0][0x19c], R7 ;  /* 0x00006700f30b9a24 */ /* 0x040fe400078e0207 */
[----:B------:R-:W-:-:S04]  /*2820*/  @!P1 IMAD.WIDE.U32 R4, R243, c[0x0][0x198], R4 ;  /* 0x00006600f3049a25 */ /* 0x000fc800078e0004 */
[----:B------:R-:W-:Y:S02]  /*2830*/  @!P0 IMAD R7, R10, c[0x0][0x198], RZ ;  /* 0x000066000a078a24 */ /* 0x000fe400078e02ff */
[----:B------:R-:W-:Y:S01]  /*2840*/  @!P0 IMAD.X R19, RZ, RZ, R23, P5 ;  /* 0x000000ffff138224 */ /* 0x000fe200028e0617 */
[----:B------:R-:W-:Y:S01]  /*2850*/  @!P1 LEA R10, P5, R4, c[0x0][0x168], 0x1 ;  /* 0x00005a00040a9a11 */ /* 0x000fe200078a08ff */
[----:B------:R-:W-:Y:S01]  /*2860*/  @!P1 IMAD.IADD R11, R5, 0x1, R11 ;  /* 0x00000001050b9824 */ /* 0x000fe200078e020b */
[----:B------:R-:W-:Y:S01]  /*2870*/  IADD3 R5, R17, R22, RZ ;  /* 0x0000001611057210 */ /* 0x000fe20007ffe0ff */
[C---:B------:R-:W-:Y:S02]  /*2880*/  @!P0 IMAD R18, R6.reuse, c[0x0][0x19c], R7 ;  /* 0x0000670006128a24 */ /* 0x040fe400078e0207 */
[----:B------:R-:W-:Y:S01]  /*2890*/  @!P0 IMAD.WIDE.U32 R6, R6, c[0x0][0x198], R8 ;  /* 0x0000660006068a25 */ /* 0x000fe200078e0008 */
[----:B------:R-:W-:-:S03]  /*28a0*/  @!P1 LEA.HI.X R11, R4, c[0x0][0x16c], R11, 0x1, P5 ;  /* 0x00005b00040b9a11 */ /* 0x000fc600028f0c0b */
[----:B------:R-:W-:Y:S01]  /*28b0*/  @!P0 IMAD R9, R19, c[0x0][0x1a0], RZ ;  /* 0x0000680013098a24 */ /* 0x000fe200078e02ff */
[----:B------:R-:W-:Y:S01]  /*28c0*/  @!P0 LEA R8, P5, R6, c[0x0][0x168], 0x1 ;  /* 0x00005a0006088a11 */ /* 0x000fe200078a08ff */
[----:B------:R-:W-:Y:S01]  /*28d0*/  @!P0 IMAD.IADD R7, R7, 0x1, R18 ;  /* 0x0000000107078824 */ /* 0x000fe200078e0212 */
[----:B------:R-:W-:Y:S01]  /*28e0*/  @!P0 MOV R18, R16 ;  /* 0x0000001000128202 */ /* 0x000fe20000000f00 */
[----:B------:R-:W-:Y:S01]  /*28f0*/  @!P0 IMAD R21, R20, c[0x0][0x1a4], R9 ;  /* 0x0000690014158a24 */ /* 0x000fe200078e0209 */
[----:B------:R1:W-:Y:S01]  /*2900*/  @P3 STS.128 [R230+0x8000], RZ ;  /* 0x008000ffe6003388 */ /* 0x0003e20000000c00 */
[----:B------:R-:W-:Y:S01]  /*2910*/  @!P1 IMAD.MOV.U32 R4, RZ, RZ, R16 ;  /* 0x000000ffff049224 */ /* 0x000fe200078e0010 */
[----:B------:R-:W-:Y:S01]  /*2920*/  @!P0 LEA.HI.X R9, R6, c[0x0][0x16c], R7, 0x1, P5 ;  /* 0x00005b0006098a11 */ /* 0x000fe200028f0c07 */
[----:B------:R-:W-:Y:S01]  /*2930*/  @!P1 IMAD R6, R23, c[0x0][0x1a0], RZ ;  /* 0x0000680017069a24 */ /* 0x000fe200078e02ff */
[----:B------:R1:W-:Y:S01]  /*2940*/  @P3 STS.128 [R230+0xa000], RZ ;  /* 0x00a000ffe6003388 */ /* 0x0003e20000000c00 */
[----:B------:R-:W-:-:S03]  /*2950*/  @!P1 IMAD.WIDE.U32 R16, R243, c[0x0][0x1a0], R4 ;  /* 0x00006800f3109a25 */ /* 0x000fc600078e0004 */
[----:B------:R1:W-:Y:S01]  /*2960*/  @P3 STS.128 [R230+0xc000], RZ ;  /* 0x00c000ffe6003388 */ /* 0x0003e20000000c00 */
[----:B------:R-:W-:Y:S02]  /*2970*/  @!P1 IMAD R6, R243, c[0x0][0x1a4], R6 ;  /* 0x00006900f3069a24 */ /* 0x000fe400078e0206 */
[----:B------:R-:W-:Y:S01]  /*2980*/  @!P0 IMAD.MOV.U32 R19, RZ, RZ, R5 ;  /* 0x000000ffff138224 */ /* 0x000fe200078e0005 */
[----:B------:R1:W-:Y:S01]  /*2990*/  @P3 STS.128 [R230+0xe000], RZ ;  /* 0x00e000ffe6003388 */ /* 0x0003e20000000c00 */
[----:B------:R-:W-:Y:S01]  /*29a0*/  @!P1 IMAD.IADD R5, R17, 0x1, R6 ;  /* 0x0000000111059824 */ /* 0x000fe200078e0206 */
[C---:B------:R-:W-:Y:S01]  /*29b0*/  @!P1 LEA R6, P5, R16.reuse, c[0x0][0x170], 0x1 ;  /* 0x00005c0010069a11 */ /* 0x040fe200078a08ff */
[----:B------:R-:W-:Y:S01]  /*29c0*/  IMAD.SHL.U32 R242, R251, 0x4, RZ ;  /* 0x00000004fbf27824 */ /* 0x000fe200078e00ff */
[----:B------:R-:W-:Y:S01]  /*29d0*/  @!PT LDS RZ, [RZ] ;  /* 0x00000000fffff984 */ /* 0x000fe20000000800 */
[----:B------:R-:W-:Y:S01]  /*29e0*/  @!PT LDS RZ, [RZ] ;  /* 0x00000000fffff984 */ /* 0x000fe20000000800 */
[----:B------:R-:W-:Y:S01]  /*29f0*/  @!PT LDS RZ, [RZ] ;  /* 0x00000000fffff984 */ /* 0x000fe20000000800 */
[----:B------:R1:W-:Y:S01]  /*2a00*/  @!P3 LDGSTS.E.BYPASS.LTC128B.128 [R230+0x8000], [R232.64] ;  /* 0x08000000e8e6bfae */ /* 0x0003e2000b901d44 */
[----:B------:R-:W-:Y:S01]  /*2a10*/  IMAD.MOV.U32 R240, RZ, RZ, 0x7f800000 ;  /* 0x7f800000fff07424 */ /* 0x000fe200078e00ff */
[----:B------:R-:W-:Y:S01]  /*2a20*/  @!P1 LEA.HI.X R7, R16, c[0x0][0x174], R5, 0x1, P5 ;  /* 0x00005d0010079a11 */ /* 0x000fe200028f0c05 */
[----:B------:R-:W-:Y:S01]  /*2a30*/  @!P0 IMAD.WIDE.U32 R18, R20, c[0x0][0x1a0], R18 ;  /* 0x0000680014128a25 */ /* 0x000fe200078e0012 */
[----:B------:R1:W-:Y:S04]  /*2a40*/  @!P3 LDGSTS.E.BYPASS.LTC128B.128 [R230+0xa000], [R232.64+0x80] ;  /* 0x0a000080e8e6bfae */ /* 0x0003e8000b901d44 */
[----:B------:R1:W-:Y:S01]  /*2a50*/  @!P3 LDGSTS.E.BYPASS.LTC128B.128 [R230+0xc000], [R232.64+0x100] ;  /* 0x0c000100e8e6bfae */ /* 0x0003e2000b901d44 */
[----:B------:R-:W-:-:S02]  /*2a60*/  @!P0 IADD3 R17, R19, R21, RZ ;  /* 0x0000001513118210 */ /* 0x000fc40007ffe0ff */
[C---:B------:R-:W-:Y:S01]  /*2a70*/  @!P0 LEA R4, P4, R18.reuse, c[0x0][0x170], 0x1 ;  /* 0x00005c0012048a11 */ /* 0x040fe200078808ff */
[----:B------:R1:W-:Y:S03]  /*2a80*/  @!P3 LDGSTS.E.BYPASS.LTC128B.128 [R230+0xe000], [R232.64+0x180] ;  /* 0x0e000180e8e6bfae */ /* 0x0003e6000b901d44 */
[----:B------:R-:W-:Y:S01]  /*2a90*/  @!P0 LEA.HI.X R5, R18, c[0x0][0x174], R17, 0x1, P4 ;  /* 0x00005d0012058a11 */ /* 0x000fe200020f0c11 */
        /* <DEDUP_REMOVED lines=65> */
[----:B--2---:R-:W-:-:S03]  /*2eb0*/  SHF.R.S32.HI R8, RZ, 0x1f, R251 ;  /* 0x0000001fff087819 */ /* 0x004fc600000114fb */
[----:B------:R3:W-:Y:S01]  /*2ec0*/  @!P1 LDGSTS.E.BYPASS.LTC128B.128 [R230+0x1c000], [R6.64+0x100] ;  /* 0x1c00010006e69fae */ /* 0x0007e2000b901d44 */
[----:B------:R-:W-:-:S03]  /*2ed0*/  SHF.L.U64.HI R241, R251, 0x2, R8 ;  /* 0x00000002fbf17819 */ /* 0x000fc60000010208 */
        /* <DEDUP_REMOVED lines=10> */
[----:B---3--:R-:W-:-:S03]  /*2f80*/  IADD3 R6, P1, R242, UR8, RZ ;  /* 0x00000008f2067c10 */ /* 0x008fc6000ff3e0ff */
[----:B------:R2:W-:Y:S01]  /*2f90*/  @!P0 LDGSTS.E.BYPASS.LTC128B.128 [R230+0x1d000], [R4.64+0x100] ;  /* 0x1d00010004e68fae */ /* 0x0005e2000b901d44 */
[----:B------:R-:W-:-:S03]  /*2fa0*/  IADD3.X R7, R241, UR7, RZ, P1, !PT ;  /* 0x00000007f1077c10 */ /* 0x000fc60008ffe4ff */
[----:B------:R2:W-:Y:S04]  /*2fb0*/  @!P0 LDGSTS.E.BYPASS.LTC128B.128 [R230+0x1f000], [R4.64+0x180] ;  /* 0x1f00018004e68fae */ /* 0x0005e8000b901d44 */
[----:B------:R-:W0:Y:S04]  /*2fc0*/  LDGDEPBAR ;  /* 0x00000000000079af */ /* 0x000e280000000000 */
[----:B------:R1:W5:Y:S04]  /*2fd0*/  @!P2 LDG.E R239, [R6.64] ;  /* 0x0000000406efa981 */ /* 0x000368000c1e1900 */
[----:B------:R1:W5:Y:S01]  /*2fe0*/  @!P6 LDG.E R240, [R6.64+0x20] ;  /* 0x0000200406f0e981 */ /* 0x000362000c1e1900 */
[----:B------:R-:W-:Y:S01]  /*2ff0*/  IMAD.MOV.U32 R250, RZ, RZ, c[0x0][0x22c] ;  /* 0x00008b00fffa7624 */ /* 0x000fe200078e00ff */
[----:B------:R-:W-:Y:S01]  /*3000*/  UIADD3 UR15, UR25, 0x40, UR23 ;  /* 0x00000040190f7890 */ /* 0x000fe2000fffe017 */
[----:B------:R-:W-:Y:S01]  /*3010*/  CS2R R190, SRZ ;  /* 0x0000000000be7805 */ /* 0x000fe2000001ff00 */
[----:B------:R-:W-:Y:S01]  /*3020*/  CS2R R188, SRZ ;  /* 0x0000000000bc7805 */ /* 0x000fe2000001ff00 */
[----:B------:R-:W-:Y:S01]  /*3030*/  IMAD R250, R250, c[0x0][0x1c0], RZ ;  /* 0x00007000fafa7a24 */ /* 0x000fe200078e02ff */
        /* <DEDUP_REMOVED lines=9> */
[----:B--2---:R-:W-:Y:S01]  /*30d0*/  IADD3 R5, R251, 0x1, RZ ;  /* 0x00000001fb057810 */ /* 0x004fe20007ffe0ff */
[----:B------:R-:W-:Y:S01]  /*30e0*/  CS2R R176, SRZ ;  /* 0x0000000000b07805 */ /* 0x000fe2000001ff00 */
[----:B------:R-:W-:Y:S01]  /*30f0*/  MOV R4, UR25 ;  /* 0x0000001900047c02 */ /* 0x000fe20008000f00 */
[----:B------:R-:W-:Y:S01]  /*3100*/  CS2R R170, SRZ ;  /* 0x0000000000aa7805 */ /* 0x000fe2000001ff00 */
        /* <DEDUP_REMOVED lines=52> */
[----:B------:R-:W-:Y:S01]  /*3450*/  LEA R252, -R250, RZ, 0x6 ;  /* 0x000000fffafc7211 */ /* 0x000fe200078e31ff */
[----:B------:R-:W-:-:S02]  /*3460*/  UIADD3 UR14, UR23, 0x40, URZ ;  /* 0x00000040170e7890 */ /* 0x000fc4000fffe03f */
[----:B-1----:R-:W-:Y:S02]  /*3470*/  UIADD3 UR15, UR15, -UR16, URZ ;  /* 0x800000100f0f7290 */ /* 0x002fe4000fffe03f */
.L_x_263:
[----:B------:R-:W0:Y:S01]  /*3480*/  LDGDEPBAR ;  /* 0x00000000000079af */ /* 0x000e220000000000 */
[----:B------:R-:W-:Y:S01]  /*3490*/  USHF.L.U32 UR11, UR6, 0x6, URZ ;  /* 0x00000006060b7899 */ /* 0x000fe2000800063f */
[C---:B-----5:R-:W-:Y:S01]  /*34a0*/  FSETP.NEU.FTZ.AND P1, PT, R239.reuse, -INF , PT ;  /* 0xff800000ef00780b */ /* 0x060fe20003f3d000 */
[----:B------:R-:W-:Y:S02]  /*34b0*/  UISETP.GT.AND UP2, UPT, UR6, UR12, UPT ;  /* 0x0000000c0600728c */ /* 0x000fe4000bf44270 */
[----:B------:R-:W-:Y:S04]  /*34c0*/  UISETP.GE.AND UP0, UPT, UR11, UR15, UPT ;  /* 0x0000000f0b00728c */ /* 0x000fe8000bf06270 */
[----:B------:R-:W-:Y:S01]  /*34d0*/  UISETP.LT.AND UP0, UPT, UR14, UR16, UP0 ;  /* 0x000000100e00728c */ /* 0x000fe20008701270 */
[----:B------:R-:W-:Y:S05]  /*34e0*/  PLOP3.LUT P3, PT, PT, PT, UP2, 0x80, 0x0 ;  /* 0x000000000000781c */ /* 0x000fea0003f6f028 */
[----:B------:R-:W-:Y:S01]  /*34f0*/  PLOP3.LUT P0, PT, PT, PT, UP0, 0x80, 0x0 ;  /* 0x000000000000781c */ /* 0x000fe20003f0f008 */
[----:B------:R-:W-:Y:S04]  /*3500*/  DEPBAR.LE SB0, 0x0 ;  /* 0x000080000000791a */ /* 0x000fe80000000000 */
[----:B------:R-:W-:Y:S06]  /*3510*/  BAR.SYNC.DEFER_BLOCKING 0x0 ;  /* 0x0000000000007b1d */ /* 0x000fec0000010000 */
[----:B------:R-:W-:Y:S05]  /*3520*/  LDSM.16.M88.4 R16, [R218] ;  /* 0x00000000da10783b */ /* 0x000fea0000000200 */
[----:B-1----:R-:W1:Y:S05]  /*3530*/  LDSM.16.M88.4 R8, [R2+0x10000] ;  /* 0x010000000208783b */ /* 0x002e6a0000000200 */
[----:B------:R-:W2:Y:S05]  /*3540*/  LDSM.16.M88.4 R84, [R2+0x10800] ;  /* 0x010800000254783b */ /* 0x000eaa0000000200 */
[----:B------:R-:W-:Y:S05]  /*3550*/  LDSM.16.M88.4 R88, [R219] ;  /* 0x00000000db58783b */ /* 0x000fea0000000200 */
[----:B------:R-:W3:Y:S05]  /*3560*/  LDSM.16.M88.4 R92, [R3+0x10000] ;  /* 0x01000000035c783b */ /* 0x000eea0000000200 */
[----:B------:R-:W4:Y:S05]  /*3570*/  LDSM.16.M88.4 R96, [R3+0x10800] ;  /* 0x010800000360783b */ /* 0x000f2a0000000200 */
[----:B------:R-:W-:Y:S05]  /*3580*/  LDSM.16.M88.4 R100, [R223] ;  /* 0x00000000df64783b */ /* 0x000fea0000000200 */
[----:B------:R-:W3:Y:S05]  /*3590*/  LDSM.16.M88.4 R104, [R217+0x10000] ;  /* 0x01000000d968783b */ /* 0x000eea0000000200 */
[----:B------:R-:W4:Y:S01]  /*35a0*/  LDSM.16.M88.4 R108, [R217+0x10800] ;  /* 0x01080000d96c783b */ /* 0x000f220000000200 */
[C---:B-1----:R-:W-:Y:S04]  /*35b0*/  HMMA.16816.F32 R4, R16.reuse, R8, RZ ;  /* 0x000000081004723c */ /* 0x042fe800000018ff */
[----:B------:R-:W-:Y:S04]  /*35c0*/  LDSM.16.M88.4 R112, [R216+0x10800] ;  /* 0x01080000d870783b */ /* 0x000fe80000000200 */
[C---:B------:R-:W-:Y:S08]  /*35d0*/  HMMA.16816.F32 R8, R16.reuse, R10, RZ ;  /* 0x0000000a1008723c */ /* 0x040ff000000018ff */
[C---:B--2---:R-:W-:Y:S08]  /*35e0*/  HMMA.16816.F32 R12, R16.reuse, R84, RZ ;  /* 0x00000054100c723c */ /* 0x044ff000000018ff */
[----:B------:R-:W-:Y:S01]  /*35f0*/  HMMA.16816.F32 R16, R16, R86, RZ ;  /* 0x000000561010723c */ /* 0x000fe200000018ff */
[----:B------:R-:W-:Y:S07]  /*3600*/  LDSM.16.M88.4 R84, [R222] ;  /* 0x00000000de54783b */ /* 0x000fee0000000200 */
[C---:B---3--:R-:W-:Y:S08]  /*3610*/  HMMA.16816.F32 R4, R88.reuse, R92, R4 ;  /* 0x0000005c5804723c */ /* 0x048ff00000001804 */
[C---:B------:R-:W-:Y:S01]  /*3620*/  HMMA.16816.F32 R8, R88.reuse, R94, R8 ;  /* 0x0000005e5808723c */ /* 0x040fe20000001808 */
[----:B------:R-:W1:Y:S07]  /*3630*/  LDSM.16.M88.4 R92, [R216+0x10000] ;  /* 0x01000000d85c783b */ /* 0x000e6e0000000200 */
[C---:B----4-:R-:W-:Y:S08]  /*3640*/  HMMA.16816.F32 R12, R88.reuse, R96, R12 ;  /* 0x00000060580c723c */ /* 0x050ff0000000180c */
[----:B------:R-:W-:Y:S01]  /*3650*/  HMMA.16816.F32 R16, R88, R98, R16 ;  /* 0x000000625810723c */ /* 0x000fe20000001810 */
[----:B------:R-:W-:Y:S05]  /*3660*/  LDSM.16.M88.4 R88, [R218+0x2000] ;  /* 0x00200000da58783b */ /* 0x000fea0000000200 */
[----:B------:R-:W2:Y:S02]  /*3670*/  LDSM.16.M88.4 R96, [R2+0x12000] ;  /* 0x012000000260783b */ /* 0x000ea40000000200 */
[C---:B------:R-:W-:Y:S08]  /*3680*/  HMMA.16816.F32 R4, R100.reuse, R104, R4 ;  /* 0x000000686404723c */ /* 0x040ff00000001804 */
[C---:B------:R-:W-:Y:S01]  /*3690*/  HMMA.16816.F32 R8, R100.reuse, R106, R8 ;  /* 0x0000006a6408723c */ /* 0x040fe20000001808 */
[----:B------:R-:W3:Y:S07]  /*36a0*/  LDSM.16.M88.4 R104, [R2+0x12800] ;  /* 0x012800000268783b */ /* 0x000eee0000000200 */
        /* <DEDUP_REMOVED lines=72> */
[----:B------:R-:W3:Y:S07]  /*3b30*/  LDSM.16.M88.4 R84, [R217+0x16800] ;  /* 0x01680000d954783b */ /* 0x000eee0000000200 */
[C---:B-1----:R-:W-:Y:S08]  /*3b40*/  HMMA.16816.F32 R4, R88.reuse, R100, R4 ;  /* 0x000000645804723c */ /* 0x042ff00000001804 */
[C---:B------:R-:W-:Y:S01]  /*3b50*/  HMMA.16816.F32 R8, R88.reuse, R102, R8 ;  /* 0x000000665808723c */ /* 0x040fe20000001808 */
[----:B------:R-:W1:Y:S07]  /*3b60*/  LDSM.16.M88.4 R100, [R222+0x6000] ;  /* 0x00600000de64783b */ /* 0x000e6e0000000200 */
[C---:B------:R-:W-:Y:S08]  /*3b70*/  HMMA.16816.F32 R12, R88.reuse, R104, R12 ;  /* 0x00000068580c723c */ /* 0x040ff0000000180c */
[----:B------:R-:W-:Y:S07]  /*3b80*/  HMMA.16816.F32 R16, R88, R106, R16 ;  /* 0x0000006a5810723c */ /* 0x000fee0000001810 */
[----:B------:R-:W-:Y:S01]  /*3b90*/  IMAD.U32 R88, RZ, RZ, UR21 ;  /* 0x00000015ff587e24 */ /* 0x000fe2000f8e00ff */
[C---:B--2---:R-:W-:Y:S05]  /*3ba0*/  HMMA.16816.F32 R4, R92.reuse, R96, R4 ;  /* 0x000000605c04723c */ /* 0x044fea0000001804 */
[----:B------:R-:W-:Y:S02]  /*3bb0*/  @!P0 IMAD R88, R88, 0x40, R247 ;  /* 0x0000004058588824 */ /* 0x000fe400078e02f7 */
[----:B------:R-:W-:Y:S01]  /*3bc0*/  FMUL.FTZ R89, R239, 1.4426950216293334961 ;  /* 0x3fb8aa3bef597820 */ /* 0x000fe20000410000 */
[C---:B------:R-:W-:Y:S04]  /*3bd0*/  HMMA.16816.F32 R8, R92.reuse, R98, R8 ;  /* 0x000000625c08723c */ /* 0x040fe80000001808 */
[----:B------:R-:W-:Y:S04]  /*3be0*/  FSEL R89, R89, RZ, P1 ;  /* 0x000000ff59597208 */ /* 0x000fe80000800000 */
[C---:B---3--:R-:W-:Y:S07]  /*3bf0*/  HMMA.16816.F32 R12, R92.reuse, R84, R12 ;  /* 0x000000545c0c723c */ /* 0x048fee000000180c */
[----:B------:R-:W-:Y:S01]  /*3c00*/  @!P0 IADD3 R84, R246, UR11, RZ ;  /* 0x0000000bf6548c10 */ /* 0x000fe2000fffe0ff */
[----:B------:R-:W-:Y:S04]  /*3c10*/  HMMA.16816.F32 R16, R92, R86, R16 ;  /* 0x000000565c10723c */ /* 0x000fe80000001810 */
[C---:B------:R-:W-:Y:S02]  /*3c20*/  @!P0 IMNMX R91, R84.reuse, UR16, PT ;  /* 0x00000010545b8c17 */ /* 0x040fe4000b800200 */
[----:B------:R-:W-:Y:S02]  /*3c30*/  @!P0 IADD3 R90, R84, 0x8, RZ ;  /* 0x00000008545a8810 */ /* 0x000fe40007ffe0ff */
[C---:B-1----:R-:W-:Y:S01]  /*3c40*/  HMMA.16816.F32 R4, R100.reuse, R108, R4 ;  /* 0x0000006c6404723c */ /* 0x042fe20000001804 */
[----:B------:R-:W1:Y:S04]  /*3c50*/  LDSM.16.M88.4 R84, [R216+0x16800] ;  /* 0x01680000d854783b */ /* 0x000e680000000200 */
[CC--:B------:R-:W-:Y:S02]  /*3c60*/  @!P0 ISETP.GE.AND P2, PT, R88.reuse, R91.reuse, PT ;  /* 0x0000005b5800820c */ /* 0x0c0fe40003f46270 */
[----:B------:R-:W-:Y:S01]  /*3c70*/  @!P0 IADD3 R92, R88, 0x1, RZ ;  /* 0x00000001585c8810 */ /* 0x000fe20007ffe0ff */
[C---:B------:R-:W-:Y:S03]  /*3c80*/  HMMA.16816.F32 R8, R100.reuse, R110, R8 ;  /* 0x0000006e6408723c */ /* 0x040fe60000001808 */
[-C--:B------:R-:W-:Y:S02]  /*3c90*/  @!P0 ISETP.GE.AND P1, PT, R92, R91.reuse, PT ;  /* 0x0000005b5c00820c */ /* 0x080fe40003f26270 */
[----:B------:R-:W-:Y:S11]  /*3ca0*/  @!P0 IMNMX R90, R90, UR16, PT ;  /* 0x000000105a5a8c17 */ /* 0x000ff6000b800200 */
[----:B------:R-:W-:Y:S02]  /*3cb0*/  @!P0 FSEL R4, R4, -INF , !P2 ;  /* 0xff80000004048808 */ /* 0x000fe40005000000 */
[-C--:B------:R-:W-:Y:S02]  /*3cc0*/  @!P0 ISETP.GE.AND P2, PT, R88, R90.reuse, PT ;  /* 0x0000005a5800820c */ /* 0x080fe40003f46270 */
[----:B------:R-:W-:Y:S01]  /*3cd0*/  @!P0 FSEL R5, R5, -INF , !P1 ;  /* 0xff80000005058808 */ /* 0x000fe20004800000 */
[--C-:B------:R-:W-:Y:S01]  /*3ce0*/  FFMA.FTZ R4, R4, c[0x0][0x23c], -R89.reuse ;  /* 0x00008f0004047a23 */ /* 0x100fe20000010859 */
[----:B------:R-:W-:Y:S02]  /*3cf0*/  FSETP.NEU.FTZ.AND P1, PT, R240, -INF , PT ;  /* 0xff800000f000780b */ /* 0x000fe40003f3d000 */
[----:B------:R-:W-:Y:S01]  /*3d00*/  @!P0 FSEL R6, R6, -INF , !P2 ;  /* 0xff80000006068808 */ /* 0x000fe20005000000 */
[----:B------:R2:W-:Y:S01]  /*3d10*/  MUFU.EX2 R128, R4 ;  /* 0x0000000400807308 */ /* 0x0005e20000000800 */
[--C-:B------:R-:W-:Y:S01]  /*3d20*/  FFMA.FTZ R5, R5, c[0x0][0x23c], -R89.reuse ;  /* 0x00008f0005057a23 */ /* 0x100fe20000010859 */
[C---:B-1----:R-:W-:Y:S08]  /*3d30*/  HMMA.16816.F32 R12, R100.reuse, R84, R12 ;  /* 0x00000054640c723c */ /* 0x042ff0000000180c */
[----:B------:R1:W3:Y:S01]  /*3d40*/  MUFU.EX2 R126, R5 ;  /* 0x00000005007e7308 */ /* 0x0002e20000000800 */
[----:B------:R-:W-:Y:S03]  /*3d50*/  HMMA.16816.F32 R16, R100, R86, R16 ;  /* 0x000000566410723c */ /* 0x000fe60000001810 */
[----:B--2---:R-:W-:Y:S05]  /*3d60*/  FMUL.FTZ R4, R240, 1.4426950216293334961 ;  /* 0x3fb8aa3bf0047820 */ /* 0x004fea0000410000 */
[----:B------:R-:W-:Y:S02]  /*3d70*/  FSEL R4, R4, RZ, P1 ;  /* 0x000000ff04047208 */ /* 0x000fe40000800000 */
[-C--:B------:R-:W-:Y:S03]  /*3d80*/  @!P0 ISETP.GE.AND P1, PT, R92, R90.reuse, PT ;  /* 0x0000005a5c00820c */ /* 0x080fe60003f26270 */
[--C-:B------:R-:W-:Y:S01]  /*3d90*/  FFMA.FTZ R6, R6, c[0x0][0x23c], -R4.reuse ;  /* 0x00008f0006067a23 */ /* 0x100fe20000010804 */
[----:B-1----:R-:W-:Y:S02]  /*3da0*/  @!P0 IADD3 R5, R88, 0x8, RZ ;  /* 0x0000000858058810 */ /* 0x002fe40007ffe0ff */
[----:B------:R-:W-:Y:S01]  /*3db0*/  @!P0 FSEL R7, R7, -INF , !P1 ;  /* 0xff80000007078808 */ /* 0x000fe20004800000 */
[----:B------:R1:W-:Y:S01]  /*3dc0*/  MUFU.EX2 R131, R6 ;  /* 0x0000000600837308 */ /* 0x0003e20000000800 */
[-C--:B------:R-:W-:Y:S03]  /*3dd0*/  @!P0 ISETP.GE.AND P1, PT, R5, R91.reuse, PT ;  /* 0x0000005b0500820c */ /* 0x080fe60003f26270 */
[--C-:B------:R-:W-:Y:S01]  /*3de0*/  FFMA.FTZ R7, R7, c[0x0][0x23c], -R4.reuse ;  /* 0x00008f0007077a23 */ /* 0x100fe20000010804 */
[----:B------:R-:W-:Y:S05]  /*3df0*/  @!P0 FSEL R8, R8, -INF , !P1 ;  /* 0xff80000008088808 */ /* 0x000fea0004800000 */
[----:B------:R-:W2:Y:S01]  /*3e00*/  MUFU.EX2 R130, R7 ;  /* 0x0000000700827308 */ /* 0x000ea20000000800 */
[--C-:B------:R-:W-:Y:S09]  /*3e10*/  FFMA.FTZ R8, R8, c[0x0][0x23c], -R89.reuse ;  /* 0x00008f0008087a23 */ /* 0x100ff20000010859 */
[----:B------:R-:W-:Y:S01]  /*3e20*/  MUFU.EX2 R125, R8 ;  /* 0x00000008007d7308 */ /* 0x000fe20000000800 */
[----:B-1----:R-:W-:Y:S04]  /*3e30*/  @!P0 IADD3 R6, R88, 0x9, RZ ;  /* 0x0000000958068810 */ /* 0x002fe80007ffe0ff */
[-C--:B------:R-:W-:Y:S04]  /*3e40*/  @!P0 ISETP.GE.AND P1, PT, R6, R91.reuse, PT ;  /* 0x0000005b0600820c */ /* 0x080fe80003f26270 */
[----:B------:R-:W-:Y:S02]  /*3e50*/  @!P0 FSEL R9, R9, -INF , !P1 ;  /* 0xff80000009098808 */ /* 0x000fe40004800000 */
[-C--:B------:R-:W-:Y:S02]  /*3e60*/  @!P0 ISETP.GE.AND P1, PT, R5, R90.reuse, PT ;  /* 0x0000005a0500820c */ /* 0x080fe40003f26270 */
[----:B------:R-:W-:Y:S01]  /*3e70*/  @!P0 IADD3 R5, R88, 0x10, RZ ;  /* 0x0000001058058810 */ /* 0x000fe20007ffe0ff */
[--C-:B------:R-:W-:Y:S01]  /*3e80*/  FFMA.FTZ R9, R9, c[0x0][0x23c], -R89.reuse ;  /* 0x00008f0009097a23 */ /* 0x100fe20000010859 */
[----:B------:R-:W-:Y:S02]  /*3e90*/  @!P0 FSEL R10, R10, -INF , !P1 ;  /* 0xff8000000a0a8808 */ /* 0x000fe40004800000 */
[-C--:B------:R-:W-:Y:S01]  /*3ea0*/  @!P0 ISETP.GE.AND P1, PT, R6, R90.reuse, PT ;  /* 0x0000005a0600820c */ /* 0x080fe20003f26270 */
[----:B------:R-:W-:Y:S01]  /*3eb0*/  MUFU.EX2 R122, R9 ;  /* 0x00000009007a7308 */ /* 0x000fe20000000800 */
[----:B------:R-:W-:Y:S01]  /*3ec0*/  @!P0 IADD3 R6, R88, 0x11, RZ ;  /* 0x0000001158068810 */ /* 0x000fe20007ffe0ff */
[--C-:B------:R-:W-:Y:S01]  /*3ed0*/  FFMA.FTZ R10, R10, c[0x0][0x23c], -R4.reuse ;  /* 0x00008f000a0a7a23 */ /* 0x100fe20000010804 */
[----:B------:R-:W-:Y:S02]  /*3ee0*/  @!P0 FSEL R11, R11, -INF , !P1 ;  /* 0xff8000000b0b8808 */ /* 0x000fe40004800000 */
[-C--:B------:R-:W-:Y:S03]  /*3ef0*/  @!P0 ISETP.GE.AND P1, PT, R5, R91.reuse, PT ;  /* 0x0000005b0500820c */ /* 0x080fe60003f26270 */
[--C-:B------:R-:W-:Y:S01]  /*3f00*/  FFMA.FTZ R11, R11, c[0x0][0x23c], -R4.reuse ;  /* 0x00008f000b0b7a23 */ /* 0x100fe20000010804 */
[----:B------:R-:W-:Y:S01]  /*3f10*/  @!P0 FSEL R12, R12, -INF , !P1 ;  /* 0xff8000000c0c8808 */ /* 0x000fe20004800000 */
[----:B------:R-:W-:Y:S01]  /*3f20*/  MUFU.EX2 R129, R10 ;  /* 0x0000000a00817308 */ /* 0x000fe20000000800 */
[-C--:B------:R-:W-:Y:S03]  /*3f30*/  @!P0 ISETP.GE.AND P1, PT, R6, R91.reuse, PT ;  /* 0x0000005b0600820c */ /* 0x080fe60003f26270 */
[--C-:B------:R-:W-:Y:S01]  /*3f40*/  FFMA.FTZ R12, R12, c[0x0][0x23c], -R89.reuse ;  /* 0x00008f000c0c7a23 */ /* 0x100fe20000010859 */
[----:B------:R-:W-:Y:S02]  /*3f50*/  @!P0 FSEL R13, R13, -INF , !P1 ;  /* 0xff8000000d0d8808 */ /* 0x000fe40004800000 */
[-C--:B------:R-:W-:Y:S02]  /*3f60*/  @!P0 ISETP.GE.AND P1, PT, R5, R90.reuse, PT ;  /* 0x0000005a0500820c */ /* 0x080fe40003f26270 */
[----:B------:R-:W-:Y:S01]  /*3f70*/  @!P0 IADD3 R5, R88, 0x18, RZ ;  /* 0x0000001858058810 */ /* 0x000fe20007ffe0ff */
[----:B------:R-:W1:Y:S01]  /*3f80*/  MUFU.EX2 R127, R11 ;  /* 0x0000000b007f7308 */ /* 0x000e620000000800 */
[----:B------:R-:W-:Y:S01]  /*3f90*/  @!P0 FSEL R14, R14, -INF , !P1 ;  /* 0xff8000000e0e8808 */ /* 0x000fe20004800000 */
[--C-:B------:R-:W-:Y:S01]  /*3fa0*/  FFMA.FTZ R13, R13, c[0x0][0x23c], -R89.reuse ;  /* 0x00008f000d0d7a23 */ /* 0x100fe20000010859 */
[----:B------:R-:W-:Y:S02]  /*3fb0*/  @!P0 ISETP.GE.AND P1, PT, R6, R90, PT ;  /* 0x0000005a0600820c */ /* 0x000fe40003f26270 */
[----:B------:R-:W-:Y:S01]  /*3fc0*/  @!P0 IADD3 R88, R88, 0x19, RZ ;  /* 0x0000001958588810 */ /* 0x000fe20007ffe0ff */
[--C-:B------:R-:W-:Y:S01]  /*3fd0*/  FFMA.FTZ R14, R14, c[0x0][0x23c], -R4.reuse ;  /* 0x00008f000e0e7a23 */ /* 0x100fe20000010804 */
[----:B------:R-:W-:Y:S02]  /*3fe0*/  @!P0 FSEL R15, R15, -INF , !P1 ;  /* 0xff8000000f0f8808 */ /* 0x000fe40004800000 */
[-C--:B------:R-:W-:Y:S01]  /*3ff0*/  @!P0 ISETP.GE.AND P1, PT, R5, R91.reuse, PT ;  /* 0x0000005b0500820c */ /* 0x080fe20003f26270 */
[----:B------:R-:W-:Y:S01]  /*4000*/  MUFU.EX2 R121, R12 ;  /* 0x0000000c00797308 */ /* 0x000fe20000000800 */
[----:B---3--:R-:W-:Y:S01]  /*4010*/  F2FP.PACK_AB R6, R126, R128 ;  /* 0x000000807e06723e */ /* 0x008fe200000000ff */
[--C-:B------:R-:W-:Y:S01]  /*4020*/  FFMA.FTZ R15, R15, c[0x0][0x23c], -R4.reuse ;  /* 0x00008f000f0f7a23 */ /* 0x100fe20000010804 */
[----:B------:R-:W-:Y:S02]  /*4030*/  @!P0 FSEL R16, R16, -INF , !P1 ;  /* 0xff80000010108808 */ /* 0x000fe40004800000 */
[----:B------:R-:W-:Y:S01]  /*4040*/  @!P0 ISETP.GE.AND P1, PT, R88, R91, PT ;  /* 0x0000005b5800820c */ /* 0x000fe20003f26270 */
[----:B------:R3:W-:Y:S02]  /*4050*/  STS [R231+0x22000], R6 ;  /* 0x02200006e7007388 */ /* 0x0007e40000000800 */
[--C-:B------:R-:W-:Y:S01]  /*4060*/  FFMA.FTZ R16, R16, c[0x0][0x23c], -R89.reuse ;  /* 0x00008f0010107a23 */ /* 0x100fe20000010859 */
[----:B------:R-:W-:Y:S01]  /*4070*/  @!P0 FSEL R17, R17, -INF , !P1 ;  /* 0xff80000011118808 */ /* 0x000fe20004800000 */
[----:B------:R-:W4:Y:S01]  /*4080*/  MUFU.EX2 R118, R13 ;  /* 0x0000000d00767308 */ /* 0x000f220000000800 */
[-C--:B------:R-:W-:Y:S02]  /*4090*/  @!P0 ISETP.GE.AND P1, PT, R5, R90.reuse, PT ;  /* 0x0000005a0500820c */ /* 0x080fe40003f26270 */
[----:B--2---:R-:W-:Y:S01]  /*40a0*/  F2FP.PACK_AB R5, R130, R131 ;  /* 0x000000838205723e */ /* 0x004fe200000000ff */
[----:B------:R-:W-:Y:S01]  /*40b0*/  FFMA.FTZ R89, R17, c[0x0][0x23c], -R89 ;  /* 0x00008f0011597a23 */ /* 0x000fe20000010859 */
[----:B------:R-:W-:Y:S02]  /*40c0*/  @!P0 FSEL R18, R18, -INF , !P1 ;  /* 0xff80000012128808 */ /* 0x000fe40004800000 */
[----:B------:R-:W-:Y:S01]  /*40d0*/  @!P0 ISETP.GE.AND P1, PT, R88, R90, PT ;  /* 0x0000005a5800820c */ /* 0x000fe20003f26270 */
[----:B------:R2:W-:Y:S01]  /*40e0*/  STS [R231+0x22400], R5 ;  /* 0x02240005e7007388 */ /* 0x0005e20000000800 */
[----:B-1----:R-:W-:Y:S01]  /*40f0*/  F2FP.PACK_AB R8, R127, R129 ;  /* 0x000000817f08723e */ /* 0x002fe200000000ff */
[--C-:B------:R-:W-:Y:S01]  /*4100*/  FFMA.FTZ R18, R18, c[0x0][0x23c], -R4.reuse ;  /* 0x00008f0012127a23 */ /* 0x100fe20000010804 */
[----:B------:R-:W-:Y:S01]  /*4110*/  @!P0 FSEL R19, R19, -INF , !P1 ;  /* 0xff80000013138808 */ /* 0x000fe20004800000 */
[----:B------:R-:W-:Y:S02]  /*4120*/  MUFU.EX2 R124, R14 ;  /* 0x0000000e007c7308 */ /* 0x000fe40000000800 */
[----:B------:R-:W-:Y:S02]  /*4130*/  STS [R238+0x22400], R8 ;  /* 0x02240008ee007388 */ /* 0x000fe40000000800 */
[----:B------:R-:W-:Y:S06]  /*4140*/  FFMA.FTZ R4, R19, c[0x0][0x23c], -R4 ;  /* 0x00008f0013047a23 */ /* 0x000fec0000010804 */
[----:B------:R1:W-:Y:S01]  /*4150*/  MUFU.EX2 R119, R4 ;  /* 0x0000000400777308 */ /* 0x0003e20000000800 */
[----:B----4-:R-:W-:Y:S09]  /*4160*/  F2FP.PACK_AB R7, R118, R121 ;  /* 0x000000797607723e */ /* 0x010ff200000000ff */
[----:B------:R-:W3:Y:S10]  /*4170*/  MUFU.EX2 R123, R15 ;  /* 0x0000000f007b7308 */ /* 0x000ef40000000800 */
[----:B------:R-:W-:Y:S01]  /*4180*/  MUFU.EX2 R117, R16 ;  /* 0x0000001000757308 */ /* 0x000fe20000000800 */
[----:B-1----:R-:W-:Y:S05]  /*4190*/  F2FP.PACK_AB R4, R122, R125 ;  /* 0x0000007d7a04723e */ /* 0x002fea00000000ff */
[----:B------:R1:W-:Y:S04]  /*41a0*/  STS [R238+0x22000], R4 ;  /* 0x02200004ee007388 */ /* 0x0003e80000000800 */
[----:B------:R-:W2:Y:S01]  /*41b0*/  MUFU.EX2 R116, R89 ;  /* 0x0000005900747308 */ /* 0x000ea20000000800 */
[----:B---3--:R-:W-:Y:S01]  /*41c0*/  F2FP.PACK_AB R6, R123, R124 ;  /* 0x0000007c7b06723e */ /* 0x008fe200000000ff */
[----:B------:R-:W-:Y:S08]  /*41d0*/  STS [R236+0x22000], R7 ;  /* 0x02200007ec007388 */ /* 0x000ff00000000800 */
[----:B------:R-:W1:Y:S01]  /*41e0*/  MUFU.EX2 R120, R18 ;  /* 0x0000001200787308 */ /* 0x000e620000000800 */
[----:B------:R-:W-:Y:S01]  /*41f0*/  STS [R236+0x22400], R6 ;  /* 0x02240006ec007388 */ /* 0x000fe20000000800 */
[----:B--2---:R-:W-:Y:S05]  /*4200*/  F2FP.PACK_AB R5, R116, R117 ;  /* 0x000000757405723e */ /* 0x004fea00000000ff */
[----:B------:R-:W-:Y:S01]  /*4210*/  STS [R237+0x22000], R5 ;  /* 0x02200005ed007388 */ /* 0x000fe20000000800 */
[----:B-1----:R-:W-:Y:S05]  /*4220*/  F2FP.PACK_AB R4, R119, R120 ;  /* 0x000000787704723e */ /* 0x002fea00000000ff */
[----:B------:R-:W-:Y:S05]  /*4230*/  STS [R237+0x22400], R4 ;  /* 0x02240004ed007388 */ /* 0x000fea0000000800 */
[----:B------:R-:W-:Y:S05]  /*4240*/  LDSM.16.M88.4 R16, [R218+0x8000] ;  /* 0x00800000da10783b */ /* 0x000fea0000000200 */
[----:B------:R-:W1:Y:S05]  /*4250*/  LDSM.16.M88.4 R8, [R2+0x18000] ;  /* 0x018000000208783b */ /* 0x000e6a0000000200 */
[----:B------:R-:W2:Y:S05]  /*4260*/  LDSM.16.M88.4 R84, [R2+0x18800] ;  /* 0x018800000254783b */ /* 0x000eaa0000000200 */
[----:B------:R-:W-:Y:S05]  /*4270*/  LDSM.16.M88.4 R88, [R219+0x8000] ;  /* 0x00800000db58783b */ /* 0x000fea0000000200 */
[----:B------:R-:W3:Y:S05]  /*4280*/  LDSM.16.M88.4 R92, [R3+0x18000] ;  /* 0x01800000035c783b */ /* 0x000eea0000000200 */
[----:B------:R-:W4:Y:S05]  /*4290*/  LDSM.16.M88.4 R96, [R3+0x18800] ;  /* 0x018800000360783b */ /* 0x000f2a0000000200 */
[----:B------:R-:W-:Y:S05]  /*42a0*/  LDSM.16.M88.4 R100, [R223+0x8000] ;  /* 0x00800000df64783b */ /* 0x000fea0000000200 */
[----:B------:R-:W3:Y:S05]  /*42b0*/  LDSM.16.M88.4 R104, [R217+0x18000] ;  /* 0x01800000d968783b */ /* 0x000eea0000000200 */
[----:B------:R-:W4:Y:S01]  /*42c0*/  LDSM.16.M88.4 R108, [R217+0x18800] ;  /* 0x01880000d96c783b */ /* 0x000f220000000200 */
[C---:B-1----:R-:W-:Y:S04]  /*42d0*/  HMMA.16816.F32 R4, R16.reuse, R8, RZ ;  /* 0x000000081004723c */ /* 0x042fe800000018ff */
[----:B------:R-:W-:Y:S04]  /*42e0*/  LDSM.16.M88.4 R112, [R216+0x18800] ;  /* 0x01880000d870783b */ /* 0x000fe80000000200 */
[C---:B------:R-:W-:Y:S08]  /*42f0*/  HMMA.16816.F32 R8, R16.reuse, R10, RZ ;  /* 0x0000000a1008723c */ /* 0x040ff000000018ff */
[C---:B--2---:R-:W-:Y:S08]  /*4300*/  HMMA.16816.F32 R12, R16.reuse, R84, RZ ;  /* 0x00000054100c723c */ /* 0x044ff000000018ff */
[----:B------:R-:W-:Y:S01]  /*4310*/  HMMA.16816.F32 R16, R16, R86, RZ ;  /* 0x000000561010723c */ /* 0x000fe200000018ff */
[----:B------:R-:W-:Y:S07]  /*4320*/  LDSM.16.M88.4 R84, [R222+0x8000] ;  /* 0x00800000de54783b */ /* 0x000fee0000000200 */
        /* <DEDUP_REMOVED lines=9> */
[----:B------:R-:W-:Y:S07]  /*43c0*/  LDSM.16.M88.4 R104, [R3+0x1a000] ;  /* 0x01a000000368783b */ /* 0x000fee0000000200 */
[C---:B------:R-:W-:Y:S08]  /*43d0*/  HMMA.16816.F32 R12, R100.reuse, R108, R12 ;  /* 0x0000006c640c723c */ /* 0x040ff0000000180c */
[----:B------:R-:W-:Y:S01]  /*43e0*/  HMMA.16816.F32 R16, R100, R110, R16 ;  /* 0x0000006e6410723c */ /* 0x000fe20000001810 */
[----:B------:R-:W3:Y:S05]  /*43f0*/  LDSM.16.M88.4 R100, [R2+0x1a800] ;  /* 0x01a800000264783b */ /* 0x000eea0000000200 */
[----:B------:R-:W-:Y:S02]  /*4400*/  LDSM.16.M88.4 R108, [R217+0x1a000] ;  /* 0x01a00000d96c783b */ /* 0x000fe40000000200 */
[C---:B-1----:R-:W-:Y:S08]  /*4410*/  HMMA.16816.F32 R4, R84.reuse, R92, R4 ;  /* 0x0000005c5404723c */ /* 0x042ff00000001804 */
[C---:B------:R-:W-:Y:S01]  /*4420*/  HMMA.16816.F32 R8, R84.reuse, R94, R8 ;  /* 0x0000005e5408723c */ /* 0x040fe20000001808 */
[----:B------:R-:W1:Y:S07]  /*4430*/  LDSM.16.M88.4 R92, [R219+0xa000] ;  /* 0x00a00000db5c783b */ /* 0x000e6e0000000200 */
[C---:B------:R-:W-:Y:S07]  /*4440*/  HMMA.16816.F32 R12, R84.reuse, R112, R12 ;  /* 0x00000070540c723c */ /* 0x040fee000000180c */
[----:B------:R-:W-:Y:S01]  /*4450*/  IADD3 R112, P0, R242, UR10, RZ ;  /* 0x0000000af2707c10 */ /* 0x000fe2000ff1e0ff */
[----:B------:R-:W-:Y:S01]  /*4460*/  HMMA.16816.F32 R16, R84, R114, R16 ;  /* 0x000000725410723c */ /* 0x000fe20000001810 */
[----:B------:R-:W2:Y:S03]  /*4470*/  LDSM.16.M88.4 R84, [R3+0x1a800] ;  /* 0x01a800000354783b */ /* 0x000ea60000000200 */
[----:B------:R-:W-:Y:S02]  /*4480*/  IADD3.X R113, R241, UR9, RZ, P0, !PT ;  /* 0x00000009f1717c10 */ /* 0x000fe400087fe4ff */
[C---:B------:R-:W-:Y:S02]  /*4490*/  LEA R228, P0, R252.reuse, R228, 0x2 ;  /* 0x000000e4fce47211 */ /* 0x040fe400078010ff */
[C---:B--2---:R-:W-:Y:S01]  /*44a0*/  HMMA.16816.F32 R4, R88.reuse, R96, R4 ;  /* 0x000000605804723c */ /* 0x044fe20000001804 */
[----:B------:R2:W4:Y:S04]  /*44b0*/  LDG.E R114, [R112.64] ;  /* 0x0000000470727981 */ /* 0x000528000c1e1900 */
[----:B------:R-:W-:Y:S03]  /*44c0*/  LEA.HI.X.SX32 R229, R252, R229, 0x2, P0 ;  /* 0x000000e5fce57211 */ /* 0x000fe600000f16ff */
[C---:B------:R-:W-:Y:S01]  /*44d0*/  HMMA.16816.F32 R8, R88.reuse, R98, R8 ;  /* 0x000000625808723c */ /* 0x040fe20000001808 */
[----:B------:R-:W2:Y:S07]  /*44e0*/  LDSM.16.M88.4 R96, [R223+0xa000] ;  /* 0x00a00000df60783b */ /* 0x000eae0000000200 */
[C---:B---3--:R-:W-:Y:S08]  /*44f0*/  HMMA.16816.F32 R12, R88.reuse, R100, R12 ;  /* 0x00000064580c723c */ /* 0x048ff0000000180c */
[----:B------:R-:W-:Y:S01]  /*4500*/  HMMA.16816.F32 R16, R88, R102, R16 ;  /* 0x000000665810723c */ /* 0x000fe20000001810 */
[----:B------:R-:W3:Y:S05]  /*4510*/  LDSM.16.M88.4 R88, [R217+0x1a800] ;  /* 0x01a80000d958783b */ /* 0x000eea0000000200 */
[----:B--2---:R-:W2:Y:S02]  /*4520*/  LDG.E R112, [R112.64+0x20] ;  /* 0x0000200470707981 */ /* 0x004ea4000c1e1900 */
[C---:B-1----:R-:W-:Y:S03]  /*4530*/  HMMA.16816.F32 R4, R92.reuse, R104, R4 ;  /* 0x000000685c04723c */ /* 0x042fe60000001804 */
[----:B------:R-:W-:Y:S05]  /*4540*/  LDSM.16.M88.4 R100, [R222+0xa000] ;  /* 0x00a00000de64783b */ /* 0x000fea0000000200 */
[C---:B------:R-:W-:Y:S01]  /*4550*/  HMMA.16816.F32 R8, R92.reuse, R106, R8 ;  /* 0x0000006a5c08723c */ /* 0x040fe20000001808 */
[----:B------:R-:W1:Y:S07]  /*4560*/  LDSM.16.M88.4 R104, [R216+0x1a000] ;  /* 0x01a00000d868783b */ /* 0x000e6e0000000200 */
[C---:B------:R-:W-:Y:S08]  /*4570*/  HMMA.16816.F32 R12, R92.reuse, R84, R12 ;  /* 0x000000545c0c723c */ /* 0x040ff0000000180c */
        /* <DEDUP_REMOVED lines=10> */
[C---:B-1----:R-:W-:Y:S08]  /*4620*/  HMMA.16816.F32 R4, R100.reuse, R104, R4 ;  /* 0x000000686404723c */ /* 0x042ff00000001804 */
        /* <DEDUP_REMOVED lines=32> */
[----:B------:R-:W4:Y:S05]  /*4830*/  LDSM.16.M88.4 R84, [R3+0x1e800] ;  /* 0x01e800000354783b */ /* 0x000f2a0000000200 */
[----:B------:R-:W-:Y:S02]  /*4840*/  LDSM.16.M88.4 R92, [R223+0xe000] ;  /* 0x00e00000df5c783b */ /* 0x000fe40000000200 */
[C---:B------:R-:W-:Y:S08]  /*4850*/  HMMA.16816.F32 R4, R96.reuse, R108, R4 ;  /* 0x0000006c6004723c */ /* 0x040ff00000001804 */
[C---:B------:R-:W-:Y:S01]  /*4860*/  HMMA.16816.F32 R8, R96.reuse, R110, R8 ;  /* 0x0000006e6008723c */ /* 0x040fe20000001808 */
[----:B------:R-:W4:Y:S07]  /*4870*/  LDSM.16.M88.4 R108, [R217+0x1e000] ;  /* 0x01e00000d96c783b */ /* 0x000f2e0000000200 */
[C---:B---3--:R-:W-:Y:S08]  /*4880*/  HMMA.16816.F32 R12, R96.reuse, R88, R12 ;  /* 0x00000058600c723c */ /* 0x048ff0000000180c */
[----:B------:R-:W-:Y:S01]  /*4890*/  HMMA.16816.F32 R16, R96, R90, R16 ;  /* 0x0000005a6010723c */ /* 0x000fe20000001810 */
[----:B------:R-:W3:Y:S05]  /*48a0*/  LDSM.16.M88.4 R88, [R217+0x1e800] ;  /* 0x01e80000d958783b */ /* 0x000eea0000000200 */
[----:B------:R-:W-:Y:S02]  /*48b0*/  LDSM.16.M88.4 R96, [R222+0xe000] ;  /* 0x00e00000de60783b */ /* 0x000fe40000000200 */
[C---:B-1----:R-:W-:Y:S08]  /*48c0*/  HMMA.16816.F32 R4, R100.reuse, R104, R4 ;  /* 0x000000686404723c */ /* 0x042ff00000001804 */
[C---:B------:R-:W-:Y:S01]  /*48d0*/  HMMA.16816.F32 R8, R100.reuse, R106, R8 ;  /* 0x0000006a6408723c */ /* 0x040fe20000001808 */
[----:B------:R-:W1:Y:S07]  /*48e0*/  LDSM.16.M88.4 R104, [R216+0x1e000] ;  /* 0x01e00000d868783b */ /* 0x000e6e0000000200 */
[C---:B----4-:R-:W-:Y:S08]  /*48f0*/  HMMA.16816.F32 R12, R100.reuse, R84, R12 ;  /* 0x00000054640c723c */ /* 0x050ff0000000180c */
[----:B------:R-:W-:Y:S01]  /*4900*/  HMMA.16816.F32 R16, R100, R86, R16 ;  /* 0x000000566410723c */ /* 0x000fe20000001810 */
[----:B------:R-:W4:Y:S07]  /*4910*/  LDSM.16.M88.4 R84, [R216+0x1e800] ;  /* 0x01e80000d854783b */ /* 0x000f2e0000000200 */
[C---:B------:R-:W-:Y:S08]  /*4920*/  HMMA.16816.F32 R4, R92.reuse, R108, R4 ;  /* 0x0000006c5c04723c */ /* 0x040ff00000001804 */
[C---:B------:R-:W-:Y:S08]  /*4930*/  HMMA.16816.F32 R8, R92.reuse, R110, R8 ;  /* 0x0000006e5c08723c */ /* 0x040ff00000001808 */
[C---:B---3--:R-:W-:Y:S08]  /*4940*/  HMMA.16816.F32 R12, R92.reuse, R88, R12 ;  /* 0x000000585c0c723c */ /* 0x048ff0000000180c */
[----:B------:R-:W-:Y:S08]  /*4950*/  HMMA.16816.F32 R16, R92, R90, R16 ;  /* 0x0000005a5c10723c */ /* 0x000ff00000001810 */
[C---:B-1----:R-:W-:Y:S08]  /*4960*/  HMMA.16816.F32 R4, R96.reuse, R104, R4 ;  /* 0x000000686004723c */ /* 0x042ff00000001804 */
[C---:B------:R-:W-:Y:S08]  /*4970*/  HMMA.16816.F32 R8, R96.reuse, R106, R8 ;  /* 0x0000006a6008723c */ /* 0x040ff00000001808 */
[C---:B----4-:R-:W-:Y:S08]  /*4980*/  HMMA.16816.F32 R12, R96.reuse, R84, R12 ;  /* 0x00000054600c723c */ /* 0x050ff0000000180c */
[----:B------:R-:W-:Y:S04]  /*4990*/  HMMA.16816.F32 R16, R96, R86, R16 ;  /* 0x000000566010723c */ /* 0x000fe80000001810 */
[C---:B------:R-:W-:Y:S02]  /*49a0*/  FADD.FTZ R84, -R114.reuse, R4 ;  /* 0x0000000472547221 */ /* 0x040fe40000010100 */
[----:B------:R-:W-:Y:S02]  /*49b0*/  FADD.FTZ R4, -R114, R5 ;  /* 0x0000000572047221 */ /* 0x000fe40000010100 */
[----:B------:R-:W-:Y:S04]  /*49c0*/  FMUL.FTZ R5, R128, R84 ;  /* 0x0000005480057220 */ /* 0x000fe80000410000 */
[----:B------:R-:W-:Y:S02]  /*49d0*/  FMUL.FTZ R4, R126, R4 ;  /* 0x000000047e047220 */ /* 0x000fe40000410000 */
[----:B--2---:R-:W-:Y:S02]  /*49e0*/  FADD.FTZ R6, -R112, R6 ;  /* 0x0000000670067221 */ /* 0x004fe40000010100 */
[----:B------:R-:W-:Y:S01]  /*49f0*/  FADD.FTZ R8, -R114, R8 ;  /* 0x0000000872087221 */ /* 0x000fe20000010100 */
[----:B------:R-:W-:Y:S01]  /*4a00*/  F2FP.PACK_AB R4, R4, R5 ;  /* 0x000000050404723e */ /* 0x000fe200000000ff */
[----:B------:R-:W-:Y:S02]  /*4a10*/  FADD.FTZ R5, -R114, R12 ;  /* 0x0000000c72057221 */ /* 0x000fe40000010100 */
[----:B------:R-:W-:Y:S02]  /*4a20*/  FADD.FTZ R12, -R112, R7 ;  /* 0x00000007700c7221 */ /* 0x000fe40000010100 */
[----:B------:R1:W-:Y:S01]  /*4a30*/  STS [R231+0x20000], R4 ;  /* 0x02000004e7007388 */ /* 0x0003e20000000800 */
[----:B------:R-:W-:Y:S02]  /*4a40*/  FMUL.FTZ R84, R125, R8 ;  /* 0x000000087d547220 */ /* 0x000fe40000410000 */
[C---:B------:R-:W-:Y:S02]  /*4a50*/  FADD.FTZ R17, -R114.reuse, R17 ;  /* 0x0000001172117221 */ /* 0x040fe40000010100 */
[----:B------:R-:W-:Y:S02]  /*4a60*/  FADD.FTZ R16, -R114, R16 ;  /* 0x0000001072107221 */ /* 0x000fe40000010100 */
[----:B------:R-:W-:Y:S02]  /*4a70*/  FMUL.FTZ R7, R116, R17 ;  /* 0x0000001174077220 */ /* 0x000fe40000410000 */
[----:B------:R-:W-:Y:S02]  /*4a80*/  FMUL.FTZ R12, R130, R12 ;  /* 0x0000000c820c7220 */ /* 0x000fe40000410000 */
[----:B------:R-:W-:Y:S02]  /*4a90*/  FADD.FTZ R8, -R114, R13 ;  /* 0x0000000d72087221 */ /* 0x000fe40000010100 */
[----:B------:R-:W-:Y:S02]  /*4aa0*/  FMUL.FTZ R5, R121, R5 ;  /* 0x0000000579057220 */ /* 0x000fe40000410000 */
[----:B------:R-:W-:Y:S02]  /*4ab0*/  FMUL.FTZ R8, R118, R8 ;  /* 0x0000000876087220 */ /* 0x000fe40000410000 */
[----:B------:R-:W-:Y:S02]  /*4ac0*/  FADD.FTZ R10, -R112, R10 ;  /* 0x0000000a700a7221 */ /* 0x000fe40000010100 */
[----:B------:R-:W-:Y:S01]  /*4ad0*/  FADD.FTZ R9, -R114, R9 ;  /* 0x0000000972097221 */ /* 0x000fe20000010100 */
[----:B------:R-:W-:Y:S01]  /*4ae0*/  F2FP.PACK_AB R8, R8, R5 ;  /* 0x000000050808723e */ /* 0x000fe200000000ff */
[----:B------:R-:W-:Y:S02]  /*4af0*/  FMUL.FTZ R13, R129, R10 ;  /* 0x0000000a810d7220 */ /* 0x000fe40000410000 */
[----:B------:R-:W-:Y:S02]  /*4b00*/  FMUL.FTZ R9, R122, R9 ;  /* 0x000000097a097220 */ /* 0x000fe40000410000 */
[----:B-1----:R-:W-:Y:S02]  /*4b10*/  FMUL.FTZ R4, R117, R16 ;  /* 0x0000001075047220 */ /* 0x002fe40000410000 */
[----:B------:R-:W-:Y:S01]  /*4b20*/  FMUL.FTZ R16, R131, R6 ;  /* 0x0000000683107220 */ /* 0x000fe20000410000 */
[----:B------:R-:W-:Y:S01]  /*4b30*/  F2FP.PACK_AB R9, R9, R84 ;  /* 0x000000540909723e */ /* 0x000fe200000000ff */
[C---:B------:R-:W-:Y:S01]  /*4b40*/  FADD.FTZ R6, -R112.reuse, R11 ;  /* 0x0000000b70067221 */ /* 0x040fe20000010100 */
[----:B------:R-:W-:Y:S01]  /*4b50*/  F2FP.PACK_AB R7, R7, R4 ;  /* 0x000000040707723e */ /* 0x000fe200000000ff */
[----:B------:R-:W-:Y:S01]  /*4b60*/  FADD.FTZ R10, -R112, R14 ;  /* 0x0000000e700a7221 */ /* 0x000fe20000010100 */
[----:B------:R-:W-:Y:S01]  /*4b70*/  F2FP.PACK_AB R4, R12, R16 ;  /* 0x000000100c04723e */ /* 0x000fe200000000ff */
[----:B------:R-:W-:Y:S02]  /*4b80*/  FMUL.FTZ R6, R127, R6 ;  /* 0x000000067f067220 */ /* 0x000fe40000410000 */
[----:B------:R-:W-:Y:S02]  /*4b90*/  FADD.FTZ R5, -R112, R15 ;  /* 0x0000000f70057221 */ /* 0x000fe40000010100 */
[----:B------:R1:W-:Y:S01]  /*4ba0*/  STS [R231+0x20400], R4 ;  /* 0x02040004e7007388 */ /* 0x0003e20000000800 */
[----:B------:R-:W-:Y:S01]  /*4bb0*/  FMUL.FTZ R10, R124, R10 ;  /* 0x0000000a7c0a7220 */ /* 0x000fe20000410000 */
[----:B------:R-:W-:Y:S01]  /*4bc0*/  F2FP.PACK_AB R6, R6, R13 ;  /* 0x0000000d0606723e */ /* 0x000fe200000000ff */
[----:B------:R-:W-:Y:S02]  /*4bd0*/  FMUL.FTZ R5, R123, R5 ;  /* 0x000000057b057220 */ /* 0x000fe40000410000 */
[C---:B------:R-:W-:Y:S01]  /*4be0*/  FADD.FTZ R12, -R112.reuse, R18 ;  /* 0x00000012700c7221 */ /* 0x040fe20000010100 */
[----:B------:R-:W-:Y:S01]  /*4bf0*/  STS [R238+0x20000], R9 ;  /* 0x02000009ee007388 */ /* 0x000fe20000000800 */
[----:B------:R-:W-:Y:S01]  /*4c00*/  FADD.FTZ R11, -R112, R19 ;  /* 0x00000013700b7221 */ /* 0x000fe20000010100 */
[----:B------:R-:W-:Y:S01]  /*4c10*/  F2FP.PACK_AB R5, R5, R10 ;  /* 0x0000000a0505723e */ /* 0x000fe200000000ff */
[----:B------:R-:W-:Y:S02]  /*4c20*/  FMUL.FTZ R12, R120, R12 ;  /* 0x0000000c780c7220 */ /* 0x000fe40000410000 */
[----:B------:R-:W-:Y:S01]  /*4c30*/  STS [R238+0x20400], R6 ;  /* 0x02040006ee007388 */ /* 0x000fe20000000800 */
[----:B------:R-:W-:Y:S04]  /*4c40*/  FMUL.FTZ R11, R119, R11 ;  /* 0x0000000b770b7220 */ /* 0x000fe80000410000 */
[----:B------:R-:W-:Y:S05]  /*4c50*/  STS [R236+0x20000], R8 ;  /* 0x02000008ec007388 */ /* 0x000fea0000000800 */
[----:B------:R-:W-:Y:S01]  /*4c60*/  STS [R236+0x20400], R5 ;  /* 0x02040005ec007388 */ /* 0x000fe20000000800 */
[----:B-1----:R-:W-:Y:S04]  /*4c70*/  F2FP.PACK_AB R4, R11, R12 ;  /* 0x0000000c0b04723e */ /* 0x002fe800000000ff */
        /* <DEDUP_REMOVED lines=114> */
.L_x_261:
[----:B------:R-:W-:Y:S01]  /*53a0*/  LDSM.16.M88.4 R128, [R224] ;  /* 0x00000000e080783b */ /* 0x000fe20000000200 */
[----:B------:R-:W-:Y:S02]  /*53b0*/  @UP2 UIADD3 UR13, UP1, UR8, -0x100, URZ ;  /* 0xffffff00080d2890 */ /* 0x000fe4000ff3e03f */
[----:B------:R-:W-:Y:S02]  /*53c0*/  @UP2 UIADD3 UR10, UP0, UR10, -0x100, URZ ;  /* 0xffffff000a0a2890 */ /* 0x000fe4000ff1e03f */
[----:B------:R-:W2:Y:S01]  /*53d0*/  LDSM.16.MT88.4 R16, [R0+0x10000] ;  /* 0x010000000010783b */ /* 0x000ea20000004200 */
[----:B------:R-:W-:Y:S02]  /*53e0*/  @UP2 UIADD3.X UR11, UR7, -0x1, URZ, UP1, !UPT ;  /* 0xffffffff070b2890 */ /* 0x000fe40008ffe43f */
[----:B------:R-:W-:Y:S02]  /*53f0*/  @UP2 UIADD3.X UR9, UR9, -0x1, URZ, UP0, !UPT ;  /* 0xffffffff09092890 */ /* 0x000fe400087fe43f */
[----:B------:R-:W3:Y:S05]  /*5400*/  LDSM.16.M88.4 R124, [R224+0x1000] ;  /* 0x00100000e07c783b */ /* 0x000eea0000000200 */
[----:B------:R-:W4:Y:S05]  /*5410*/  LDSM.16.MT88.4 R96, [R0+0x12000] ;  /* 0x012000000060783b */ /* 0x000f2a0000004200 */
[----:B------:R-:W1:Y:S05]  /*5420*/  LDSM.16.MT88.4 R112, [R0+0x14000] ;  /* 0x014000000070783b */ /* 0x000e6a0000004200 */
[----:B------:R-:W1:Y:S05]  /*5430*/  LDSM.16.MT88.4 R196, [R0+0x16000] ;  /* 0x0160000000c4783b */ /* 0x000e6a0000004200 */
[----:B------:R-:W-:Y:S05]  /*5440*/  LDSM.16.M88.4 R200, [R227] ;  /* 0x00000000e3c8783b */ /* 0x000fea0000000200 */
[----:B------:R-:W1:Y:S05]  /*5450*/  LDSM.16.MT88.4 R204, [R0+0x10800] ;  /* 0x0108000000cc783b */ /* 0x000e6a0000004200 */
[----:B------:R-:W1:Y:S02]  /*5460*/  LDSM.16.M88.4 R208, [R227+0x1000] ;  /* 0x00100000e3d0783b */ /* 0x000e640000000200 */
[-C--:B-12---:R-:W-:Y:S03]  /*5470*/  HMMA.16816.F32 R4, R128, R16.reuse, RZ ;  /* 0x000000108004723c */ /* 0x086fe600000018ff */
[----:B------:R-:W1:Y:S05]  /*5480*/  LDSM.16.MT88.4 R212, [R0+0x12800] ;  /* 0x0128000000d4783b */ /* 0x000e6a0000004200 */
        /* <DEDUP_REMOVED lines=14> */
[----:B------:R-:W-:Y:S01]  /*5570*/  HMMA.16816.F32 R128, R128, R198, RZ ;  /* 0x000000c68080723c */ /* 0x000fe200000018ff */
[----:B------:R-:W2:Y:S07]  /*5580*/  LDSM.16.MT88.4 R196, [R0+0x14800] ;  /* 0x0148000000c4783b */ /* 0x000eae0000004200 */
[-C--:B------:R-:W-:Y:S08]  /*5590*/  HMMA.16816.F32 R4, R200, R204.reuse, R4 ;  /* 0x000000ccc804723c */ /* 0x080ff00000001804 */
[C---:B------:R-:W-:Y:S08]  /*55a0*/  HMMA.16816.F32 R8, R208.reuse, R204, R8 ;  /* 0x000000ccd008723c */ /* 0x040ff00000001808 */
[-C--:B------:R-:W-:Y:S08]  /*55b0*/  HMMA.16816.F32 R12, R208, R206.reuse, R12 ;  /* 0x000000ced00c723c */ /* 0x080ff0000000180c */
[C---:B------:R-:W-:Y:S01]  /*55c0*/  HMMA.16816.F32 R16, R200.reuse, R206, R16 ;  /* 0x000000cec810723c */ /* 0x040fe20000001810 */
[----:B------:R-:W3:Y:S07]  /*55d0*/  LDSM.16.MT88.4 R204, [R0+0x16800] ;  /* 0x0168000000cc783b */ /* 0x000eee0000004200 */
[-C--:B-1----:R-:W-:Y:S08]  /*55e0*/  HMMA.16816.F32 R84, R200, R212.reuse, R84 ;  /* 0x000000d4c854723c */ /* 0x082ff00000001854 */
[C---:B------:R-:W-:Y:S08]  /*55f0*/  HMMA.16816.F32 R88, R208.reuse, R212, R88 ;  /* 0x000000d4d058723c */ /* 0x040ff00000001858 */
[-C--:B------:R-:W-:Y:S08]  /*5600*/  HMMA.16816.F32 R92, R208, R214.reuse, R92 ;  /* 0x000000d6d05c723c */ /* 0x080ff0000000185c */
[C---:B------:R-:W-:Y:S01]  /*5610*/  HMMA.16816.F32 R96, R200.reuse, R214, R96 ;  /* 0x000000d6c860723c */ /* 0x040fe20000001860 */
[----:B------:R-:W-:Y:S07]  /*5620*/  LDSM.16.M88.4 R212, [R225+0x1000] ;  /* 0x00100000e1d4783b */ /* 0x000fee0000000200 */
[-C--:B--2---:R-:W-:Y:S08]  /*5630*/  HMMA.16816.F32 R100, R200, R196.reuse, R100 ;  /* 0x000000c4c864723c */ /* 0x084ff00000001864 */
[C---:B------:R-:W-:Y:S08]  /*5640*/  HMMA.16816.F32 R104, R208.reuse, R196, R104 ;  /* 0x000000c4d068723c */ /* 0x040ff00000001868 */
[-C--:B------:R-:W-:Y:S08]  /*5650*/  HMMA.16816.F32 R108, R208, R198.reuse, R108 ;  /* 0x000000c6d06c723c */ /* 0x080ff0000000186c */
[C---:B------:R-:W-:Y:S01]  /*5660*/  HMMA.16816.F32 R112, R200.reuse, R198, R112 ;  /* 0x000000c6c870723c */ /* 0x040fe20000001870 */
[----:B------:R-:W-:Y:S07]  /*5670*/  LDSM.16.M88.4 R196, [R225] ;  /* 0x00000000e1c4783b */ /* 0x000fee0000000200 */
[-C--:B---3--:R-:W-:Y:S08]  /*5680*/  HMMA.16816.F32 R116, R200, R204.reuse, R116 ;  /* 0x000000ccc874723c */ /* 0x088ff00000001874 */
[C---:B------:R-:W-:Y:S08]  /*5690*/  HMMA.16816.F32 R120, R208.reuse, R204, R120 ;  /* 0x000000ccd078723c */ /* 0x040ff00000001878 */
[-C--:B------:R-:W-:Y:S01]  /*56a0*/  HMMA.16816.F32 R124, R208, R206.reuse, R124 ;  /* 0x000000ced07c723c */ /* 0x080fe2000000187c */
[----:B------:R-:W1:Y:S07]  /*56b0*/  LDSM.16.MT88.4 R208, [R0+0x11000] ;  /* 0x0110000000d0783b */ /* 0x000e6e0000004200 */
        /* <DEDUP_REMOVED lines=13> */
[-C--:B---3--:R-:W-:Y:S08]  /*5790*/  HMMA.16816.F32 R100, R196, R204.reuse, R100 ;  /* 0x000000ccc464723c */ /* 0x088ff00000001864 */
[C---:B------:R-:W-:Y:S08]  /*57a0*/  HMMA.16816.F32 R104, R212.reuse, R204, R104 ;  /* 0x000000ccd468723c */ /* 0x040ff00000001868 */
[-C--:B------:R-:W-:Y:S08]  /*57b0*/  HMMA.16816.F32 R108, R212, R206.reuse, R108 ;  /* 0x000000ced46c723c */ /* 0x080ff0000000186c */
[C---:B------:R-:W-:Y:S01]  /*57c0*/  HMMA.16816.F32 R112, R196.reuse, R206, R112 ;  /* 0x000000cec470723c */ /* 0x040fe20000001870 */
[----:B------:R-:W2:Y:S07]  /*57d0*/  LDSM.16.MT88.4 R204, [R0+0x11800] ;  /* 0x0118000000cc783b */ /* 0x000eae0000004200 */
[-C--:B-1----:R-:W-:Y:S08]  /*57e0*/  HMMA.16816.F32 R116, R196, R208.reuse, R116 ;  /* 0x000000d0c474723c */ /* 0x082ff00000001874 */
[C---:B------:R-:W-:Y:S08]  /*57f0*/  HMMA.16816.F32 R120, R212.reuse, R208, R120 ;  /* 0x000000d0d478723c */ /* 0x040ff00000001878 */
[-C--:B------:R-:W-:Y:S01]  /*5800*/  HMMA.16816.F32 R124, R212, R210.reuse, R124 ;  /* 0x000000d2d47c723c */ /* 0x080fe2000000187c */
[----:B------:R-:W1:Y:S07]  /*5810*/  LDSM.16.M88.4 R212, [R226+0x1000] ;  /* 0x00100000e2d4783b */ /* 0x000e6e0000000200 */
[----:B------:R-:W-:Y:S01]  /*5820*/  HMMA.16816.F32 R128, R196, R210, R128 ;  /* 0x000000d2c480723c */ /* 0x000fe20000001880 */
[----:B------:R-:W3:Y:S05]  /*5830*/  LDSM.16.MT88.4 R196, [R0+0x13800] ;  /* 0x0138000000c4783b */ /* 0x000eea0000004200 */
[----:B------:R-:W-:Y:S02]  /*5840*/  LDSM.16.MT88.4 R208, [R0+0x17800] ;  /* 0x0178000000d0783b */ /* 0x000fe40000004200 */
[-C--:B--2---:R-:W-:Y:S08]  /*5850*/  HMMA.16816.F32 R4, R200, R204.reuse, R4 ;  /* 0x000000ccc804723c */ /* 0x084ff00000001804 */
[C---:B-1----:R-:W-:Y:S08]  /*5860*/  HMMA.16816.F32 R8, R212.reuse, R204, R8 ;  /* 0x000000ccd408723c */ /* 0x042ff00000001808 */
[-C--:B------:R-:W-:Y:S08]  /*5870*/  HMMA.16816.F32 R12, R212, R206.reuse, R12 ;  /* 0x000000ced40c723c */ /* 0x080ff0000000180c */
[C---:B------:R-:W-:Y:S01]  /*5880*/  HMMA.16816.F32 R16, R200.reuse, R206, R16 ;  /* 0x000000cec810723c */ /* 0x040fe20000001810 */
[----:B------:R-:W1:Y:S07]  /*5890*/  LDSM.16.MT88.4 R204, [R0+0x15800] ;  /* 0x0158000000cc783b */ /* 0x000e6e0000004200 */
[-C--:B---3--:R-:W-:Y:S08]  /*58a0*/  HMMA.16816.F32 R84, R200, R196.reuse, R84 ;  /* 0x000000c4c854723c */ /* 0x088ff00000001854 */
        /* <DEDUP_REMOVED lines=8> */
[----:B------:R2:W5:Y:S02]  /*5930*/  @P3 LDG.E R240, [R196.64+-0xe0] ;  /* 0xffff2004c4f03981 */ /* 0x000564000c1e1900 */
[-C--:B-1----:R-:W-:Y:S03]  /*5940*/  HMMA.16816.F32 R100, R200, R204.reuse, R100 ;  /* 0x000000ccc864723c */ /* 0x082fe60000001864 */
[----:B------:R1:W-:Y:S05]  /*5950*/  RED.E.ADD.F32.FTZ.RN.STRONG.GPU [R228.64], R4 ;  /* 0x00000004e400798e */ /* 0x0003ea000c10e784 */
[C---:B------:R-:W-:Y:S07]  /*5960*/  HMMA.16816.F32 R104, R212.reuse, R204, R104 ;  /* 0x000000ccd468723c */ /* 0x040fee0000001868 */
[C---:B------:R-:W-:Y:S01]  /*5970*/  IMAD.SHL.U32 R204, R250.reuse, 0x8, RZ ;  /* 0x00000008facc7824 */ /* 0x040fe200078e00ff */
[-C--:B------:R-:W-:Y:S04]  /*5980*/  HMMA.16816.F32 R108, R212, R206.reuse, R108 ;  /* 0x000000ced46c723c */ /* 0x080fe8000000186c */
[----:B------:R-:W-:Y:S01]  /*5990*/  IMAD.SHL.U32 R205, R250, 0x10, RZ ;  /* 0x00000010facd7824 */ /* 0x000fe200078e00ff */
[CC--:B--2---:R-:W-:Y:S03]  /*59a0*/  LEA R196, P0, R204.reuse, R228.reuse, 0x2 ;  /* 0x000000e4ccc47211 */ /* 0x0c4fe600078010ff */
[C---:B------:R-:W-:Y:S04]  /*59b0*/  HMMA.16816.F32 R112, R200.reuse, R206, R112 ;  /* 0x000000cec870723c */ /* 0x040fe80000001870 */
[-C--:B------:R-:W-:Y:S02]  /*59c0*/  LEA.HI.X.SX32 R197, R204, R229.reuse, 0x2, P0 ;  /* 0x000000e5ccc57211 */ /* 0x080fe400000f16ff */
[CC--:B------:R-:W-:Y:S01]  /*59d0*/  LEA R198, P1, R205.reuse, R228.reuse, 0x2 ;  /* 0x000000e4cdc67211 */ /* 0x0c0fe200078210ff */
[C---:B------:R-:W-:Y:S01]  /*59e0*/  IMAD R206, R250.reuse, 0x28, RZ ;  /* 0x00000028face7824 */ /* 0x040fe200078e02ff */
[-C--:B------:R-:W-:Y:S01]  /*59f0*/  HMMA.16816.F32 R116, R200, R208.reuse, R116 ;  /* 0x000000d0c874723c */ /* 0x080fe20000001874 */
[----:B------:R2:W-:Y:S03]  /*5a00*/  RED.E.ADD.F32.FTZ.RN.STRONG.GPU [R196.64], R5 ;  /* 0x00000005c400798e */ /* 0x0005e6000c10e784 */
[-C--:B------:R-:W-:Y:S04]  /*5a10*/  LEA.HI.X.SX32 R199, R205, R229.reuse, 0x2, P1 ;  /* 0x000000e5cdc77211 */ /* 0x080fe800008f16ff */
[C---:B------:R-:W-:Y:S01]  /*5a20*/  HMMA.16816.F32 R120, R212.reuse, R208, R120 ;  /* 0x000000d0d478723c */ /* 0x040fe20000001878 */
[----:B------:R3:W-:Y:S07]  /*5a30*/  RED.E.ADD.F32.FTZ.RN.STRONG.GPU [R198.64], R6 ;  /* 0x00000006c600798e */ /* 0x0007ee000c10e784 */
[-C--:B------:R-:W-:Y:S08]  /*5a40*/  HMMA.16816.F32 R124, R212, R210.reuse, R124 ;  /* 0x000000d2d47c723c */ /* 0x080ff0000000187c */
[----:B------:R-:W-:Y:S07]  /*5a50*/  HMMA.16816.F32 R128, R200, R210, R128 ;  /* 0x000000d2c880723c */ /* 0x000fee0000001880 */
[C---:B------:R-:W-:Y:S02]  /*5a60*/  IMAD R201, R250.reuse, 0x18, RZ ;  /* 0x00000018fac97824 */ /* 0x040fe400078e02ff */
[C---:B------:R-:W-:Y:S03]  /*5a70*/  IMAD.SHL.U32 R203, R250.reuse, 0x20, RZ ;  /* 0x00000020facb7824 */ /* 0x040fe600078e00ff */
[-C--:B-1----:R-:W-:Y:S01]  /*5a80*/  LEA R4, P0, R201, R228.reuse, 0x2 ;  /* 0x000000e4c9047211 */ /* 0x082fe200078010ff */
[----:B------:R-:W-:Y:S01]  /*5a90*/  IMAD R202, R250, 0x30, RZ ;  /* 0x00000030faca7824 */ /* 0x000fe200078e02ff */
[-C--:B------:R-:W-:Y:S02]  /*5aa0*/  LEA R200, P1, R203, R228.reuse, 0x2 ;  /* 0x000000e4cbc87211 */ /* 0x080fe400078210ff */
[-C--:B--2---:R-:W-:Y:S02]  /*5ab0*/  LEA.HI.X.SX32 R5, R201, R229.reuse, 0x2, P0 ;  /* 0x000000e5c9057211 */ /* 0x084fe400000f16ff */
[-C--:B------:R-:W-:Y:S02]  /*5ac0*/  LEA.HI.X.SX32 R201, R203, R229.reuse, 0x2, P1 ;  /* 0x000000e5cbc97211 */ /* 0x080fe400008f16ff */
[CC--:B---3--:R-:W-:Y:S01]  /*5ad0*/  LEA R198, P0, R206.reuse, R228.reuse, 0x2 ;  /* 0x000000e4cec67211 */ /* 0x0c8fe200078010ff */
[----:B------:R1:W-:Y:S03]  /*5ae0*/  RED.E.ADD.F32.FTZ.RN.STRONG.GPU [R4.64], R7 ;  /* 0x000000070400798e */ /* 0x0003e6000c10e784 */
[-C--:B------:R-:W-:Y:S02]  /*5af0*/  LEA.HI.X.SX32 R199, R206, R229.reuse, 0x2, P0 ;  /* 0x000000e5cec77211 */ /* 0x080fe400000f16ff */
[----:B------:R-:W-:Y:S05]  /*5b00*/  RED.E.ADD.F32.FTZ.RN.STRONG.GPU [R200.64], R8 ;  /* 0x00000008c800798e */ /* 0x000fea000c10e784 */
[----:B------:R2:W-:Y:S01]  /*5b10*/  RED.E.ADD.F32.FTZ.RN.STRONG.GPU [R198.64], R9 ;  /* 0x00000009c600798e */ /* 0x0005e2000c10e784 */
[-C--:B-1----:R-:W-:Y:S01]  /*5b20*/  LEA R4, P1, R202, R228.reuse, 0x2 ;  /* 0x000000e4ca047211 */ /* 0x082fe200078210ff */
[----:B------:R-:W-:Y:S03]  /*5b30*/  IMAD R7, R250, 0x38, RZ ;  /* 0x00000038fa077824 */ /* 0x000fe600078e02ff */
[-C--:B------:R-:W-:Y:S02]  /*5b40*/  LEA.HI.X.SX32 R5, R202, R229.reuse, 0x2, P1 ;  /* 0x000000e5ca057211 */ /* 0x080fe400008f16ff */
[CC--:B------:R-:W-:Y:S03]  /*5b50*/  LEA R6, P0, R7.reuse, R228.reuse, 0x2 ;  /* 0x000000e407067211 */ /* 0x0c0fe600078010ff */
[----:B------:R1:W-:Y:S01]  /*5b60*/  RED.E.ADD.F32.FTZ.RN.STRONG.GPU [R4.64], R10 ;  /* 0x0000000a0400798e */ /* 0x0003e2000c10e784 */
[-C--:B------:R-:W-:Y:S02]  /*5b70*/  LEA.HI.X.SX32 R7, R7, R229.reuse, 0x2, P0 ;  /* 0x000000e507077211 */ /* 0x080fe400000f16ff */
[----:B--2---:R-:W-:Y:S03]  /*5b80*/  IADD3 R9, R205, 0x20, RZ ;  /* 0x00000020cd097810 */ /* 0x004fe60007ffe0ff */
[----:B------:R2:W-:Y:S01]  /*5b90*/  RED.E.ADD.F32.FTZ.RN.STRONG.GPU [R6.64], R11 ;  /* 0x0000000b0600798e */ /* 0x0005e2000c10e784 */
[CC--:B------:R-:W-:Y:S04]  /*5ba0*/  LEA R8, P0, R9.reuse, R228.reuse, 0x2 ;  /* 0x000000e409087211 */ /* 0x0c0fe800078010ff */
[----:B------:R3:W-:Y:S05]  /*5bb0*/  RED.E.ADD.F32.FTZ.RN.STRONG.GPU [R228.64+0x80], R16 ;  /* 0x00008010e400798e */ /* 0x0007ea000c10e784 */
        /* <DEDUP_REMOVED lines=11> */
[-C--:B------:R-:W-:Y:S02]  /*5c70*/  LEA.HI.X.SX32 R11, R6, R229.reuse, 0x2, P1 ;  /* 0x000000e5060b7211 */ /* 0x080fe400008f16ff */
[CC--:B---3--:R-:W-:Y:S03]  /*5c80*/  LEA R16, P0, R5.reuse, R228.reuse, 0x2 ;  /* 0x000000e405107211 */ /* 0x0c8fe600078010ff */
[----:B------:R2:W-:Y:S01]  /*5c90*/  RED.E.ADD.F32.FTZ.RN.STRONG.GPU [R10.64], R12 ;  /* 0x0000000c0a00798e */ /* 0x0005e2000c10e784 */
[-C--:B----4-:R-:W-:Y:S01]  /*5ca0*/  LEA.HI.X.SX32 R17, R5, R229.reuse, 0x2, P0 ;  /* 0x000000e505117211 */ /* 0x090fe200000f16ff */
[----:B------:R-:W-:Y:S04]  /*5cb0*/  IMAD.IADD R5, R204, 0x1, R4 ;  /* 0x00000001cc057824 */ /* 0x000fe800078e0204 */
[----:B------:R-:W-:Y:S05]  /*5cc0*/  RED.E.ADD.F32.FTZ.RN.STRONG.GPU [R16.64], R13 ;  /* 0x0000000d1000798e */ /* 0x000fea000c10e784 */
[----:B------:R-:W-:Y:S01]  /*5cd0*/  LDSM.16.MT88.4 R16, [R0+0x2000] ;  /* 0x002000000010783b */ /* 0x000fe20000004200 */
[CC--:B-1----:R-:W-:Y:S04]  /*5ce0*/  LEA R8, P0, R4.reuse, R228.reuse, 0x2 ;  /* 0x000000e404087211 */ /* 0x0c2fe800078010ff */
[-C--:B------:R-:W-:Y:S02]  /*5cf0*/  LEA.HI.X.SX32 R9, R4, R229.reuse, 0x2, P0 ;  /* 0x000000e504097211 */ /* 0x080fe400000f16ff */
[CC--:B------:R-:W-:Y:S03]  /*5d00*/  LEA R6, P0, R5.reuse, R228.reuse, 0x2 ;  /* 0x000000e405067211 */ /* 0x0c0fe600078010ff */
[----:B------:R1:W-:Y:S01]  /*5d10*/  RED.E.ADD.F32.FTZ.RN.STRONG.GPU [R8.64], R14 ;  /* 0x0000000e0800798e */ /* 0x0003e2000c10e784 */
[-C--:B------:R-:W-:Y:S05]  /*5d20*/  LEA.HI.X.SX32 R7, R5, R229.reuse, 0x2, P0 ;  /* 0x000000e505077211 */ /* 0x080fea00000f16ff */
[----:B------:R3:W-:Y:S01]  /*5d30*/  RED.E.ADD.F32.FTZ.RN.STRONG.GPU [R6.64], R15 ;  /* 0x0000000f0600798e */ /* 0x0007e2000c10e784 */
[----:B--2---:R-:W-:Y:S04]  /*5d40*/  IADD3 R10, R205, 0x40, RZ ;  /* 0x00000040cd0a7810 */ /* 0x004fe80007ffe0ff */
[----:B------:R-:W-:Y:S01]  /*5d50*/  RED.E.ADD.F32.FTZ.RN.STRONG.GPU [R228.64+0x100], R84 ;  /* 0x00010054e400798e */ /* 0x000fe2000c10e784 */
[----:B------:R-:W-:Y:S04]  /*5d60*/  IMAD.IADD R4, R204, 0x1, R10 ;  /* 0x00000001cc047824 */ /* 0x000fe800078e020a */
[----:B------:R-:W-:Y:S01]  /*5d70*/  RED.E.ADD.F32.FTZ.RN.STRONG.GPU [R196.64+0x100], R85 ;  /* 0x00010055c400798e */ /* 0x000fe2000c10e784 */
[CC--:B-1----:R-:W-:Y:S04]  /*5d80*/  LEA R8, P0, R10.reuse, R228.reuse, 0x2 ;  /* 0x000000e40a087211 */ /* 0x0c2fe800078010ff */
[-C--:B------:R-:W-:Y:S02]  /*5d90*/  LEA.HI.X.SX32 R9, R10, R229.reuse, 0x2, P0 ;  /* 0x000000e50a097211 */ /* 0x080fe400000f16ff */
[-C--:B------:R-:W-:Y:S01]  /*5da0*/  LEA R14, P0, R4, R228.reuse, 0x2 ;  /* 0x000000e4040e7211 */ /* 0x080fe200078010ff */
[----:B---3--:R-:W-:Y:S02]  /*5db0*/  IMAD.IADD R6, R204, 0x1, R4 ;  /* 0x00000001cc067824 */ /* 0x008fe400078e0204 */
[----:B------:R1:W-:Y:S01]  /*5dc0*/  RED.E.ADD.F32.FTZ.RN.STRONG.GPU [R8.64], R86 ;  /* 0x000000560800798e */ /* 0x0003e2000c10e784 */
[-C--:B------:R-:W-:Y:S01]  /*5dd0*/  LEA.HI.X.SX32 R15, R4, R229.reuse, 0x2, P0 ;  /* 0x000000e5040f7211 */ /* 0x080fe200000f16ff */
[----:B------:R-:W-:Y:S01]  /*5de0*/  IMAD.IADD R5, R204, 0x1, R6 ;  /* 0x00000001cc057824 */ /* 0x000fe200078e0206 */
[CC--:B------:R-:W-:Y:S03]  /*5df0*/  LEA R10, P1, R6.reuse, R228.reuse, 0x2 ;  /* 0x000000e4060a7211 */ /* 0x0c0fe600078210ff */
[----:B------:R-:W-:Y:S01]  /*5e00*/  RED.E.ADD.F32.FTZ.RN.STRONG.GPU [R14.64], R87 ;  /* 0x000000570e00798e */ /* 0x000fe2000c10e784 */
[-C--:B------:R-:W-:Y:S01]  /*5e10*/  LEA.HI.X.SX32 R11, R6, R229.reuse, 0x2, P1 ;  /* 0x000000e5060b7211 */ /* 0x080fe200008f16ff */
[C---:B------:R-:W-:Y:S01]  /*5e20*/  IMAD.IADD R4, R204.reuse, 0x1, R5 ;  /* 0x00000001cc047824 */ /* 0x040fe200078e0205 */
[CC--:B------:R-:W-:Y:S02]  /*5e30*/  LEA R12, P0, R5.reuse, R228.reuse, 0x2 ;  /* 0x000000e4050c7211 */ /* 0x0c0fe400078010ff */
[----:B------:R-:W-:Y:S02]  /*5e40*/  LDSM.16.MT88.4 R84, [R0+0x4000] ;  /* 0x004000000054783b */ /* 0x000fe40000004200 */
[-C--:B------:R-:W-:Y:S01]  /*5e50*/  LEA.HI.X.SX32 R13, R5, R229.reuse, 0x2, P0 ;  /* 0x000000e5050d7211 */ /* 0x080fe200000f16ff */
[----:B------:R-:W-:Y:S02]  /*5e60*/  IMAD.IADD R5, R204, 0x1, R4 ;  /* 0x00000001cc057824 */ /* 0x000fe400078e0204 */
[----:B------:R2:W-:Y:S05]  /*5e70*/  RED.E.ADD.F32.FTZ.RN.STRONG.GPU [R10.64], R88 ;  /* 0x000000580a00798e */ /* 0x0005ea000c10e784 */
[----:B------:R-:W-:Y:S01]  /*5e80*/  RED.E.ADD.F32.FTZ.RN.STRONG.GPU [R12.64], R89 ;  /* 0x000000590c00798e */ /* 0x000fe2000c10e784 */
        /* <DEDUP_REMOVED lines=9> */
[----:B------:R-:W-:Y:S05]  /*5f20*/  RED.E.ADD.F32.FTZ.RN.STRONG.GPU [R196.64+0x180], R97 ;  /* 0x00018061c400798e */ /* 0x000fea000c10e784 */
[----:B------:R-:W-:Y:S01]  /*5f30*/  LDSM.16.MT88.4 R88, [R0+0x6000] ;  /* 0x006000000058783b */ /* 0x000fe20000004200 */
        /* <DEDUP_REMOVED lines=67> */
[CC--:B------:R-:W-:Y:S03]  /*6370*/  LEA R12, P0, R5.reuse, R228.reuse, 0x2 ;  /* 0x000000e4050c7211 */ /* 0x0c0fe600078010ff */
[----:B------:R2:W-:Y:S01]  /*6380*/  RED.E.ADD.F32.FTZ.RN.STRONG.GPU [R10.64], R108 ;  /* 0x0000006c0a00798e */ /* 0x0005e2000c10e784 */
[-C--:B------:R-:W-:Y:S01]  /*6390*/  LEA.HI.X.SX32 R13, R5, R229.reuse, 0x2, P0 ;  /* 0x000000e5050d7211 */ /* 0x080fe200000f16ff */
[----:B------:R-:W-:Y:S04]  /*63a0*/  IMAD.IADD R5, R204, 0x1, R4 ;  /* 0x00000001cc057824 */ /* 0x000fe800078e0204 */
        /* <DEDUP_REMOVED lines=8> */
[----:B------:R-:W-:Y:S03]  /*6430*/  IMAD.IADD R4, R204, 0x1, R10 ;  /* 0x00000001cc047824 */ /* 0x000fe600078e020a */
[----:B------:R-:W-:Y:S05]  /*6440*/  RED.E.ADD.F32.FTZ.RN.STRONG.GPU [R228.64+0x300], R116 ;  /* 0x00030074e400798e */ /* 0x000fea000c10e784 */
[----:B------:R-:W-:Y:S05]  /*6450*/  RED.E.ADD.F32.FTZ.RN.STRONG.GPU [R196.64+0x300], R117 ;  /* 0x00030075c400798e */ /* 0x000fea000c10e784 */
[----:B------:R-:W-:Y:S01]  /*6460*/  LDSM.16.MT88.4 R108, [R0+0x6800] ;  /* 0x00680000006c783b */ /* 0x000fe20000004200 */
[CC--:B-1----:R-:W-:Y:S04]  /*6470*/  LEA R8, P0, R10.reuse, R228.reuse, 0x2 ;  /* 0x000000e40a087211 */ /* 0x0c2fe800078010ff */
[-C--:B------:R-:W-:Y:S02]  /*6480*/  LEA.HI.X.SX32 R9, R10, R229.reuse, 0x2, P0 ;  /* 0x000000e50a097211 */ /* 0x080fe400000f16ff */
[-C--:B------:R-:W-:Y:S01]  /*6490*/  LEA R12, P0, R4, R228.reuse, 0x2 ;  /* 0x000000e4040c7211 */ /* 0x080fe200078010ff */
[----:B--2---:R-:W-:Y:S02]  /*64a0*/  IMAD.IADD R6, R204, 0x1, R4 ;  /* 0x00000001cc067824 */ /* 0x004fe400078e0204 */
[----:B------:R1:W-:Y:S01]  /*64b0*/  RED.E.ADD.F32.FTZ.RN.STRONG.GPU [R8.64], R118 ;  /* 0x000000760800798e */ /* 0x0003e2000c10e784 */
[-C--:B------:R-:W-:Y:S01]  /*64c0*/  LEA.HI.X.SX32 R13, R4, R229.reuse, 0x2, P0 ;  /* 0x000000e5040d7211 */ /* 0x080fe200000f16ff */
[C---:B------:R-:W-:Y:S04]  /*64d0*/  IMAD.IADD R5, R204.reuse, 0x1, R6 ;  /* 0x00000001cc057824 */ /* 0x040fe800078e0206 */
[----:B------:R-:W-:Y:S01]  /*64e0*/  RED.E.ADD.F32.FTZ.RN.STRONG.GPU [R12.64], R119 ;  /* 0x000000770c00798e */ /* 0x000fe2000c10e784 */
[CC--:B------:R-:W-:Y:S01]  /*64f0*/  LEA R10, P0, R5.reuse, R228.reuse, 0x2 ;  /* 0x000000e4050a7211 */ /* 0x0c0fe200078010ff */
[C---:B------:R-:W-:Y:S03]  /*6500*/  IMAD.IADD R4, R204.reuse, 0x1, R5 ;  /* 0x00000001cc047824 */ /* 0x040fe600078e0205 */
[-C--:B------:R-:W-:Y:S01]  /*6510*/  LEA.HI.X.SX32 R11, R5, R229.reuse, 0x2, P0 ;  /* 0x000000e5050b7211 */ /* 0x080fe200000f16ff */
[----:B------:R-:W-:Y:S01]  /*6520*/  IMAD.IADD R5, R204, 0x1, R4 ;  /* 0x00000001cc057824 */ /* 0x000fe200078e0204 */
[CC--:B-1----:R-:W-:Y:S04]  /*6530*/  LEA R8, P1, R6.reuse, R228.reuse, 0x2 ;  /* 0x000000e406087211 */ /* 0x0c2fe800078210ff */
[-C--:B------:R-:W-:Y:S02]  /*6540*/  LEA.HI.X.SX32 R9, R6, R229.reuse, 0x2, P1 ;  /* 0x000000e506097211 */ /* 0x080fe400008f16ff */
[CC--:B------:R-:W-:Y:S03]  /*6550*/  LEA R6, P0, R4.reuse, R228.reuse, 0x2 ;  /* 0x000000e404067211 */ /* 0x0c0fe600078010ff */
[----:B------:R1:W-:Y:S01]  /*6560*/  RED.E.ADD.F32.FTZ.RN.STRONG.GPU [R8.64], R120 ;  /* 0x000000780800798e */ /* 0x0003e2000c10e784 */
[-C--:B------:R-:W-:Y:S02]  /*6570*/  LEA.HI.X.SX32 R7, R4, R229.reuse, 0x2, P0 ;  /* 0x000000e504077211 */ /* 0x080fe400000f16ff */
[----:B------:R-:W-:Y:S02]  /*6580*/  IADD3 R4, R205, 0xe0, RZ ;  /* 0x000000e0cd047810 */ /* 0x000fe40007ffe0ff */
[----:B------:R2:W-:Y:S05]  /*6590*/  RED.E.ADD.F32.FTZ.RN.STRONG.GPU [R10.64], R121 ;  /* 0x000000790a00798e */ /* 0x0005ea000c10e784 */
[----:B------:R3:W-:Y:S01]  /*65a0*/  RED.E.ADD.F32.FTZ.RN.STRONG.GPU [R6.64], R122 ;  /* 0x0000007a0600798e */ /* 0x0007e2000c10e784 */
[CC--:B-1----:R-:W-:Y:S04]  /*65b0*/  LEA R8, P0, R5.reuse, R228.reuse, 0x2 ;  /* 0x000000e405087211 */ /* 0x0c2fe800078010ff */
[-C--:B------:R-:W-:Y:S02]  /*65c0*/  LEA.HI.X.SX32 R9, R5, R229.reuse, 0x2, P0 ;  /* 0x000000e505097211 */ /* 0x080fe400000f16ff */
[CC--:B--2---:R-:W-:Y:S03]  /*65d0*/  LEA R10, P0, R4.reuse, R228.reuse, 0x2 ;  /* 0x000000e4040a7211 */ /* 0x0c4fe600078010ff */
[----:B------:R1:W-:Y:S01]  /*65e0*/  RED.E.ADD.F32.FTZ.RN.STRONG.GPU [R8.64], R123 ;  /* 0x0000007b0800798e */ /* 0x0003e2000c10e784 */
[-C--:B------:R-:W-:Y:S01]  /*65f0*/  LEA.HI.X.SX32 R11, R4, R229.reuse, 0x2, P0 ;  /* 0x000000e5040b7211 */ /* 0x080fe200000f16ff */
[----:B---3--:R-:W-:Y:S03]  /*6600*/  IMAD.IADD R6, R204, 0x1, R4 ;  /* 0x00000001cc067824 */ /* 0x008fe600078e0204 */
[----:B------:R-:W-:Y:S02]  /*6610*/  RED.E.ADD.F32.FTZ.RN.STRONG.GPU [R228.64+0x380], R128 ;  /* 0x00038080e400798e */ /* 0x000fe4000c10e784 */
[CC--:B------:R-:W-:Y:S03]  /*6620*/  LEA R14, P0, R6.reuse, R228.reuse, 0x2 ;  /* 0x000000e4060e7211 */ /* 0x0c0fe600078010ff */
[----:B------:R-:W-:Y:S01]  /*6630*/  RED.E.ADD.F32.FTZ.RN.STRONG.GPU [R196.64+0x380], R129 ;  /* 0x00038081c400798e */ /* 0x000fe2000c10e784 */
[-C--:B------:R-:W-:Y:S04]  /*6640*/  LEA.HI.X.SX32 R15, R6, R229.reuse, 0x2, P0 ;  /* 0x000000e5060f7211 */ /* 0x080fe800000f16ff */
[----:B------:R2:W-:Y:S05]  /*6650*/  RED.E.ADD.F32.FTZ.RN.STRONG.GPU [R10.64], R130 ;  /* 0x000000820a00798e */ /* 0x0005ea000c10e784 */
[----:B------:R-:W-:Y:S01]  /*6660*/  RED.E.ADD.F32.FTZ.RN.STRONG.GPU [R14.64], R131 ;  /* 0x000000830e00798e */ /* 0x000fe2000c10e784 */
[C---:B-1----:R-:W-:Y:S04]  /*6670*/  IMAD.IADD R8, R204.reuse, 0x1, R6 ;  /* 0x00000001cc087824 */ /* 0x042fe800078e0206 */
[----:B------:R-:W-:Y:S01]  /*6680*/  IMAD.IADD R5, R204, 0x1, R8 ;  /* 0x00000001cc057824 */ /* 0x000fe200078e0208 */
[-C--:B------:R-:W-:Y:S03]  /*6690*/  LEA R12, P0, R8, R228.reuse, 0x2 ;  /* 0x000000e4080c7211 */ /* 0x080fe600078010ff */
[----:B------:R-:W-:Y:S01]  /*66a0*/  IMAD.IADD R4, R204, 0x1, R5 ;  /* 0x00000001cc047824 */ /* 0x000fe200078e0205 */
[-C--:B------:R-:W-:Y:S03]  /*66b0*/  LEA.HI.X.SX32 R13, R8, R229.reuse, 0x2, P0 ;  /* 0x000000e5080d7211 */ /* 0x080fe600000f16ff */
[----:B------:R-:W-:Y:S01]  /*66c0*/  IMAD.IADD R7, R204, 0x1, R4 ;  /* 0x00000001cc077824 */ /* 0x000fe200078e0204 */
[CC--:B------:R-:W-:Y:S01]  /*66d0*/  LEA R8, P1, R4.reuse, R228.reuse, 0x2 ;  /* 0x000000e404087211 */ /* 0x0c0fe200078210ff */
[----:B------:R-:W-:Y:S01]  /*66e0*/  RED.E.ADD.F32.FTZ.RN.STRONG.GPU [R12.64], R124 ;  /* 0x0000007c0c00798e */ /* 0x000fe2000c10e784 */
[-C--:B--2---:R-:W-:Y:S02]  /*66f0*/  LEA R10, P2, R5, R228.reuse, 0x2 ;  /* 0x000000e4050a7211 */ /* 0x084fe400078410ff */
[----:B------:R-:W-:Y:S02]  /*6700*/  LEA R6, P0, R7, R228, 0x2 ;  /* 0x000000e407067211 */ /* 0x000fe400078010ff */
[-C--:B------:R-:W-:Y:S01]  /*6710*/  LEA.HI.X.SX32 R11, R5, R229.reuse, 0x2, P2 ;  /* 0x000000e5050b7211 */ /* 0x080fe200010f16ff */
[----:B------:R-:W-:Y:S01]  /*6720*/  LDSM.16.MT88.4 R12, [R220+0x20000] ;  /* 0x02000000dc0c783b */ /* 0x000fe20000004200 */
[-C--:B------:R-:W-:Y:S02]  /*6730*/  LEA.HI.X.SX32 R9, R4, R229.reuse, 0x2, P1 ;  /* 0x000000e504097211 */ /* 0x080fe400008f16ff */
[----:B------:R-:W-:Y:S02]  /*6740*/  LEA.HI.X.SX32 R7, R7, R229, 0x2, P0 ;  /* 0x000000e507077211 */ /* 0x000fe400000f16ff */
[----:B------:R-:W-:Y:S05]  /*6750*/  RED.E.ADD.F32.FTZ.RN.STRONG.GPU [R10.64], R125 ;  /* 0x0000007d0a00798e */ /* 0x000fea000c10e784 */
[----:B------:R-:W-:Y:S05]  /*6760*/  RED.E.ADD.F32.FTZ.RN.STRONG.GPU [R8.64], R126 ;  /* 0x0000007e0800798e */ /* 0x000fea000c10e784 */
[----:B------:R-:W-:Y:S05]  /*6770*/  LDSM.16.MT88.4 R8, [R0] ;  /* 0x000000000008783b */ /* 0x000fea0000004200 */
[----:B------:R-:W-:Y:S05]  /*6780*/  RED.E.ADD.F32.FTZ.RN.STRONG.GPU [R6.64], R127 ;  /* 0x0000007f0600798e */ /* 0x000fea000c10e784 */
[----:B------:R-:W1:Y:S02]  /*6790*/  LDSM.16.MT88.4 R4, [R221+0x20000] ;  /* 0x02000000dd04783b */ /* 0x000e640000004200 */
        /* <DEDUP_REMOVED lines=100> */
.L_x_262:
        /* <DEDUP_REMOVED lines=129> */
[----:B-1----:R-:W-:Y:S01]  /*75f0*/  FMUL.FTZ R5, R189, c[0x0][0x2e0] ;  /* 0x0000b800bd057a20 */ /* 0x002fe20000410000 */
        /* <DEDUP_REMOVED lines=49> */
[----:B------:R-:W-:Y:S01]  /*7910*/  PLOP3.LUT P0, PT, PT, PT, UP0, 0x80, 0x0 ;  /* 0x000000000000781c */ /* 0x000fe20003f0f008 */
        /* <DEDUP_REMOVED lines=38> */
.L_x_264:
        /* <DEDUP_REMOVED lines=18> */
.L_x_265:
[----:B------:R-:W-:Y:S01]  /*7ca0*/  BAR.SYNC.DEFER_BLOCKING 0x0 ;  /* 0x0000000000007b1d */ /* 0x000fe20000010000 */
[----:B------:R-:W-:Y:S01]  /*7cb0*/  USHF.L.U32 UR6, UR21, 0x6, URZ ;  /* 0x0000000615067899 */ /* 0x000fe2000800063f */
[--C-:B--2---:R-:W-:Y:S01]  /*7cc0*/  SHF.R.S32.HI R7, RZ, 0x1f, R248.reuse ;  /* 0x0000001fff077819 */ /* 0x104fe200000114f8 */
[----:B------:R-:W-:Y:S01]  /*7cd0*/  IMAD.MOV.U32 R6, RZ, RZ, R248 ;  /* 0x000000ffff067224 */ /* 0x000fe200078e00f8 */
        /* <DEDUP_REMOVED lines=14> */
[----:B------:R1:W2:Y:S01]  /*7dc0*/  LDS.128 R44, [R230+0x11000] ;  /* 0x01100000e62c7984 */ /* 0x0002a20000000c00 */
[----:B------:R-:W-:Y:S01]  /*7dd0*/  IADD3.X R5, R5, UR14, R8, P0, !PT ;  /* 0x0000000e05057c10 */ /* 0x000fe200087fe408 */
[----:B------:R-:W-:Y:S01]  /*7de0*/  IMAD.U32 R8, RZ, RZ, UR36 ;  /* 0x00000024ff087e24 */ /* 0x000fe2000f8e00ff */
[----:B------:R-:W-:Y:S01]  /*7df0*/  UIMAD UR8, UR36, UR9, UR8 ;  /* 0x00000009240872a4 */ /* 0x000fe2000f8e0208 */
[----:B------:R1:W3:Y:S02]  /*7e00*/  LDS.128 R40, [R230+0x13000] ;  /* 0x01300000e6287984 */ /* 0x0002e40000000c00 */
[----:B------:R-:W-:-:S02]  /*7e10*/  IMAD.WIDE.U32 R8, R8, c[0x0][0x3b8], R4 ;  /* 0x0000ee0008087a25 */ /* 0x000fc400078e0004 */
[----:B------:R1:W4:Y:S03]  /*7e20*/  LDS.128 R36, [R230+0x15000] ;  /* 0x01500000e6247984 */ /* 0x0003260000000c00 */
        /* <DEDUP_REMOVED lines=11> */
[----:B--23--:R-:W2:Y:S01]  /*7ee0*/  LDS.128 R24, [R230+0x14000] ;  /* 0x01400000e6187984 */ /* 0x00cea20000000c00 */
[----:B------:R-:W-:Y:S01]  /*7ef0*/  MOV R4, R8 ;  /* 0x0000000800047202 */ /* 0x000fe20000000f00 */
[----:B------:R-:W-:Y:S01]  /*7f00*/  IMAD R15, R14, c[0x0][0x3a0], RZ ;  /* 0x0000e8000e0f7a24 */ /* 0x000fe200078e02ff */
[----:B------:R-:W-:Y:S01]  /*7f10*/  MOV R5, R12 ;  /* 0x0000000c00057202 */ /* 0x000fe20000000f00 */
[----:B------:R-:W3:Y:S04]  /*7f20*/  LDS.128 R20, [R230+0x12000] ;  /* 0x01200000e6147984 */ /* 0x000ee80000000c00 */
[----:B------:R-:W4:Y:S01]  /*7f30*/  LDS.128 R16, [R230+0x10000] ;  /* 0x01000000e6107984 */ /* 0x000f220000000c00 */
[----:B------:R-:W-:-:S03]  /*7f40*/  IMAD.WIDE.U32 R10, R243, c[0x0][0x3a0], R4 ;  /* 0x0000e800f30a7a25 */ /* 0x000fc600078e0004 */
[----:B------:R-:W1:Y:S01]  /*7f50*/  LDS.128 R28, [R230+0x16000] ;  /* 0x01600000e61c7984 */ /* 0x000e620000000c00 */
[----:B------:R-:W-:-:S05]  /*7f60*/  IMAD R4, R243, c[0x0][0x3a4], R15 ;  /* 0x0000e900f3047a24 */ /* 0x000fca00078e020f */
[----:B------:R-:W-:Y:S02]  /*7f70*/  IADD3 R5, R4, R11, RZ ;  /* 0x0000000b04057210 */ /* 0x000fe40007ffe0ff */
[----:B------:R-:W-:-:S04]  /*7f80*/  LEA R4, P0, R10, c[0x0][0x340], 0x1 ;  /* 0x0000d0000a047a11 */ /* 0x000fc800078008ff */
[----:B------:R-:W-:-:S05]  /*7f90*/  LEA.HI.X R5, R10, c[0x0][0x344], R5, 0x1, P0 ;  /* 0x0000d1000a057a11 */ /* 0x000fca00000f0c05 */
[----:B--2---:R2:W-:Y:S04]  /*7fa0*/  STG.E.128 [R4.64+0x100], R24 ;  /* 0x0001001804007986 */ /* 0x0045e8000c101d04 */
[----:B---3--:R2:W-:Y:S04]  /*7fb0*/  STG.E.128 [R4.64+0x80], R20 ;  /* 0x0000801404007986 */ /* 0x0085e8000c101d04 */
[----:B----4-:R2:W-:Y:S04]  /*7fc0*/  STG.E.128 [R4.64], R16 ;  /* 0x0000001004007986 */ /* 0x0105e8000c101d04 */
[----:B-1----:R2:W-:Y:S02]  /*7fd0*/  STG.E.128 [R4.64+0x180], R28 ;  /* 0x0001801c04007986 */ /* 0x0025e4000c101d04 */
.L_x_267:
[----:B--23--:R-:W-:Y:S05]  /*7fe0*/  BSYNC B0 ;  /* 0x0000000000007941 */ /* 0x00cfea0003800000 */
.L_x_266:
[----:B------:R-:W-:Y:S01]  /*7ff0*/  IADD3 R4, R243, 0x20, RZ ;  /* 0x00000020f3047810 */ /* 0x000fe20007ffe0ff */
        /* <DEDUP_REMOVED lines=12> */
[----:B------:R2:W-:Y:S04]  /*80c0*/  STG.E.128 [R4.64], R44 ;  /* 0x0000002c04007986 */ /* 0x0005e8000c101d04 */
[----:B------:R2:W-:Y:S04]  /*80d0*/  STG.E.128 [R4.64+0x80], R40 ;  /* 0x0000802804007986 */ /* 0x0005e8000c101d04 */
[----:B----4-:R2:W-:Y:S04]  /*80e0*/  STG.E.128 [R4.64+0x100], R36 ;  /* 0x0001002404007986 */ /* 0x0105e8000c101d04 */
[----:B-1----:R2:W-:Y:S02]  /*80f0*/  STG.E.128 [R4.64+0x180], R32 ;  /* 0x0001802004007986 */ /* 0x0025e4000c101d04 */
.L_x_269:
[----:B------:R-:W-:Y:S05]  /*8100*/  BSYNC B0 ;  /* 0x0000000000007941 */ /* 0x000fea0003800000 */
.L_x_268:
[----:B------:R-:W-:Y:S01]  /*8110*/  ULDC.64 UR8, c[0x0][0x3a8] ;  /* 0x0000ea0000087ab9 */ /* 0x000fe20000000a00 */
[----:B------:R-:W-:Y:S01]  /*8120*/  IMAD.WIDE.U32 R6, R13, c[0x0][0x3a8], R6 ;  /* 0x0000ea000d067a25 */ /* 0x000fe200078e0006 */
[----:B------:R-:W-:Y:S01]  /*8130*/  UIMAD UR7, UR10, UR8, URZ ;  /* 0x000000080a0772a4 */ /* 0x000fe2000f8e023f */
[----:B------:R-:W-:Y:S03]  /*8140*/  BSSY B0, `(.L_x_270) ;  /* 0x0000018000007945 */ /* 0x000fe60003800000 */
[----:B------:R-:W-:Y:S01]  /*8150*/  UIMAD UR6, UR6, UR9, UR7 ;  /* 0x00000009060672a4 */ /* 0x000fe2000f8e0207 */
[----:B------:R-:W-:-:S05]  /*8160*/  IADD3 R6, P0, R6, UR11, RZ ;  /* 0x0000000b06067c10 */ /* 0x000fca000ff1e0ff */
[----:B--2---:R-:W-:Y:S01]  /*8170*/  IMAD.U32 R4, RZ, RZ, UR6 ;  /* 0x00000006ff047e24 */ /* 0x004fe2000f8e00ff */
        /* <DEDUP_REMOVED lines=16> */
[----:B-1----:R1:W-:Y:S04]  /*8280*/  STG.E.128 [R4.64], R60 ;  /* 0x0000003c04007986 */ /* 0x0023e8000c101d04 */
[----:B------:R1:W-:Y:S04]  /*8290*/  STG.E.128 [R4.64+0x80], R56 ;  /* 0x0000803804007986 */ /* 0x0003e8000c101d04 */
[----:B------:R1:W-:Y:S04]  /*82a0*/  STG.E.128 [R4.64+0x100], R52 ;  /* 0x0001003404007986 */ /* 0x0003e8000c101d04 */
[----:B------:R1:W-:Y:S02]  /*82b0*/  STG.E.128 [R4.64+0x180], R48 ;  /* 0x0001803004007986 */ /* 0x0003e4000c101d04 */
.L_x_271:
[----:B------:R-:W-:Y:S05]  /*82c0*/  BSYNC B0 ;  /* 0x0000000000007941 */ /* 0x000fea0003800000 */
.L_x_270:
        /* <DEDUP_REMOVED lines=12> */
[----:B------:R1:W-:Y:S04]  /*8390*/  STG.E.128 [R4.64+0x100], R68 ;  /* 0x0001004404007986 */ /* 0x0003e8000c101d04 */
[----:B------:R1:W-:Y:S02]  /*83a0*/  STG.E.128 [R4.64+0x180], R64 ;  /* 0x0001804004007986 */ /* 0x0003e4000c101d04 */
.L_x_260:
[----:B------:R-:W-:Y:S05]  /*83b0*/  BSYNC B1 ;  /* 0x0000000000017941 */ /* 0x000fea0003800000 */
.L_x_246:
[----:B------:R-:W-:Y:S02]  /*83c0*/  ULDC UR7, c[0x0][0x218] ;  /* 0x0000860000077ab9 */ /* 0x000fe40000000800 */
[----:B------:R-:W-:-:S04]  /*83d0*/  UIADD3 UR7, UR7, 0x3f, URZ ;  /* 0x0000003f07077890 */ /* 0x000fc8000fffe03f */
        /* <DEDUP_REMOVED lines=9> */
.L_x_272:
[----:B------:R-:W-:Y:S05]  /*8470*/  EXIT ;  /* 0x000000000000794d */ /* 0x000fea0003800000 */
.L_x_274:
        /* <DEDUP_REMOVED lines=16> */
.L_x_1025:


//--------------------- .text._ZN5flash44flash_bwd_dq_dk_dv_loop_seqk_parallel_kernelI23Flash_bwd_kernel_traitsILi256ELi64ELi64ELi8ELi4ELi2ELi2ELb0ELb1EN7cutlass6half_tE19Flash_kernel_traitsILi256ELi64ELi64ELi8ES3_EELb0ELb1ELb0ELb1ELb0ELb0ELb0EEEvNS_16Flash_bwd_paramsE --------------------------
	.section	.text._ZN5flash44flash_bwd_dq_dk_dv_loop_seqk_parallel_kernelI23Flash_bwd_kernel_traitsILi256ELi64ELi64ELi8ELi4ELi2ELi2ELb0ELb1EN7cutlass6half_tE19Flash_kernel_traitsILi256ELi64ELi64ELi8ES3_EELb0ELb1ELb0ELb1ELb0ELb0ELb0EEEvNS_16Flash_bwd_paramsE,"ax",@progbits
	.sectioninfo	@"SHI_REGISTERS=255"
	.align	128
        .global         _ZN5flash44flash_bwd_dq_dk_dv_loop_seqk_parallel_kernelI23Flash_bwd_kernel_traitsILi256ELi64ELi64ELi8ELi4ELi2ELi2ELb0ELb1EN7cutlass6half_tE19Flash_kernel_traitsILi256ELi64ELi64ELi8ES3_EELb0ELb1ELb0ELb1ELb0ELb0ELb0EEEvNS_16Flash_bwd_paramsE
        .type           _ZN5flash44flash_bwd_dq_dk_dv_loop_seqk_parallel_kernelI23Flash_bwd_kernel_traitsILi256ELi64ELi64ELi8ELi4ELi2ELi2ELb0ELb1EN7cutlass6half_tE19Flash_kernel_traitsILi256ELi64ELi64ELi8ES3_EELb0ELb1ELb0ELb1ELb0ELb0ELb0EEEvNS_16Flash_bwd_paramsE,@function
        .size           _ZN5flash44flash_bwd_dq_dk_dv_loop_seqk_parallel_kernelI23Flash_bwd_kernel_traitsILi256ELi64ELi64ELi8ELi4ELi2ELi2ELb0ELb1EN7cutlass6half_tE19Flash_kernel_traitsILi256ELi64ELi64ELi8ES3_EELb0ELb1ELb0ELb1ELb0ELb0ELb0EEEvNS_16Flash_bwd_paramsE,(.L_x_1026 - _ZN5flash44flash_bwd_dq_dk_dv_loop_seqk_parallel_kernelI23Flash_bwd_kernel_traitsILi256ELi64ELi64ELi8ELi4ELi2ELi2ELb0ELb1EN7cutlass6half_tE19Flash_kernel_traitsILi256ELi64ELi64ELi8ES3_EELb0ELb1ELb0ELb1ELb0ELb0ELb0EEEvNS_16Flash_bwd_paramsE)
        .other          _ZN5flash44flash_bwd_dq_dk_dv_loop_seqk_parallel_kernelI23Flash_bwd_kernel_traitsILi256ELi64ELi64ELi8ELi4ELi2ELi2ELb0ELb1EN7cutlass6half_tE19Flash_kernel_traitsILi256ELi64ELi64ELi8ES3_EELb0ELb1ELb0ELb1ELb0ELb0ELb0EEEvNS_16Flash_bwd_paramsE,@"STO_CUDA_ENTRY STV_DEFAULT"
_ZN5flash44flash_bwd_dq_dk_dv_loop_seqk_parallel_kernelI23Flash_bwd_kernel_traitsILi256ELi64ELi64ELi8ELi4ELi2ELi2ELb0ELb1EN7cutlass6half_tE19Flash_kernel_traitsILi256ELi64ELi64ELi8ES3_EELb0ELb1ELb0ELb1ELb0ELb0ELb0EEEvNS_16Flash_bwd_paramsE:
.text._ZN5flash44flash_bwd_dq_dk_dv_loop_seqk_parallel_kernelI23Flash_bwd_kernel_traitsILi256ELi64ELi64ELi8ELi4ELi2ELi2ELb0ELb1EN7cutlass6half_tE19Flash_kernel_traitsILi256ELi64ELi64ELi8ES3_EELb0ELb1ELb0ELb1ELb0ELb0ELb0EEEvNS_16Flash_bwd_paramsE:
[----:B------:R-:W-:Y:S02]  /*0000*/  MOV R1, c[0x0][0x28] ;  /* 0x00000a0000017a02 */ /* 0x000fe40000000f00 */
[----:B------:R-:W1:Y:S01]  /*0010*/  S2UR UR23, SR_CTAID.X ;  /* 0x00000000001779c3 */ /* 0x000e620000002500 */
[----:B------:R-:W-:Y:S01]  /*0020*/  ULDC UR4, c[0x0][0x218] ;  /* 0x0000860000047ab9 */ /* 0x000fe20000000800 */
[----:B------:R-:W-:Y:S01]  /*0030*/  IADD3 R1, R1, -0x40, RZ ;  /* 0xffffffc001017810 */ /* 0x000fe20007ffe0ff */
        /* <DEDUP_REMOVED lines=30> */
[CC--:B------:R-:W-:Y:S01]  /*0220*/  LEA.HI R2, R6.reuse, R5.reuse, RZ, 0x4 ;  /* 0x0000000506027211 */ /* 0x0c0fe200078f20ff */
[----:B------:R-:W-:Y:S01]  /*0230*/  ULDC UR11, c[0x0][0x1c0] ;  /* 0x00007000000b7ab9 */ /* 0x000fe20000000800 */
[CC--:B------:R-:W-:Y:S01]  /*0240*/  LEA.HI R14, R6.reuse, R5.reuse, RZ, 0x7 ;  /* 0x00000005060e7211 */ /* 0x0c0fe200078f38ff */
[----:B------:R-:W-:Y:S01]  /*0250*/  UIMAD UR55, UR8, UR6, UR55 ;  /* 0x00000006083772a4 */ /* 0x000fe2000f8e0237 */
[CC--:B------:R-:W-:Y:S01]  /*0260*/  LEA.HI R16, R6.reuse, R5.reuse, RZ, 0x6 ;  /* 0x0000000506107211 */ /* 0x0c0fe200078f30ff */
[----:B---3--:R-:W-:Y:S01]  /*0270*/  UIMAD UR52, UR7, UR34, URZ ;  /* 0x00000022073472a4 */ /* 0x008fe2000f8e023f */
[----:B------:R-:W-:Y:S01]  /*0280*/  LEA.HI R6, R6, R5, RZ, 0x2 ;  /* 0x0000000506067211 */ /* 0x000fe200078f10ff */
[----:B------:R-:W-:Y:S01]  /*0290*/  UIMAD.WIDE.U32 UR44, UR34, UR14, URZ ;  /* 0x0000000e222c72a5 */ /* 0x000fe2000f8e003f */
[----:B------:R-:W-:Y:S01]  /*02a0*/  LOP3.LUT R4, R3, 0xffffffe0, RZ, 0xc0, !PT ;  /* 0xffffffe003047812 */ /* 0x000fe200078ec0ff */
[----:B------:R-:W-:Y:S01]  /*02b0*/  UIMAD UR6, UR34, UR11, UR35 ;  /* 0x0000000b220672a4 */ /* 0x000fe2000f8e0223 */
[----:B------:R-:W-:Y:S01]  /*02c0*/  LOP3.LUT R8, R11, 0xfffffff8, RZ, 0xc0, !PT ;  /* 0xfffffff80b087812 */ /* 0x000fe200078ec0ff */
[----:B------:R-:W-:Y:S01]  /*02d0*/  @!UP5 UIMAD UR7, UR34, UR13, UR35 ;  /* 0x0000000d2207d2a4 */ /* 0x000fe2000f8e0223 */
[----:B------:R-:W-:Y:S01]  /*02e0*/  LOP3.LUT R9, R2, 0xfffffff0, RZ, 0xc0, !PT ;  /* 0xfffffff002097812 */ /* 0x000fe200078ec0ff */
[C---:B------:R-:W-:Y:S01]  /*02f0*/  IMAD.IADD R10, R5.reuse, 0x1, -R4 ;  /* 0x00000001050a7824 */ /* 0x040fe200078e0a04 */
[----:B------:R-:W-:Y:S01]  /*0300*/  LOP3.LUT R7, R6, 0x7ffffffc, RZ, 0xc0, !PT ;  /* 0x7ffffffc06077812 */ /* 0x000fe200078ec0ff */
[C---:B------:R-:W-:Y:S01]  /*0310*/  IMAD.IADD R8, R5.reuse, 0x1, -R8 ;  /* 0x0000000105087824 */ /* 0x040fe200078e0a08 */
[----:B------:R-:W-:Y:S01]  /*0320*/  SHF.R.S32.HI R0, RZ, 0x5, R3 ;  /* 0x00000005ff007819 */ /* 0x000fe20000011403 */
[C---:B------:R-:W-:Y:S01]  /*0330*/  IMAD.IADD R9, R5.reuse, 0x1, -R9 ;  /* 0x0000000105097824 */ /* 0x040fe200078e0a09 */
[----:B------:R-:W-:Y:S01]  /*0340*/  SHF.R.S32.HI R12, RZ, 0x1f, R3 ;  /* 0x0000001fff0c7819 */ /* 0x000fe20000011403 */
[----:B------:R-:W-:Y:S01]  /*0350*/  IMAD.IADD R17, R5, 0x1, -R7 ;  /* 0x0000000105117824 */ /* 0x000fe200078e0a07 */
[----:B------:R-:W-:Y:S01]  /*0360*/  SHF.R.S32.HI R5, RZ, 0x4, R2 ;  /* 0x00000004ff057819 */ /* 0x000fe20000011402 */
[----:B------:R-:W-:Y:S01]  /*0370*/  IMAD.SHL.U32 R236, R8, 0x8, RZ ;  /* 0x0000000808ec7824 */ /* 0x000fe200078e00ff */
[-C--:B------:R-:W-:Y:S01]  /*0380*/  LEA.HI R3, R3, R0.reuse, RZ, 0x1 ;  /* 0x0000000003037211 */ /* 0x080fe200078f08ff */
        /* <DEDUP_REMOVED lines=10> */
[C---:B------:R-:W-:Y:S01]  /*0430*/  IMAD.IADD R224, R0.reuse, 0x1, -R2 ;  /* 0x0000000100e07824 */ /* 0x040fe200078e0a02 */
[----:B------:R-:W-:Y:S01]  /*0440*/  SHF.R.S32.HI R13, RZ, 0x3, R11 ;  /* 0x00000003ff0d7819 */ /* 0x000fe2000001140b */
[----:B------:R-:W-:Y:S01]  /*0450*/  IMAD.IADD R218, R0, 0x1, -R7 ;  /* 0x0000000100da7824 */ /* 0x000fe200078e0a07 */
[--C-:B------:R-:W-:Y:S01]  /*0460*/  SHF.R.S32.HI R0, RZ, 0x1f, R6.reuse ;  /* 0x0000001fff007819 */ /* 0x100fe20000011406 */
[----:B------:R-:W-:Y:S01]  /*0470*/  IMAD.IADD R12, R5, 0x1, -R3 ;  /* 0x00000001050c7824 */ /* 0x000fe200078e0a03 */
[----:B------:R-:W-:Y:S01]  /*0480*/  SHF.R.S32.HI R3, RZ, 0x2, R6 ;  /* 0x00000002ff037819 */ /* 0x000fe20000011406 */
[----:B------:R-:W-:Y:S01]  /*0490*/  IMAD.SHL.U32 R2, R13, 0x40, RZ ;  /* 0x000000400d027824 */ /* 0x000fe200078e00ff */
[----:B------:R-:W-:Y:S01]  /*04a0*/  SHF.R.S32.HI R4, RZ, 0x1f, R9 ;  /* 0x0000001fff047819 */ /* 0x000fe20000011409 */
[----:B------:R-:W-:Y:S01]  /*04b0*/  IMAD.SHL.U32 R220, R12, 0x200, RZ ;  /* 0x000002000cdc7824 */ /* 0x000fe200078e00ff */
[----:B------:R-:W-:Y:S01]  /*04c0*/  LEA.HI R0, R0, R3, RZ, 0x3 ;  /* 0x0000000300007211 */ /* 0x000fe200078f18ff */
[----:B------:R-:W-:Y:S01]  /*04d0*/  @UP5 UIMAD UR54, UR34, UR49, URZ ;  /* 0x00000031223652a4 */ /* 0x000fe2000f8e023f */
[----:B------:R-:W-:Y:S01]  /*04e0*/  LEA.HI R13, R4, R9, RZ, 0x3 ;  /* 0x00000009040d7211 */ /* 0x000fe200078f18ff */
[----:B------:R-:W-:Y:S01]  /*04f0*/  UMOV UR40, URZ ;  /* 0x0000003f00287c82 */ /* 0x000fe20008000000 */
[----:B------:R-:W-:Y:S01]  /*0500*/  LOP3.LUT R0, R0, 0xfffffff8, RZ, 0xc0, !PT ;  /* 0xfffffff800007812 */ /* 0x000fe200078ec0ff */
[----:B------:R-:W-:Y:S01]  /*0510*/  ULDC.64 UR4, c[0x0][0x118] ;  /* 0x0000460000047ab9 */ /* 0x000fe20000000a00 */
[----:B------:R-:W-:Y:S01]  /*0520*/  SHF.R.S32.HI R7, RZ, 0x7, R14 ;  /* 0x00000007ff077819 */ /* 0x000fe2000001140e */
[----:B------:R-:W-:Y:S01]  /*0530*/  UMOV UR60, 0x4 ;  /* 0x00000004003c7882 */ /* 0x000fe20000000000 */
[----:B------:R-:W-:Y:S01]  /*0540*/  LOP3.LUT P4, RZ, R8, 0x4, RZ, 0xc0, !PT ;  /* 0x0000000408ff7812 */ /* 0x000fe2000788c0ff */
[----:B------:R-:W-:Y:S01]  /*0550*/  IMAD.IADD R5, R3, 0x1, -R0 ;  /* 0x0000000103057824 */ /* 0x000fe200078e0a00 */
[----:B------:R-:W-:Y:S01]  /*0560*/  LOP3.LUT R0, R2, 0x1c0, RZ, 0xc0, !PT ;  /* 0x000001c002007812 */ /* 0x000fe200078ec0ff */
[----:B------:R-:W-:Y:S01]  /*0570*/  ULOP3.LUT UR56, UR35, UR56, URZ, 0x3c, !UPT ;  /* 0x0000003823387292 */ /* 0x000fe2000f8e3c3f */
[----:B------:R-:W-:Y:S01]  /*0580*/  SHF.R.S32.HI R3, RZ, 0x1f, R10 ;  /* 0x0000001fff037819 */ /* 0x000fe2000001140a */
[----:B------:R-:W-:Y:S01]  /*0590*/  USHF.L.U32 UR61, UR34, 0x7, URZ ;  /* 0x00000007223d7899 */ /* 0x000fe2000800063f */
[----:B------:R-:W-:Y:S01]  /*05a0*/  LOP3.LUT R2, R0, 0x38, R236, 0xf8, !PT ;  /* 0x0000003800027812 */ /* 0x000fe200078ef8ec */
[----:B------:R-:W-:Y:S01]  /*05b0*/  UISETP.NE.AND UP6, UPT, UR10, URZ, UPT ;  /* 0x0000003f0a00728c */ /* 0x000fe2000bfc5270 */
[----:B------:R-:W-:Y:S01]  /*05c0*/  SHF.R.U32.HI R0, RZ, 0x3, R0 ;  /* 0x00000003ff007819 */ /* 0x000fe20000011600 */
[----:B------:R-:W-:Y:S01]  /*05d0*/  USHF.R.S32.HI UR57, URZ, 0x1f, UR35 ;  /* 0x0000001f3f397899 */ /* 0x000fe20008011423 */
[----:B------:R-:W-:Y:S01]  /*05e0*/  LEA.HI R15, R3, R10, RZ, 0x2 ;  /* 0x0000000a030f7211 */ /* 0x000fe200078f10ff */
[----:B------:R-:W-:Y:S01]  /*05f0*/  USHF.R.S32.HI UR59, URZ, 0x1f, UR34 ;  /* 0x0000001f3f3b7899 */ /* 0x000fe20008011422 */
[----:B------:R-:W-:Y:S01]  /*0600*/  LOP3.LUT R10, R2, R0, RZ, 0x3c, !PT ;  /* 0x00000000020a7212 */ /* 0x000fe200078e3cff */
[----:B------:R-:W-:Y:S01]  /*0610*/  IMAD.SHL.U32 R0, R8, 0x40, RZ ;  /* 0x0000004008007824 */ /* 0x000fe200078e00ff */
[----:B------:R-:W-:Y:S01]  /*0620*/  LOP3.LUT R2, R13, 0xfffffff8, RZ, 0xc0, !PT ;  /* 0xfffffff80d027812 */ /* 0x000fe200078ec0ff */
[----:B------:R-:W-:Y:S01]  /*0630*/  USHF.R.S32.HI UR58, URZ, 0x1f, UR35 ;  /* 0x0000001f3f3a7899 */ /* 0x000fe20008011423 */
[----:B------:R-:W-:Y:S01]  /*0640*/  LOP3.LUT R3, R5, 0x1, RZ, 0xc0, !PT ;  /* 0x0000000105037812 */ /* 0x000fe200078ec0ff */
[----:B------:R-:W-:Y:S01]  /*0650*/  UIMAD.WIDE.U32 UR42, UR38, UR44, URZ ;  /* 0x0000002c262a72a5 */ /* 0x000fe2000f8e003f */
[----:B------:R-:W-:Y:S01]  /*0660*/  LOP3.LUT R0, R0, 0x1c0, RZ, 0xc0, !PT ;  /* 0x000001c000007812 */ /* 0x000fe200078ec0ff */
[----:B------:R-:W-:Y:S01]  /*0670*/  IMAD.IADD R9, R9, 0x1, -R2 ;  /* 0x0000000109097824 */ /* 0x000fe200078e0a02 */
[----:B------:R-:W-:Y:S01]  /*0680*/  ISETP.NE.U32.AND P0, PT, R3, 0x1, PT ;  /* 0x000000010300780c */ /* 0x000fe20003f05070 */
[----:B------:R-:W-:Y:S01]  /*0690*/  IMAD.SHL.U32 R2, R224, 0x10, RZ ;  /* 0x00000010e0027824 */ /* 0x000fe200078e00ff */
[--C-:B------:R-:W-:Y:S01]  /*06a0*/  LOP3.LUT R4, R0, 0x8, R11.reuse, 0xf8, !PT ;  /* 0x0000000800047812 */ /* 0x100fe200078ef80b */
[----:B------:R-:W-:Y:S01]  /*06b0*/  IMAD R3, R7, 0x800, R220 ;  /* 0x0000080007037824 */ /* 0x000fe200078e02dc */
[----:B------:R-:W-:Y:S01]  /*06c0*/  LOP3.LUT P3, RZ, R8, 0x2, RZ, 0xc0, !PT ;  /* 0x0000000208ff7812 */ /* 0x000fe2000786c0ff */
[----:B------:R-:W-:Y:S01]  /*06d0*/  UIMAD UR51, UR39, UR44, URZ ;  /* 0x0000002c273372a4 */ /* 0x000fe2000f8e023f */
[----:B------:R-:W-:Y:S01]  /*06e0*/  LOP3.LUT R6, R0, 0x10, R2, 0xf8, !PT ;  /* 0x0000001000067812 */ /* 0x000fe200078ef802 */
[----:B------:R-:W-:Y:S01]  /*06f0*/  USHF.R.S32.HI UR53, URZ, 0x1f, UR47 ;  /* 0x0000001f3f357899 */ /* 0x000fe2000801142f */
[----:B------:R-:W-:Y:S01]  /*0700*/  SHF.R.U32.HI R0, RZ, 0x3, R0 ;  /* 0x00000003ff007819 */ /* 0x000fe20000011600 */
[----:B------:R-:W-:Y:S01]  /*0710*/  UIMAD UR50, UR6, UR50, URZ ;  /* 0x00000032063272a4 */ /* 0x000fe2000f8e023f */
[----:B------:R-:W-:Y:S01]  /*0720*/  LOP3.LUT R6, R6, 0x8, R11, 0xf8, !PT ;  /* 0x0000000806067812 */ /* 0x000fe200078ef80b */
[----:B------:R-:W-:Y:S01]  /*0730*/  @!UP5 UIMAD UR49, UR7, UR49, URZ ;  /* 0x000000310731d2a4 */ /* 0x000fe2000f8e023f */
[----:B------:R-:W-:Y:S01]  /*0740*/  LOP3.LUT R2, R4, R0, RZ, 0x3c, !PT ;  /* 0x0000000004027212 */ /* 0x000fe200078e3cff */
[----:B------:R-:W-:Y:S01]  /*0750*/  IMAD.SHL.U32 R4, R5, 0x40, RZ ;  /* 0x0000004005047824 */ /* 0x000fe200078e00ff */
[----:B------:R-:W-:Y:S01]  /*0760*/  LOP3.LUT R220, R220, R6, R0, 0xf6, !PT ;  /* 0x00000006dcdc7212 */ /* 0x000fe200078ef600 */
[----:B------:R-:W-:Y:S01]  /*0770*/  IMAD.SHL.U32 R6, R7, 0x20, RZ ;  /* 0x0000002007067824 */ /* 0x000fe200078e00ff */
[----:B------:R-:W-:Y:S01]  /*0780*/  R2P PR, R5, 0x6 ;  /* 0x0000000605007804 */ /* 0x000fe20000000000 */
[----:B------:R-:W-:Y:S01]  /*0790*/  IMAD.IADD R2, R3, 0x1, R2 ;  /* 0x0000000103027824 */ /* 0x000fe200078e0202 */
[----:B------:R-:W-:Y:S01]  /*07a0*/  SHF.R.S32.HI R3, RZ, 0x6, R16 ;  /* 0x00000006ff037819 */ /* 0x000fe20000011410 */
[----:B------:R-:W-:Y:S01]  /*07b0*/  IMAD.SHL.U32 R5, R12, 0x20, RZ ;  /* 0x000000200c057824 */ /* 0x000fe200078e00ff */
[----:B------:R-:W-:Y:S01]  /*07c0*/  LOP3.LUT R0, R4, 0x1c0, RZ, 0xc0, !PT ;  /* 0x000001c004007812 */ /* 0x000fe200078ec0ff */
[----:B------:R-:W-:Y:S01]  /*07d0*/  IMAD.SHL.U32 R2, R2, 0x2, RZ ;  /* 0x0000000202027824 */ /* 0x000fe200078e00ff */
[----:B------:R-:W-:Y:S01]  /*07e0*/  LOP3.LUT P6, RZ, R9, 0x4, RZ, 0xc0, !PT ;  /* 0x0000000409ff7812 */ /* 0x000fe200078cc0ff */
[C---:B------:R-:W-:Y:S01]  /*07f0*/  IMAD R10, R3.reuse, 0x200, R10 ;  /* 0x00000200030a7824 */ /* 0x040fe200078e020a */
[----:B------:R-:W-:Y:S01]  /*0800*/  SHF.R.U32.HI R4, RZ, 0x3, R0 ;  /* 0x00000003ff047819 */ /* 0x000fe20000011600 */
[----:B------:R-:W-:Y:S01]  /*0810*/  IMAD.SHL.U32 R3, R3, 0x8, RZ ;  /* 0x0000000803037824 */ /* 0x000fe200078e00ff */
[----:B------:R-:W-:Y:S01]  /*0820*/  LOP3.LUT P5, RZ, R9, 0x2, RZ, 0xc0, !PT ;  /* 0x0000000209ff7812 */ /* 0x000fe200078ac0ff */
[----:B------:R-:W-:Y:S01]  /*0830*/  IMAD.SHL.U32 R221, R220, 0x2, RZ ;  /* 0x00000002dcdd7824 */ /* 0x000fe200078e00ff */
[----:B------:R-:W-:Y:S01]  /*0840*/  SEL R216, R222, 0xffffffc0, !P4 ;  /* 0xffffffc0ded87807 */ /* 0x000fe20006000000 */
[----:B------:R-:W-:Y:S01]  /*0850*/  IMAD.SHL.U32 R230, R10, 0x2, RZ ;  /* 0x000000020ae67824 */ /* 0x000fe200078e00ff */
[----:B------:R-:W-:Y:S01]  /*0860*/  LOP3.LUT R3, R3, 0x18, RZ, 0xc0, !PT ;  /* 0x0000001803037812 */ /* 0x000fe200078ec0ff */
[----:B------:R-:W-:Y:S01]  /*0870*/  USHF.R.S32.HI UR48, URZ, 0x1f, UR41 ;  /* 0x0000001f3f307899 */ /* 0x000fe20008011429 */
[----:B------:R-:W-:Y:S01]  /*0880*/  SEL R222, R222, 0xffffffc0, !P6 ;  /* 0xffffffc0dede7807 */ /* 0x000fe20007000000 */
[--C-:B------:R-:W-:Y:S01]  /*0890*/  IMAD R220, R220, 0x2, R216.reuse ;  /* 0x00000002dcdc7824 */ /* 0x100fe200078e02d8 */
[----:B------:R-:W-:Y:S01]  /*08a0*/  LOP3.LUT R8, R3, 0x20, R5, 0xf8, !PT ;  /* 0x0000002003087812 */ /* 0x000fe200078ef805 */
[----:B------:R-:W-:Y:S01]  /*08b0*/  IMAD.IADD R217, R2, 0x1, R216 ;  /* 0x0000000102d97824 */ /* 0x000fe200078e02d8 */
[----:B------:R-:W-:Y:S01]  /*08c0*/  LOP3.LUT R5, R0, 0x20, R6, 0xf8, !PT ;  /* 0x0000002000057812 */ /* 0x000fe200078ef806 */
[----:B------:R-:W-:Y:S01]  /*08d0*/  IMAD.SHL.U32 R6, R9, 0x40, RZ ;  /* 0x0000004009067824 */ /* 0x000fe200078e00ff */
[----:B------:R-:W-:Y:S01]  /*08e0*/  LOP3.LUT R7, R4, R0, R3, 0x1e, !PT ;  /* 0x0000000004077212 */ /* 0x000fe200078e1e03 */
[----:B------:R-:W-:Y:S01]  /*08f0*/  IMAD.SHL.U32 R0, R17, 0x2, RZ ;  /* 0x0000000211007824 */ /* 0x000fe200078e00ff */
[----:B------:R-:W-:-:S02]  /*0900*/  LOP3.LUT R4, R5, R4, RZ, 0x3c, !PT ;  /* 0x0000000405047212 */ /* 0x000fc400078e3cff */
[----:B------:R-:W-:Y:S01]  /*0910*/  SEL R239, R239, 0x10, !P0 ;  /* 0x00000010efef7807 */ /* 0x000fe20004000000 */
[--C-:B------:R-:W-:Y:S01]  /*0920*/  IMAD R5, R218, 0x400, R0.reuse ;  /* 0x00000400da057824 */ /* 0x100fe200078e0200 */
[----:B------:R-:W-:Y:S01]  /*0930*/  IADD3 R244, R236, 0x40, RZ ;  /* 0x00000040ecf47810 */ /* 0x000fe20007ffe0ff */
[----:B------:R-:W-:Y:S01]  /*0940*/  IMAD R3, R224, 0x400, R0 ;  /* 0x00000400e0037824 */ /* 0x000fe200078e0200 */
[----:B------:R-:W-:Y:S01]  /*0950*/  LOP3.LUT R0, R6, 0x1c0, RZ, 0xc0, !PT ;  /* 0x000001c006007812 */ /* 0x000fe200078ec0ff */
[----:B------:R-:W-:Y:S01]  /*0960*/  IMAD.IADD R235, R5, 0x1, R4 ;  /* 0x0000000105eb7824 */ /* 0x000fe200078e0204 */
[----:B------:R-:W-:Y:S01]  /*0970*/  IADD3 R243, R236, 0x80, RZ ;  /* 0x00000080ecf37810 */ /* 0x000fe20007ffe0ff */
[----:B------:R-:W-:Y:S01]  /*0980*/  IMAD.SHL.U32 R4, R12, 0x8, RZ ;  /* 0x000000080c047824 */ /* 0x000fe200078e00ff */
[----:B------:R-:W-:Y:S01]  /*0990*/  IADD3 R245, R236, 0xc0, RZ ;  /* 0x000000c0ecf57810 */ /* 0x000fe20007ffe0ff */
[----:B------:R-:W-:Y:S01]  /*09a0*/  IMAD.IADD R9, R3, 0x1, R7 ;  /* 0x0000000103097824 */ /* 0x000fe200078e0207 */
[----:B------:R-:W-:Y:S01]  /*09b0*/  SHF.R.U32.HI R3, RZ, 0x3, R0 ;  /* 0x00000003ff037819 */ /* 0x000fe20000011600 */
[----:B------:R-:W-:Y:S01]  /*09c0*/  IMAD.SHL.U32 R5, R13, 0x40, RZ ;  /* 0x000000400d057824 */ /* 0x000fe200078e00ff */
[----:B------:R-:W-:Y:S01]  /*09d0*/  LOP3.LUT R6, R0, 0x8, R4, 0xf8, !PT ;  /* 0x0000000800067812 */ /* 0x000fe200078ef804 */
[----:B------:R-:W-:Y:S01]  /*09e0*/  IMAD.SHL.U32 R235, R235, 0x2, RZ ;  /* 0x00000002ebeb7824 */ /* 0x000fe200078e00ff */
[----:B------:R-:W-:-:S02]  /*09f0*/  SHF.R.S32.HI R4, RZ, 0x2, R15 ;  /* 0x00000002ff047819 */ /* 0x000fc4000001140f */
[----:B------:R-:W-:Y:S01]  /*0a00*/  LOP3.LUT R7, R3, R8, R0, 0x1e, !PT ;  /* 0x0000000803077212 */ /* 0x000fe200078e1e00 */
[----:B------:R-:W-:Y:S01]  /*0a10*/  IMAD.IADD R240, R235, 0x1, R239 ;  /* 0x00000001ebf07824 */ /* 0x000fe200078e02ef */
[----:B------:R-:W-:Y:S01]  /*0a20*/  LOP3.LUT R0, R5, 0xfffffe00, RZ, 0xc0, !PT ;  /* 0xfffffe0005007812 */ /* 0x000fe200078ec0ff */
[----:B------:R-:W-:Y:S01]  /*0a30*/  IMAD R4, R218, 0x10, R4 ;  /* 0x00000010da047824 */ /* 0x000fe200078e0204 */
[----:B------:R-:W-:Y:S02]  /*0a40*/  LEA R5, R9, 0x10000, 0x1 ;  /* 0x0001000009057811 */ /* 0x000fe400078e08ff */
[----:B------:R-:W-:Y:S01]  /*0a50*/  LOP3.LUT R3, R6, R3, RZ, 0x3c, !PT ;  /* 0x0000000306037212 */ /* 0x000fe200078e3cff */
[--C-:B------:R-:W-:Y:S01]  /*0a60*/  IMAD R224, R224, 0x400, R0.reuse ;  /* 0x00000400e0e07824 */ /* 0x100fe200078e0200 */
[----:B------:R1:W-:Y:S01]  /*0a70*/  STL [R1+0x38], R4 ;  /* 0x0000380401007387 */ /* 0x0003e20000100800 */
[----:B------:R-:W-:Y:S01]  /*0a80*/  IMAD R218, R218, 0x400, R0 ;  /* 0x00000400dada7824 */ /* 0x000fe200078e0200 */
[----:B------:R-:W-:Y:S01]  /*0a90*/  IADD3 R238, R235, 0x20, RZ ;  /* 0x00000020ebee7810 */ /* 0x000fe20007ffe0ff */
[----:B------:R-:W-:Y:S01]  /*0aa0*/  IMAD.IADD R224, R3, 0x1, R224 ;  /* 0x0000000103e07824 */ /* 0x000fe200078e02e0 */
[----:B------:R2:W-:Y:S01]  /*0ab0*/  STL [R1+0x2c], R5 ;  /* 0x00002c0501007387 */ /* 0x0005e20000100800 */
[----:B------:R-:W-:Y:S01]  /*0ac0*/  IMAD.IADD R218, R218, 0x1, R3 ;  /* 0x00000001dada7824 */ /* 0x000fe200078e0203 */
[----:B------:R-:W-:-:S02]  /*0ad0*/  SEL R3, R226, 0xffffffe0, !P3 ;  /* 0xffffffe0e2037807 */ /* 0x000fc40005800000 */
[----:B------:R-:W-:Y:S01]  /*0ae0*/  SEL R226, R226, 0xffffffe0, !P5 ;  /* 0xffffffe0e2e27807 */ /* 0x000fe20006800000 */
[----:B------:R-:W-:Y:S01]  /*0af0*/  IMAD.SHL.U32 R218, R218, 0x2, RZ ;  /* 0x00000002dada7824 */ /* 0x000fe200078e00ff */
[----:B------:R-:W-:Y:S01]  /*0b00*/  LEA R224, R224, 0x20000, 0x1 ;  /* 0x00020000e0e07811 */ /* 0x000fe200078e08ff */
[----:B------:R-:W-:Y:S01]  /*0b10*/  IMAD.IADD R3, R2, 0x1, R3 ;  /* 0x0000000102037824 */ /* 0x000fe200078e0203 */
[----:B------:R-:W-:Y:S01]  /*0b20*/  LOP3.LUT R0, R7, R0, RZ, 0xfc, !PT ;  /* 0x0000000007007212 */ /* 0x000fe200078efcff */
[----:B------:R-:W-:Y:S01]  /*0b30*/  IMAD.IADD R219, R218, 0x1, R226 ;  /* 0x00000001dadb7824 */ /* 0x000fe200078e02e2 */
[----:B------:R-:W-:Y:S01]  /*0b40*/  @P1 IADD3 R238, R235, -0x20, RZ ;  /* 0xffffffe0ebee1810 */ /* 0x000fe20007ffe0ff */
[----:B------:R-:W-:Y:S02]  /*0b50*/  IMAD.IADD R225, R222, 0x1, R224 ;  /* 0x00000001dee17824 */ /* 0x000fe400078e02e0 */
[----:B------:R-:W-:Y:S02]  /*0b60*/  IMAD.IADD R223, R218, 0x1, R222 ;  /* 0x00000001dadf7824 */ /* 0x000fe400078e02de */
[----:B------:R-:W-:-:S02]  /*0b70*/  IMAD.IADD R227, R226, 0x1, R224 ;  /* 0x00000001e2e37824 */ /* 0x000fc400078e02e0 */
[----:B------:R-:W-:Y:S02]  /*0b80*/  IMAD.IADD R216, R216, 0x1, R3 ;  /* 0x00000001d8d87824 */ /* 0x000fe400078e0203 */
[----:B------:R-:W-:Y:S01]  /*0b90*/  IMAD.SHL.U32 R0, R0, 0x2, RZ ;  /* 0x0000000200007824 */ /* 0x000fe200078e00ff */
[----:B-1----:R-:W-:Y:S01]  /*0ba0*/  IADD3 R4, R5, 0x40, RZ ;  /* 0x0000004005047810 */ /* 0x002fe20007ffe0ff */
[----:B------:R-:W-:Y:S01]  /*0bb0*/  IMAD.IADD R239, R239, 0x1, R238 ;  /* 0x00000001efef7824 */ /* 0x000fe200078e02ee */
[----:B------:R-:W-:Y:S01]  /*0bc0*/  @P2 IADD3 R4, R5, -0x40, RZ ;  /* 0xffffffc005042810 */ /* 0x000fe20007ffe0ff */
[----:B------:R-:W-:Y:S02]  /*0bd0*/  IMAD.IADD R222, R219, 0x1, R222 ;  /* 0x00000001dbde7824 */ /* 0x000fe400078e02de */
[----:B------:R-:W-:Y:S02]  /*0be0*/  IMAD.IADD R226, R226, 0x1, R225 ;  /* 0x00000001e2e27824 */ /* 0x000fe400078e02e1 */
[----:B------:R2:W-:Y:S04]  /*0bf0*/  STL [R1+0x30], R4 ;  /* 0x0000300401007387 */ /* 0x0005e80000100800 */
.L_x_319:
        /* <DEDUP_REMOVED lines=14> */
[----:B-12---:R-:W-:Y:S01]  /*0ce0*/  IMAD.U32 R4, RZ, RZ, UR6 ;  /* 0x00000006ff047e24 */ /* 0x006fe2000f8e00ff */
[----:B------:R-:W-:-:S02]  /*0cf0*/  UISETP.NE.AND UP4, UPT, UR14, URZ, UPT ;  /* 0x0000003f0e00728c */ /* 0x000fc4000bf85270 */
[----:B------:R-:W-:Y:S01]  /*0d00*/  UISETP.EQ.U32.AND UP2, UPT, URZ, UR8, UPT ;  /* 0x000000083f00728c */ /* 0x000fe2000bf42070 */
[----:B------:R-:W-:Y:S01]  /*0d10*/  IMAD.U32 R5, RZ, RZ, UR7 ;  /* 0x00000007ff057e24 */ /* 0x000fe2000f8e00ff */
[----:B------:R-:W-:Y:S02]  /*0d20*/  @UP3 UIADD3 UR6, UP0, UR13, UR10, URZ ;  /* 0x0000000a0d063290 */ /* 0x000fe4000ff1e03f */
[----:B------:R-:W-:Y:S02]  /*0d30*/  UISETP.EQ.OR.EX UP2, UPT, URZ, UR9, !UP4, UP2 ;  /* 0x000000093f00728c */ /* 0x000fe4000e742720 */
[----:B------:R-:W-:Y:S01]  /*0d40*/  @UP3 UIADD3.X UR7, UR12, UR11, URZ, UP0, !UPT ;  /* 0x0000000b0c073290 */ /* 0x000fe200087fe43f */
[----:B------:R1:W2:Y:S01]  /*0d50*/  @P2 LDG.E R9, [R4.64] ;  /* 0x0000000404092981 */ /* 0x0002a2000c1e1900 */
[----:B------:R-:W-:Y:S01]  /*0d60*/  UIADD3 UR8, UP0, UR13, UR8, URZ ;  /* 0x000000080d087290 */ /* 0x000fe2000ff1e03f */
[----:B------:R-:W-:Y:S02]  /*0d70*/  PLOP3.LUT P0, PT, PT, PT, UP3, 0x80, 0x0 ;  /* 0x000000000000781c */ /* 0x000fe40003f0f038 */
[----:B------:R1:W3:Y:S01]  /*0d80*/  @P2 LDG.E R8, [R4.64+0x4] ;  /* 0x0000040404082981 */ /* 0x0002e2000c1e1900 */
[----:B------:R-:W-:Y:S01]  /*0d90*/  PLOP3.LUT P1, PT, PT, PT, UP2, 0x80, 0x0 ;  /* 0x000000000000781c */ /* 0x000fe20003f2f028 */
[----:B------:R-:W-:Y:S01]  /*0da0*/  UIADD3.X UR9, UR12, UR9, URZ, UP0, !UPT ;  /* 0x000000090c097290 */ /* 0x000fe200087fe43f */
[----:B------:R-:W-:-:S02]  /*0db0*/  IMAD.U32 R6, RZ, RZ, UR6 ;  /* 0x00000006ff067e24 */ /* 0x000fc4000f8e00ff */
[----:B----4-:R-:W-:-:S06]  /*0dc0*/  IMAD.U32 R7, RZ, RZ, UR7 ;  /* 0x00000007ff077e24 */ /* 0x010fcc000f8e00ff */
[----:B-----5:R4:W5:Y:S01]  /*0dd0*/  @P0 LDG.E R6, [R6.64] ;  /* 0x0000000406060981 */ /* 0x020962000c1e1900 */
[----:B-1----:R-:W-:Y:S02]  /*0de0*/  IMAD.U32 R4, RZ, RZ, UR8 ;  /* 0x00000008ff047e24 */ /* 0x002fe4000f8e00ff */
[----:B------:R-:W-:-:S05]  /*0df0*/  IMAD.U32 R5, RZ, RZ, UR9 ;  /* 0x00000009ff057e24 */ /* 0x000fca000f8e00ff */
[----:B----4-:R-:W4:Y:S01]  /*0e00*/  @!P1 LDG.E R7, [R4.64] ;  /* 0x0000000404079981 */ /* 0x010f22000c1e1900 */
[----:B------:R-:W1:Y:S01]  /*0e10*/  S2UR UR30, SR_CTAID.X ;  /* 0x00000000001e79c3 */ /* 0x000e620000002500 */
[----:B------:R-:W-:Y:S02]  /*0e20*/  UMOV UR18, 0xffffffff ;  /* 0xffffffff00127882 */ /* 0x000fe40000000000 */
[----:B------:R-:W1:Y:S04]  /*0e30*/  S2R R27, SR_TID.X ;  /* 0x00000000001b7919 */ /* 0x000e680000002100 */
[----:B------:R-:W1:Y:S01]  /*0e40*/  S2R R28, SR_TID.X ;  /* 0x00000000001c7919 */ /* 0x000e620000002100 */
[----:B------:R-:W-:Y:S02]  /*0e50*/  UMOV UR28, 0xffffffff ;  /* 0xffffffff001c7882 */ /* 0x000fe40000000000 */
[----:B------:R-:W-:-:S02]  /*0e60*/  ULDC UR7, c[0x0][0xc] ;  /* 0x0000030000077ab9 */ /* 0x000fc40000000800 */
[----:B------:R-:W-:Y:S02]  /*0e70*/  USHF.L.U32 UR7, UR7, 0x6, URZ ;  /* 0x0000000607077899 */ /* 0x000fe4000800063f */
[----:B------:R-:W-:Y:S02]  /*0e80*/  UMOV UR22, URZ ;  /* 0x0000003f00167c82 */ /* 0x000fe40008000000 */
[----:B-1----:R-:W-:Y:S01]  /*0e90*/  USHF.L.U32 UR6, UR30, 0x6, URZ ;  /* 0x000000061e067899 */ /* 0x002fe2000800063f */
[----:B------:R-:W-:-:S03]  /*0ea0*/  SHF.R.S32.HI R27, RZ, 0x1f, R27 ;  /* 0x0000001fff1b7819 */ /* 0x000fc6000001141b */
[----:B------:R-:W-:Y:S01]  /*0eb0*/  UIMAD UR6, UR7, UR40, UR6 ;  /* 0x00000028070672a4 */ /* 0x000fe2000f8e0206 */
[----:B------:R-:W-:-:S04]  /*0ec0*/  LEA.HI R27, R27, R28, RZ, 0x3 ;  /* 0x0000001c1b1b7211 */ /* 0x000fc800078f18ff */
[----:B------:R-:W-:Y:S01]  /*0ed0*/  SHF.R.S32.HI R27, RZ, 0x3, R27 ;  /* 0x00000003ff1b7819 */ /* 0x000fe2000001141b */
[----:B------:R-:W-:-:S03]  /*0ee0*/  ULDC UR8, c[0x0][0x218] ;  /* 0x0000860000087ab9 */ /* 0x000fc60000000800 */
[----:B------:R-:W-:Y:S01]  /*0ef0*/  SHF.R.S32.HI R24, RZ, 0x1f, R27 ;  /* 0x0000001fff187819 */ /* 0x000fe2000001141b */
[----:B--2---:R-:W1:Y:S08]  /*0f00*/  @P2 R2UR UR18, R9 ;  /* 0x00000000091223c2 */ /* 0x004e7000000e0000 */
[----:B---3--:R-:W1:Y:S08]  /*0f10*/  @P2 R2UR UR17, R8 ;  /* 0x00000000081123c2 */ /* 0x008e7000000e0000 */
[----:B-----5:R2:W3:Y:S01]  /*0f20*/  @P0 R2UR UR22, R6 ;  /* 0x00000000061603c2 */ /* 0x0204e200000e0000 */
[----:B------:R-:W-:-:S07]  /*0f30*/  IADD3 R20, P0, R27, UR6, RZ ;  /* 0x000000061b147c10 */ /* 0x000fce000ff1e0ff */
[----:B----4-:R4:W3:Y:S01]  /*0f40*/  @!P1 R2UR UR28, R7 ;  /* 0x00000000071c93c2 */ /* 0x0108e200000e0000 */
[----:B------:R-:W-:-:S04]  /*0f50*/  ISETP.NE.U32.AND P1, PT, RZ, c[0x0][0x248], PT ;  /* 0x00009200ff007a0c */ /* 0x000fc80003f25070 */
[----:B------:R-:W-:Y:S01]  /*0f60*/  ISETP.NE.AND.EX P1, PT, RZ, c[0x0][0x24c], PT, P1 ;  /* 0x00009300ff007a0c */ /* 0x000fe20003f25310 */
[----:B-1----:R-:W-:Y:S01]  /*0f70*/  @UP1 UIADD3 UR17, UR17, -UR18, URZ ;  /* 0x8000001211111290 */ /* 0x002fe2000fffe03f */
[----:B--2---:R-:W-:-:S06]  /*0f80*/  IMAD.U32 R6, RZ, RZ, UR6 ;  /* 0x00000006ff067e24 */ /* 0x004fcc000f8e00ff */
[----:B------:R-:W-:Y:S01]  /*0f90*/  @!UP1 ULDC UR17, c[0x0][0x214] ;  /* 0x0000850000119ab9 */ /* 0x000fe20000000800 */
[----:B------:R-:W-:-:S04]  /*0fa0*/  LEA.HI.X.SX32 R21, R6, R24, 0x1, P0 ;  /* 0x0000001806157211 */ /* 0x000fc800000f0eff */
[----:B------:R-:W-:Y:S05]  /*0fb0*/  @!P1 BRA `(.L_x_275) ;  /* 0x0000007000009947 */ /* 0x000fea0003800000 */
[----:B------:R-:W-:-:S13]  /*0fc0*/  PLOP3.LUT P0, PT, PT, PT, UP4, 0x80, 0x0 ;  /* 0x000000000000781c */ /* 0x000fda0003f0f048 */
[----:B------:R-:W2:Y:S04]  /*0fd0*/  @P0 LDG.E R6, [R4.64+0x4] ;  /* 0x0000040404060981 */ /* 0x000ea8000c1e1900 */
[----:B------:R-:W5:Y:S01]  /*0fe0*/  @!P0 LDG.E R4, [R4.64] ;  /* 0x0000000404048981 */ /* 0x000f62000c1e1900 */
[----:B--2---:R-:W1:Y:S02]  /*0ff0*/  @P0 R2UR UR6, R6 ;  /* 0x00000000060603c2 */ /* 0x004e6400000e0000 */
[----:B-1-3--:R-:W-:-:S11]  /*1000*/  @UP4 UIADD3 UR8, UR6, -UR28, URZ ;  /* 0x8000001c06084290 */ /* 0x00afd6000fffe03f */
[----:B-----5:R1:W2:Y:S01]  /*1010*/  @!P0 R2UR UR8, R4 ;  /* 0x00000000040883c2 */ /* 0x0202a200000e0000 */
[----:B------:R-:W-:-:S07]  /*1020*/  DEPBAR.LE SB1, 0x0, {2} ;  /* 0x000090040000791a */ /* 0x000fce0000000000 */
.L_x_275:
[----:B------:R-:W-:Y:S02]  /*1030*/  ULDC.64 UR6, c[0x0][0x258] ;  /* 0x0000960000067ab9 */ /* 0x000fe40000000a00 */
        /* <DEDUP_REMOVED lines=8> */
[----:B------:R-:W2:Y:S01]  /*10c0*/  @P0 LDG.E R4, [R4.64] ;  /* 0x0000000404040981 */ /* 0x000ea2000c1e1900 */
[----:B------:R-:W-:Y:S02]  /*10d0*/  @!UP2 UISETP.NE.U32.AND UP0, UPT, URZ, UR6, UPT ;  /* 0x000000063f00a28c */ /* 0x000fe4000bf05070 */
[----:B------:R-:W-:Y:S02]  /*10e0*/  ULDC UR9, c[0x0][0x21c] ;  /* 0x0000870000097ab9 */ /* 0x000fe40000000800 */
[----:B------:R-:W-:Y:S02]  /*10f0*/  @!UP2 UISETP.NE.AND.EX UP0, UPT, URZ, UR7, UPT, UP0 ;  /* 0x000000073f00a28c */ /* 0x000fe4000bf05300 */
[----:B------:R-:W-:Y:S02]  /*1100*/  USHF.L.U32 UR24, UR23, 0x6, URZ ;  /* 0x0000000617187899 */ /* 0x000fe4000800063f */
[----:B------:R-:W-:Y:S01]  /*1110*/  @!UP2 USEL UR6, URZ, UR9, !UP0 ;  /* 0x000000093f06a287 */ /* 0x000fe2000c000000 */
[----:B--2---:R-:W1:Y:S02]  /*1120*/  @P0 R2UR UR16, R4 ;  /* 0x00000000041003c2 */ /* 0x004e6400000e0000 */
[----:B-1-3--:R-:W-:-:S02]  /*1130*/  @UP2 UIADD3 UR16, UR16, -UR22, URZ ;  /* 0x8000001610102290 */ /* 0x00afc4000fffe03f */
        /* <DEDUP_REMOVED lines=8> */
[----:B------:R-:W-:Y:S01]  /*11c0*/  UISETP.NE.AND UP2, UPT, UR18, -0x1, UPT ;  /* 0xffffffff1200788c */ /* 0x000fe2000bf45270 */
[----:B------:R-:W-:Y:S01]  /*11d0*/  PLOP3.LUT P1, PT, PT, PT, UP0, 0x80, 0x0 ;  /* 0x000000000000781c */ /* 0x000fe20003f2f008 */
[----:B------:R-:W-:-:S02]  /*11e0*/  USHF.R.S32.HI UR12, URZ, 0x1f, UR6 ;  /* 0x0000001f3f0c7899 */ /* 0x000fc40008011406 */
[----:B------:R-:W-:Y:S02]  /*11f0*/  ULDC.64 UR14, c[0x0][0x178] ;  /* 0x00005e00000e7ab9 */ /* 0x000fe40000000a00 */
[----:B------:R-:W-:Y:S02]  /*1200*/  ULEA.HI UR12, UR12, UR6, URZ, 0x6 ;  /* 0x000000060c0c7291 */ /* 0x000fe4000f8f303f */
[----:B------:R-:W-:Y:S02]  /*1210*/  @UP0 UIADD3 UR13, UR22, UR28, URZ ;  /* 0x0000001c160d0290 */ /* 0x000fe4000fffe03f */
[----:B------:R-:W-:Y:S02]  /*1220*/  UIMAD UR19, UR37, UR14, URZ ;  /* 0x0000000e251372a4 */ /* 0x000fe4000f8e023f */
[----:B------:R-:W-:Y:S02]  /*1230*/  ULDC.64 UR20, c[0x0][0x198] ;  /* 0x0000660000147ab9 */ /* 0x000fe40000000a00 */
[----:B------:R-:W-:-:S02]  /*1240*/  USHF.R.S32.HI UR36, URZ, 0x6, UR12 ;  /* 0x000000063f247899 */ /* 0x000fc4000801140c */
[----:B------:R-:W-:Y:S02]  /*1250*/  UIMAD UR25, UR18, UR7, URZ ;  /* 0x00000007121972a4 */ /* 0x000fe4000f8e023f */
        /* <DEDUP_REMOVED lines=24> */
.L_x_277:
[----:B------:R-:W-:Y:S01]  /*13e0*/  IABS R8, c[0x0][0x1c8] ;  /* 0x0000720000087a13 */ /* 0x000fe20000000000 */
[----:B------:R-:W-:Y:S01]  /*13f0*/  @UP0 UIADD3 UR8, UR22, UR28, URZ ;  /* 0x0000001c16080290 */ /* 0x000fe2000fffe03f */
[----:B----4-:R-:W-:Y:S01]  /*1400*/  IABS R7, UR35 ;  /* 0x0000002300077c13 */ /* 0x010fe20008000000 */
[----:B------:R-:W-:Y:S01]  /*1410*/  ULDC.64 UR10, c[0x0][0x1a0] ;  /* 0x00006800000a7ab9 */ /* 0x000fe20000000a00 */
[----:B------:R-:W1:Y:S01]  /*1420*/  I2F.RP R4, R8 ;  /* 0x0000000800047306 */ /* 0x000e620000209400 */
[----:B------:R-:W-:Y:S01]  /*1430*/  ISETP.LE.AND P0, PT, RZ, UR56, PT ;  /* 0x00000038ff007c0c */ /* 0x000fe2000bf03270 */
[----:B------:R-:W-:-:S04]  /*1440*/  @UP0 UIMAD.WIDE.U32 UR6, UR8, UR10, URZ ;  /* 0x0000000a080602a5 */ /* 0x000fc8000f8e003f */
[----:B------:R-:W-:-:S03]  /*1450*/  @UP0 UIMAD UR21, UR8, UR11, UR7 ;  /* 0x0000000b081502a4 */ /* 0x000fc6000f8e0207 */
[----:B------:R-:W-:Y:S01]  /*1460*/  @UP0 UMOV UR20, UR6 ;  /* 0x0000000600140c82 */ /* 0x000fe20008000000 */
[----:B-1----:R-:W1:Y:S02]  /*1470*/  MUFU.RCP R4, R4 ;  /* 0x0000000400047308 */ /* 0x002e640000001000 */
[----:B-1----:R-:W-:-:S06]  /*1480*/  IADD3 R4, R4, 0xffffffe, RZ ;  /* 0x0ffffffe04047810 */ /* 0x002fcc0007ffe0ff */
[----:B------:R-:W1:Y:S02]  /*1490*/  F2I.FTZ.U32.TRUNC.NTZ R5, R4 ;  /* 0x0000000400057305 */ /* 0x000e64000021f000 */
[----:B-1----:R-:W-:-:S04]  /*14a0*/  IMAD.MOV R4, RZ, RZ, -R5 ;  /* 0x000000ffff047224 */ /* 0x002fc800078e0a05 */
[----:B------:R-:W-:Y:S02]  /*14b0*/  IMAD R6, R4, R8, RZ ;  /* 0x0000000804067224 */ /* 0x000fe400078e02ff */
[----:B------:R-:W-:-:S04]  /*14c0*/  IMAD.MOV.U32 R4, RZ, RZ, RZ ;  /* 0x000000ffff047224 */ /* 0x000fc800078e00ff */
[----:B------:R-:W-:-:S04]  /*14d0*/  IMAD.HI.U32 R4, R5, R6, R4 ;  /* 0x0000000605047227 */ /* 0x000fc800078e0004 */
[----:B------:R-:W-:-:S04]  /*14e0*/  IMAD.MOV.U32 R5, RZ, RZ, R7 ;  /* 0x000000ffff057224 */ /* 0x000fc800078e0007 */
        /* <DEDUP_REMOVED lines=9> */
[----:B------:R-:W-:-:S04]  /*1580*/  IMAD.MOV.U32 R15, RZ, RZ, R4 ;  /* 0x000000ffff0f7224 */ /* 0x000fc800078e0004 */
        /* <DEDUP_REMOVED lines=8> */
[----:B------:R-:W-:-:S04]  /*1610*/  UIMAD UR9, UR22, UR9, UR10 ;  /* 0x00000009160972a4 */ /* 0x000fc8000f8e020a */
[----:B------:R-:W-:-:S03]  /*1620*/  UIADD3 UR7, UR7, UR9, URZ ;  /* 0x0000000907077290 */ /* 0x000fc6000fffe03f */
[----:B------:R-:W-:Y:S02]  /*1630*/  ULDC.64 UR8, c[0x0][0x188] ;  /* 0x0000620000087ab9 */ /* 0x000fe40000000a00 */
[----:B------:R-:W-:Y:S02]  /*1640*/  UIMAD UR10, UR37, UR8, URZ ;  /* 0x00000008250a72a4 */ /* 0x000fe4000f8e023f */
[----:B------:R-:W-:Y:S02]  /*1650*/  UIMAD.WIDE.U32 UR6, UR34, UR8, UR6 ;  /* 0x00000008220672a5 */ /* 0x000fe4000f8e0006 */
[----:B------:R-:W-:-:S04]  /*1660*/  UIMAD UR9, UR34, UR9, UR10 ;  /* 0x00000009220972a4 */ /* 0x000fc8000f8e020a */
[----:B------:R-:W-:Y:S02]  /*1670*/  UIADD3 UR21, UR7, UR9, URZ ;  /* 0x0000000907157290 */ /* 0x000fe4000fffe03f */
[----:B------:R-:W-:Y:S02]  /*1680*/  UMOV UR20, UR6 ;  /* 0x0000000600147c82 */ /* 0x000fe40008000000 */
.L_x_278:
[----:B------:R-:W-:Y:S01]  /*1690*/  ULDC.64 UR8, c[0x0][0x370] ;  /* 0x0000dc0000087ab9 */ /* 0x000fe20000000a00 */
[----:B------:R-:W-:Y:S01]  /*16a0*/  PLOP3.LUT P0, PT, PT, PT, UP5, 0x80, 0x0 ;  /* 0x000000000000781c */ /* 0x000fe20003f0f058 */
[----:B------:R-:W-:Y:S02]  /*16b0*/  @UP2 UIMAD.WIDE.U32 UR6, UR18, UR8, URZ ;  /* 0x00000008120622a5 */ /* 0x000fe4000f8e003f */
[----:B------:R-:W-:Y:S02]  /*16c0*/  ULDC UR11, c[0x0][0x224] ;  /* 0x00008900000b7ab9 */ /* 0x000fe40000000800 */
[----:B------:R-:W-:Y:S02]  /*16d0*/  @UP2 UIMAD UR19, UR18, UR9, UR7 ;  /* 0x00000009121322a4 */ /* 0x000fe4000f8e0207 */
[----:B------:R-:W-:-:S02]  /*16e0*/  ULDC UR15, c[0x0][0x234] ;  /* 0x00008d00000f7ab9 */ /* 0x000fc40000000800 */
        /* <DEDUP_REMOVED lines=22> */
[----:B------:R-:W-:Y:S02]  /*1850*/  USEL UR10, UR10, URZ, UP6 ;  /* 0x0000003f0a0a7287 */ /* 0x000fe4000b000000 */
[----:B------:R-:W-:-:S04]  /*1860*/  UIADD3 UR6, UP1, UR26, UR6, URZ ;  /* 0x000000061a067290 */ /* 0x000fc8000ff3e03f */
        /* <DEDUP_REMOVED lines=14> */
.L_x_279:
[----:B------:R-:W-:-:S04]  /*1950*/  UMOV UR8, UR50 ;  /* 0x0000003200087c82 */ /* 0x000fc80008000000 */
.L_x_280:
[----:B------:R-:W-:Y:S01]  /*1960*/  UIADD3 UR6, UP4, UP3, UR6, UR41, UR47 ;  /* 0x0000002906067290 */ /* 0x000fe2000fb9e02f */
[----:B------:R-:W1:Y:S01]  /*1970*/  S2R R25, SR_TID.X ;  /* 0x0000000000197919 */ /* 0x000e620000002100 */
[----:B------:R-:W-:Y:S01]  /*1980*/  SHF.R.S32.HI R237, RZ, 0x1f, R236 ;  /* 0x0000001fffed7819 */ /* 0x000fe200000114ec */
[----:B------:R-:W-:Y:S01]  /*1990*/  IMAD.U32 R7, RZ, RZ, UR26 ;  /* 0x0000001aff077e24 */ /* 0x000fe2000f8e00ff */
[----:B------:R-:W-:Y:S01]  /*19a0*/  UIADD3 UR31, UP2, UP1, UR12, UR6, UR13 ;  /* 0x000000060c1f7290 */ /* 0x000fe2000f95e00d */
[----:B------:R-:W-:Y:S01]  /*19b0*/  IADD3 R14, P0, R27, UR26, RZ ;  /* 0x0000001a1b0e7c10 */ /* 0x000fe2000ff1e0ff */
[----:B------:R-:W-:Y:S01]  /*19c0*/  UIADD3.X UR6, UR9, UR48, UR53, UP4, UP3 ;  /* 0x0000003009067290 */ /* 0x000fe2000a7e6435 */
[----:B------:R-:W-:Y:S01]  /*19d0*/  IMAD.U32 R9, RZ, RZ, UR35 ;  /* 0x00000023ff097e24 */ /* 0x000fe2000f8e00ff */
[----:B------:R-:W-:Y:S01]  /*19e0*/  BSSY B1, `(.L_x_276) ;  /* 0x0000894000017945 */ /* 0x000fe20003800000 */
[----:B------:R-:W-:Y:S01]  /*19f0*/  IADD3.X R16, R24, UR33, RZ, P0, !PT ;  /* 0x0000002118107c10 */ /* 0x000fe200087fe4ff */
[----:B------:R-:W-:Y:S01]  /*1a00*/  UIADD3.X UR30, UR10, UR6, UR11, UP2, UP1 ;  /* 0x000000060a1e7290 */ /* 0x000fe200097e240b */
[----:B------:R-:W-:-:S02]  /*1a10*/  IMAD.U32 R12, RZ, RZ, UR35 ;  /* 0x00000023ff0c7e24 */ /* 0x000fc4000f8e00ff */
[----:B------:R-:W-:Y:S01]  /*1a20*/  ULDC.64 UR6, c[0x0][0x1a8] ;  /* 0x00006a0000067ab9 */ /* 0x000fe20000000a00 */
[----:B------:R-:W-:Y:S01]  /*1a30*/  IMAD R8, R16, c[0x0][0x190], RZ ;  /* 0x0000640010087a24 */ /* 0x000fe200078e02ff */
[----:B------:R-:W-:Y:S02]  /*1a40*/  UIMAD UR6, UR57, UR6, URZ ;  /* 0x00000006390672a4 */ /* 0x000fe4000f8e023f */
[----:B------:R-:W-:Y:S01]  /*1a50*/  ULDC.64 UR10, c[0x0][0x3c8] ;  /* 0x0000f200000a7ab9 */ /* 0x000fe20000000a00 */
[----:B------:R-:W-:Y:S01]  /*1a60*/  IMAD R18, R14, c[0x0][0x194], R8 ;  /* 0x000065000e127a24 */ /* 0x000fe200078e0208 */
[----:B------:R-:W-:-:S03]  /*1a70*/  UIMAD UR13, UR35, UR7, UR6 ;  /* 0x00000007230d72a4 */ /* 0x000fc6000f8e0206 */
[----:B------:R-:W-:Y:S02]  /*1a80*/  ULDC.64 UR6, c[0x0][0x370] ;  /* 0x0000dc0000067ab9 */ /* 0x000fe40000000a00 */
[----:B------:R-:W-:Y:S01]  /*1a90*/  UIMAD UR6, UR33, UR6, URZ ;  /* 0x00000006210672a4 */ /* 0x000fe2000f8e023f */
[----:B-1----:R-:W-:-:S03]  /*1aa0*/  SHF.R.S32.HI R26, RZ, 0x1f, R25 ;  /* 0x0000001fff1a7819 */ /* 0x002fc60000011419 */
[----:B------:R-:W-:Y:S01]  /*1ab0*/  UIMAD UR18, UR26, UR7, UR6 ;  /* 0x000000071a1272a4 */ /* 0x000fe2000f8e0206 */
[----:B------:R-:W-:Y:S02]  /*1ac0*/  LEA.HI R4, R26, R25, RZ, 0x5 ;  /* 0x000000191a047211 */ /* 0x000fe400078f28ff */
[----:B------:R-:W-:Y:S02]  /*1ad0*/  ULDC.64 UR6, c[0x0][0x378] ;  /* 0x0000de0000067ab9 */ /* 0x000fe40000000a00 */
[----:B------:R-:W-:Y:S01]  /*1ae0*/  UIMAD UR6, UR57, UR6, URZ ;  /* 0x00000006390672a4 */ /* 0x000fe2000f8e023f */
[----:B------:R-:W-:Y:S02]  /*1af0*/  LOP3.LUT R6, R4, 0xffffffe0, RZ, 0xc0, !PT ;  /* 0xffffffe004067812 */ /* 0x000fe400078ec0ff */
[----:B------:R-:W-:Y:S01]  /*1b00*/  SHF.R.S32.HI R4, RZ, 0x5, R4 ;  /* 0x00000005ff047819 */ /* 0x000fe20000011404 */
[----:B------:R-:W-:Y:S02]  /*1b10*/  UIMAD UR12, UR35, UR7, UR6 ;  /* 0x00000007230c72a4 */ /* 0x000fe4000f8e0206 */
[----:B------:R-:W-:Y:S01]  /*1b20*/  UIADD3 UR6, UR26, UR8, URZ ;  /* 0x000000081a067290 */ /* 0x000fe2000fffe03f */
[----:B------:R-:W-:-:S02]  /*1b30*/  IMAD.IADD R6, R25, 0x1, -R6 ;  /* 0x0000000119067824 */ /* 0x000fc400078e0a06 */
[----:B------:R-:W-:Y:S02]  /*1b40*/  ULDC.64 UR8, c[0x0][0x200] ;  /* 0x0000800000087ab9 */ /* 0x000fe40000000a00 */
[----:B------:R-:W-:Y:S01]  /*1b50*/  UIMAD.WIDE UR6, UR6, UR60, UR10 ;  /* 0x0000003c060672a5 */ /* 0x000fe2000f8e020a */
[----:B------:R-:W-:Y:S01]  /*1b60*/  IMAD R6, R4, UR46, R6 ;  /* 0x0000002e04067c24 */ /* 0x000fe2000f8e0206 */
[----:B------:R-:W-:-:S04]  /*1b70*/  IADD3 R4, P2, R236, UR14, RZ ;  /* 0x0000000eec047c10 */ /* 0x000fc8000ff5e0ff */
[----:B------:R-:W-:Y:S01]  /*1b80*/  IADD3.X R5, R237, UR19, RZ, P2, !PT ;  /* 0x00000013ed057c10 */ /* 0x000fe200097fe4ff */
[----:B------:R-:W-:Y:S01]  /*1b90*/  UMOV UR11, UR6 ;  /* 0x00000006000b7c82 */ /* 0x000fe20008000000 */
[C---:B------:R-:W-:Y:S01]  /*1ba0*/  IADD3 R10, P0, R6.reuse, UR31, RZ ;  /* 0x0000001f060a7c10 */ /* 0x040fe2000ff1e0ff */
[----:B------:R-:W-:Y:S02]  /*1bb0*/  UIADD3 UR6, UR26, UR15, URZ ;  /* 0x0000000f1a067290 */ /* 0x000fe4000fffe03f */
[----:B------:R-:W-:Y:S01]  /*1bc0*/  UMOV UR10, UR7 ;  /* 0x00000007000a7c82 */ /* 0x000fe20008000000 */
[----:B------:R-:W-:Y:S01]  /*1bd0*/  IMAD.WIDE.U32 R4, R7, c[0x0][0x370], R4 ;  /* 0x0000dc0007047a25 */ /* 0x000fe200078e0004 */
[----:B------:R-:W-:Y:S01]  /*1be0*/  UIMAD.WIDE UR6, UR6, UR60, UR8 ;  /* 0x0000003c060672a5 */ /* 0x000fe2000f8e0208 */
[----:B------:R-:W-:Y:S01]  /*1bf0*/  LEA.HI.X.SX32 R17, R6, UR30, 0x1, P0 ;  /* 0x0000001e06117c11 */ /* 0x000fe200080f0eff */
[----:B------:R-:W-:Y:S01]  /*1c00*/  ULDC UR15, c[0x0][0x2e8] ;  /* 0x0000ba00000f7ab9 */ /* 0x000fe20000000800 */
[----:B------:R-:W-:Y:S01]  /*1c10*/  IMAD.WIDE.U32 R6, R14, c[0x0][0x190], R236 ;  /* 0x000064000e067a25 */ /* 0x000fe200078e00ec */
[----:B------:R-:W-:-:S02]  /*1c20*/  IADD3 R5, R5, UR18, RZ ;  /* 0x0000001205057c10 */ /* 0x000fc4000fffe0ff */
[----:B------:R-:W-:Y:S01]  /*1c30*/  LEA R228, P2, R10, c[0x0][0x350], 0x2 ;  /* 0x0000d4000ae47a11 */ /* 0x000fe200078410ff */
[----:B------:R-:W-:Y:S01]  /*1c40*/  UMOV UR9, UR6 ;  /* 0x0000000600097c82 */ /* 0x000fe20008000000 */
[----:B------:R-:W-:Y:S01]  /*1c50*/  IADD3 R8, P0, R6, UR32, RZ ;  /* 0x0000002006087c10 */ /* 0x000fe2000ff1e0ff */
[----:B------:R-:W-:Y:S01]  /*1c60*/  UIADD3 UR6, -UR16, UR17, UR24 ;  /* 0x0000001110067290 */ /* 0x000fe2000fffe118 */
[----:B------:R-:W-:Y:S01]  /*1c70*/  IMAD.WIDE.U32 R4, R9, c[0x0][0x378], R4 ;  /* 0x0000de0009047a25 */ /* 0x000fe200078e0004 */
[----:B------:R-:W-:Y:S01]  /*1c80*/  UMOV UR8, UR7 ;  /* 0x0000000700087c82 */ /* 0x000fe20008000000 */
[----:B------:R-:W-:Y:S01]  /*1c90*/  IADD3.X R9, R7, UR29, R18, P0, !PT ;  /* 0x0000001d07097c10 */ /* 0x000fe200087fe412 */
[----:B------:R-:W-:Y:S01]  /*1ca0*/  UIADD3 UR6, UR6, -UR15, URZ ;  /* 0x8000000f06067290 */ /* 0x000fe2000fffe03f */
[----:B------:R-:W-:Y:S01]  /*1cb0*/  IMAD.MOV.U32 R6, RZ, RZ, R4 ;  /* 0x000000ffff067224 */ /* 0x000fe200078e0004 */
[----:B------:R-:W-:Y:S01]  /*1cc0*/  IADD3 R7, R5, UR12, RZ ;  /* 0x0000000c05077c10 */ /* 0x000fe2000fffe0ff */
[----:B------:R-:W-:Y:S01]  /*1cd0*/  IMAD R5, R24, c[0x0][0x370], RZ ;  /* 0x0000dc0018057a24 */ /* 0x000fe200078e02ff */
[----:B------:R-:W-:Y:S01]  /*1ce0*/  USHF.R.S32.HI UR15, URZ, 0x1f, UR6 ;  /* 0x0000001f3f0f7899 */ /* 0x000fe20008011406 */
[----:B------:R-:W-:Y:S01]  /*1cf0*/  IMAD.WIDE.U32 R12, R12, c[0x0][0x1a8], R8 ;  /* 0x00006a000c0c7a25 */ /* 0x000fe200078e0008 */
[----:B------:R-:W-:Y:S01]  /*1d00*/  UIADD3 UR7, UR36, -0x1, URZ ;  /* 0xffffffff24077890 */ /* 0x000fe2000fffe03f */
[----:B------:R-:W-:Y:S01]  /*1d10*/  LEA.HI.X R229, R10, c[0x0][0x354], R17, 0x2, P2 ;  /* 0x0000d5000ae57a11 */ /* 0x000fe200010f1411 */
[----:B------:R-:W-:Y:S01]  /*1d20*/  ULEA.HI UR15, UR15, UR6, URZ, 0x6 ;  /* 0x000000060f0f7291 */ /* 0x000fe2000f8f303f */
[----:B------:R-:W-:Y:S01]  /*1d30*/  IMAD.WIDE.U32 R6, R27, c[0x0][0x370], R6 ;  /* 0x0000dc001b067a25 */ /* 0x000fe200078e0006 */
[----:B------:R-:W-:-:S02]  /*1d40*/  LEA R231, P4, R12, c[0x0][0x160], 0x1 ;  /* 0x000058000ce77a11 */ /* 0x000fc400078808ff */
[----:B------:R-:W-:Y:S01]  /*1d50*/  USHF.R.S32.HI UR15, URZ, 0x6, UR15 ;  /* 0x000000063f0f7899 */ /* 0x000fe2000801140f */
[----:B------:R-:W-:Y:S01]  /*1d60*/  IMAD R4, R27, c[0x0][0x374], R5 ;  /* 0x0000dd001b047a24 */ /* 0x000fe200078e0205 */
[----:B------:R-:W-:Y:S02]  /*1d70*/  LEA R232, P3, R6, c[0x0][0x330], 0x1 ;  /* 0x0000cc0006e87a11 */ /* 0x000fe400078608ff */
[----:B------:R-:W-:Y:S01]  /*1d80*/  UISETP.LT.AND UP1, UPT, URZ, UR15, UPT ;  /* 0x0000000f3f00728c */ /* 0x000fe2000bf21270 */
[----:B------:R-:W-:Y:S01]  /*1d90*/  IMAD.IADD R11, R7, 0x1, R4 ;  /* 0x00000001070b7824 */ /* 0x000fe200078e0204 */
[----:B------:R-:W-:Y:S02]  /*1da0*/  IADD3 R19, R13, UR13, RZ ;  /* 0x0000000d0d137c10 */ /* 0x000fe4000fffe0ff */
[----:B------:R-:W-:Y:S02]  /*1db0*/  USEL UR15, URZ, UR15, !UP1 ;  /* 0x0000000f3f0f7287 */ /* 0x000fe4000c800000 */
[----:B------:R-:W-:-:S02]  /*1dc0*/  LEA.HI.X R233, R12, c[0x0][0x164], R19, 0x1, P4 ;  /* 0x000059000ce97a11 */ /* 0x000fc400020f0c13 */
[----:B------:R-:W-:Y:S01]  /*1dd0*/  UISETP.GT.AND UP1, UPT, UR36, UR15, UPT ;  /* 0x0000000f2400728c */ /* 0x000fe2000bf24270 */
[----:B------:R-:W-:-:S05]  /*1de0*/  LEA.HI.X R234, R6, c[0x0][0x334], R11, 0x1, P3 ;  /* 0x0000cd0006ea7a11 */ /* 0x000fca00018f0c0b */
[----:B------:R-:W-:-:S13]  /*1df0*/  PLOP3.LUT P0, PT, PT, PT, UP1, 0x80, 0x0 ;  /* 0x000000000000781c */ /* 0x000fda0003f0f018 */
[----:B------:R-:W-:Y:S05]  /*1e00*/  @P0 BRA `(.L_x_281) ;  /* 0x0000092000000947 */ /* 0x000fea0003800000 */
        /* <DEDUP_REMOVED lines=18> */
.L_x_282:
        /* <DEDUP_REMOVED lines=18> */
.L_x_283:
[----:B------:R-:W-:Y:S01]  /*2050*/  USHF.R.S32.HI UR10, URZ, 0x1f, UR24 ;  /* 0x0000001f3f0a7899 */ /* 0x000fe20008011418 */
[----:B------:R-:W-:Y:S01]  /*2060*/  IMAD.U32 R11, RZ, RZ, UR24 ;  /* 0x00000018ff0b7e24 */ /* 0x000fe2000f8e00ff */
[----:B------:R-:W-:Y:S01]  /*2070*/  ULDC.64 UR6, c[0x0][0x3a0] ;  /* 0x0000e80000067ab9 */ /* 0x000fe20000000a00 */
[----:B------:R-:W-:Y:S01]  /*2080*/  BSSY B0, `(.L_x_284) ;  /* 0x0000020000007945 */ /* 0x000fe20003800000 */
[----:B------:R-:W-:Y:S01]  /*2090*/  UIMAD UR6, UR10, UR6, URZ ;  /* 0x000000060a0672a4 */ /* 0x000fe2000f8e023f */
[----:B------:R-:W-:Y:S01]  /*20a0*/  IMAD.WIDE.U32 R4, R11, c[0x0][0x3a0], R236 ;  /* 0x0000e8000b047a25 */ /* 0x000fe200078e00ec */
[----:B------:R-:W-:Y:S02]  /*20b0*/  ULDC.64 UR8, c[0x0][0x3b8] ;  /* 0x0000ee0000087ab9 */ /* 0x000fe40000000a00 */
[----:B------:R-:W-:-:S02]  /*20c0*/  UIMAD UR7, UR24, UR7, UR6 ;  /* 0x00000007180772a4 */ /* 0x000fc4000f8e0206 */
[----:B------:R-:W-:Y:S01]  /*20d0*/  UIADD3 UR6, -UR24, UR16, URZ ;  /* 0x0000001018067290 */ /* 0x000fe2000fffe13f */
[----:B------:R-:W-:-:S03]  /*20e0*/  IADD3 R6, P0, R4, UR13, RZ ;  /* 0x0000000d04067c10 */ /* 0x000fc6000ff1e0ff */
        /* <DEDUP_REMOVED lines=9> */
[----:B------:R-:W-:Y:S01]  /*2180*/  IMAD.MOV.U32 R4, RZ, RZ, R6 ;  /* 0x000000ffff047224 */ /* 0x000fe200078e0006 */
[----:B------:R-:W-:Y:S01]  /*2190*/  ISETP.GE.AND P4, PT, R236, c[0x0][0x220], PT ;  /* 0x00008800ec007a0c */ /* 0x000fe20003f86270 */
[----:B------:R-:W-:Y:S01]  /*21a0*/  IMAD.MOV.U32 R5, RZ, RZ, R10 ;  /* 0x000000ffff057224 */ /* 0x000fe200078e000a */
[----:B------:R-:W-:Y:S01]  /*21b0*/  ISETP.GE.AND P3, PT, R244, c[0x0][0x220], PT ;  /* 0x00008800f4007a0c */ /* 0x000fe20003f66270 */
[----:B------:R-:W-:Y:S01]  /*21c0*/  IMAD R12, R24, c[0x0][0x3a0], RZ ;  /* 0x0000e800180c7a24 */ /* 0x000fe200078e02ff */
[----:B------:R-:W-:Y:S01]  /*21d0*/  ISETP.GE.AND P2, PT, R243, c[0x0][0x220], PT ;  /* 0x00008800f3007a0c */ /* 0x000fe20003f46270 */
[----:B------:R-:W-:Y:S01]  /*21e0*/  IMAD.WIDE.U32 R8, R27, c[0x0][0x3a0], R4 ;  /* 0x0000e8001b087a25 */ /* 0x000fe200078e0004 */
[----:B------:R-:W-:-:S03]  /*21f0*/  ISETP.GE.AND P1, PT, R245, c[0x0][0x220], PT ;  /* 0x00008800f5007a0c */ /* 0x000fc60003f26270 */
[----:B------:R-:W-:-:S04]  /*2200*/  IMAD R4, R27, c[0x0][0x3a4], R12 ;  /* 0x0000e9001b047a24 */ /* 0x000fc800078e020c */
[----:B------:R-:W-:Y:S01]  /*2210*/  IMAD.IADD R5, R9, 0x1, R4 ;  /* 0x0000000109057824 */ /* 0x000fe200078e0204 */
[----:B------:R-:W-:-:S04]  /*2220*/  LEA R4, P0, R8, c[0x0][0x340], 0x1 ;  /* 0x0000d00008047a11 */ /* 0x000fc800078008ff */
[----:B------:R-:W-:-:S05]  /*2230*/  LEA.HI.X R5, R8, c[0x0][0x344], R5, 0x1, P0 ;  /* 0x0000d10008057a11 */ /* 0x000fca00000f0c05 */
[----:B------:R1:W-:Y:S04]  /*2240*/  @!P4 STG.E.128 [R4.64], RZ ;  /* 0x000000ff0400c986 */ /* 0x0003e8000c101d04 */
[----:B------:R1:W-:Y:S04]  /*2250*/  @!P3 STG.E.128 [R4.64+0x80], RZ ;  /* 0x000080ff0400b986 */ /* 0x0003e8000c101d04 */
[----:B------:R1:W-:Y:S04]  /*2260*/  @!P2 STG.E.128 [R4.64+0x100], RZ ;  /* 0x000100ff0400a986 */ /* 0x0003e8000c101d04 */
[----:B------:R1:W-:Y:S02]  /*2270*/  @!P1 STG.E.128 [R4.64+0x180], RZ ;  /* 0x000180ff04009986 */ /* 0x0003e4000c101d04 */
.L_x_285:
[----:B------:R-:W-:Y:S05]  /*2280*/  BSYNC B0 ;  /* 0x0000000000007941 */ /* 0x000fea0003800000 */
.L_x_284:
        /* <DEDUP_REMOVED lines=21> */
.L_x_287:
[----:B------:R-:W-:Y:S05]  /*23e0*/  BSYNC B0 ;  /* 0x0000000000007941 */ /* 0x000fea0003800000 */
.L_x_286:
        /* <DEDUP_REMOVED lines=31> */
.L_x_289:
[----:B------:R-:W-:Y:S05]  /*25e0*/  BSYNC B0 ;  /* 0x0000000000007941 */ /* 0x000fea0003800000 */
.L_x_288:
[----:B------:R-:W-:Y:S05]  /*25f0*/  @P4 BRA `(.L_x_290) ;  /* 0x00007d2000004947 */ /* 0x000fea0003800000 */
[----:B-1----:R-:W-:Y:S01]  /*2600*/  IADD3 R4, P0, R27, 0x20, RZ ;  /* 0x000000201b047810 */ /* 0x002fe20007f1e0ff */
[----:B------:R-:W-:Y:S01]  /*2610*/  IMAD.MOV.U32 R7, RZ, RZ, R10 ;  /* 0x000000ffff077224 */ /* 0x000fe200078e000a */
[----:B------:R-:W-:-:S02]  /*2620*/  ISETP.GE.AND P2, PT, R236, c[0x0][0x220], PT ;  /* 0x00008800ec007a0c */ /* 0x000fc40003f46270 */
[----:B------:R-:W-:Y:S01]  /*2630*/  ISETP.GE.AND P1, PT, R244, c[0x0][0x220], PT ;  /* 0x00008800f4007a0c */ /* 0x000fe20003f26270 */
[----:B------:R-:W-:Y:S01]  /*2640*/  IMAD.X R5, RZ, RZ, R24, P0 ;  /* 0x000000ffff057224 */ /* 0x000fe200000e0618 */
[----:B------:R-:W-:Y:S01]  /*2650*/  ISETP.GE.AND P0, PT, R243, c[0x0][0x220], PT ;  /* 0x00008800f3007a0c */ /* 0x000fe20003f06270 */
[----:B------:R-:W-:-:S04]  /*2660*/  IMAD.WIDE.U32 R6, R4, c[0x0][0x3a8], R6 ;  /* 0x0000ea0004067a25 */ /* 0x000fc800078e0006 */
[----:B------:R-:W-:-:S04]  /*2670*/  IMAD R5, R5, c[0x0][0x3a8], RZ ;  /* 0x0000ea0005057a24 */ /* 0x000fc800078e02ff */
[----:B------:R-:W-:Y:S01]  /*2680*/  IMAD R5, R4, c[0x0][0x3ac], R5 ;  /* 0x0000eb0004057a24 */ /* 0x000fe200078e0205 */
[----:B------:R-:W-:-:S03]  /*2690*/  LEA R4, P3, R6, c[0x0][0x348], 0x1 ;  /* 0x0000d20006047a11 */ /* 0x000fc600078608ff */
[----:B------:R-:W-:-:S05]  /*26a0*/  IMAD.IADD R5, R7, 0x1, R5 ;  /* 0x0000000107057824 */ /* 0x000fca00078e0205 */
        /* <DEDUP_REMOVED lines=8> */
.L_x_281:
        /* <DEDUP_REMOVED lines=10> */
[----:B------:R-:W-:Y:S01]  /*27d0*/  MOV R5, UR19 ;  /* 0x0000001300057c02 */ /* 0x000fe20008000f00 */
[----:B------:R-:W-:Y:S01]  /*27e0*/  IMAD R8, R16, c[0x0][0x370], RZ ;  /* 0x0000dc0010087a24 */ /* 0x000fe200078e02ff */
[----:B------:R-:W-:Y:S01]  /*27f0*/  ISETP.GE.AND P4, PT, R236, c[0x0][0x220], PT ;  /* 0x00008800ec007a0c */ /* 0x000fe20003f86270 */
[----:B------:R-:W-:Y:S01]  /*2800*/  IMAD.U32 R4, RZ, RZ, UR14 ;  /* 0x0000000eff047e24 */ /* 0x000fe2000f8e00ff */
[----:B------:R-:W-:Y:S01]  /*2810*/  ISETP.GE.AND P3, PT, R244, c[0x0][0x220], PT ;  /* 0x00008800f4007a0c */ /* 0x000fe20003f66270 */
[C---:B------:R-:W-:Y:S01]  /*2820*/  IMAD R8, R14.reuse, c[0x0][0x374], R8 ;  /* 0x0000dd000e087a24 */ /* 0x040fe200078e0208 */
[----:B------:R-:W-:Y:S01]  /*2830*/  ISETP.GE.AND P2, PT, R243, c[0x0][0x220], PT ;  /* 0x00008800f3007a0c */ /* 0x000fe20003f46270 */
[----:B------:R-:W-:Y:S01]  /*2840*/  IMAD.WIDE.U32 R4, R14, c[0x0][0x370], R4 ;  /* 0x0000dc000e047a25 */ /* 0x000fe200078e0004 */
[----:B------:R-:W-:-:S03]  /*2850*/  ISETP.GE.AND P1, PT, R245, c[0x0][0x220], PT ;  /* 0x00008800f5007a0c */ /* 0x000fc60003f26270 */
[----:B------:R-:W-:Y:S01]  /*2860*/  IMAD.IADD R5, R5, 0x1, R8 ;  /* 0x0000000105057824 */ /* 0x000fe200078e0208 */
[----:B------:R-:W-:Y:S01]  /*2870*/  MOV R8, UR35 ;  /* 0x0000002300087c02 */ /* 0x000fe20008000f00 */
[----:B------:R-:W-:Y:S02]  /*2880*/  IMAD.MOV.U32 R10, RZ, RZ, 0x2 ;  /* 0x00000002ff0a7424 */ /* 0x000fe400078e00ff */
[----:B------:R2:W-:Y:S02]  /*2890*/  @P4 STS.128 [R230+0x8000], RZ ;  /* 0x008000ffe6004388 */ /* 0x0005e40000000c00 */
[----:B------:R-:W-:-:S04]  /*28a0*/  IMAD.WIDE.U32 R8, R8, c[0x0][0x378], R4 ;  /* 0x0000de0008087a25 */ /* 0x000fc800078e0004 */
[----:B------:R-:W-:Y:S01]  /*28b0*/  IMAD.WIDE R4, R236, R10, c[0x0][0x330] ;  /* 0x0000cc00ec047625 */ /* 0x000fe200078e020a */
[----:B------:R-:W-:-:S04]  /*28c0*/  IADD3 R9, R9, UR12, RZ ;  /* 0x0000000c09097c10 */ /* 0x000fc8000fffe0ff */
[----:B------:R-:W-:-:S04]  /*28d0*/  LEA R4, P0, R8, R4, 0x1 ;  /* 0x0000000408047211 */ /* 0x000fc800078008ff */
[----:B------:R-:W-:Y:S01]  /*28e0*/  LEA.HI.X R5, R8, R5, R9, 0x1, P0 ;  /* 0x0000000508057211 */ /* 0x000fe200000f0c09 */
[----:B------:R-:W-:Y:S01]  /*28f0*/  @!P4 IMAD.MOV.U32 R9, RZ, RZ, R234 ;  /* 0x000000ffff09c224 */ /* 0x000fe200078e00ea */
        /* <DEDUP_REMOVED lines=21> */
.L_x_292:
[----:B------:R-:W-:Y:S05]  /*2a50*/  BSYNC B0 ;  /* 0x0000000000007941 */ /* 0x000fea0003800000 */
.L_x_291:
[----:B------:R-:W-:Y:S01]  /*2a60*/  IADD3 R23, R27, 0x20, RZ ;  /* 0x000000201b177810 */ /* 0x000fe20007ffe0ff */
        /* <DEDUP_REMOVED lines=9> */
[----:B--23--:R-:W-:Y:S01]  /*2b00*/  IMAD.WIDE.U32 R4, R16, c[0x0][0x370], RZ ;  /* 0x0000dc0010047a25 */ /* 0x00cfe200078e00ff */
[----:B------:R-:W-:-:S02]  /*2b10*/  ISETP.GE.AND P3, PT, R244, c[0x0][0x220], PT ;  /* 0x00008800f4007a0c */ /* 0x000fc40003f66270 */
[----:B------:R-:W-:Y:S01]  /*2b20*/  ISETP.GE.AND P2, PT, R243, c[0x0][0x220], PT ;  /* 0x00008800f3007a0c */ /* 0x000fe20003f46270 */
[----:B------:R-:W-:Y:S01]  /*2b30*/  IMAD R8, R16, c[0x0][0x374], RZ ;  /* 0x0000dd0010087a24 */ /* 0x000fe200078e02ff */
[----:B------:R-:W-:-:S04]  /*2b40*/  IADD3 R4, P1, R6, R4, RZ ;  /* 0x0000000406047210 */ /* 0x000fc80007f3e0ff */
[----:B------:R-:W-:-:S03]  /*2b50*/  IADD3.X R5, R11, R5, R8, P1, !PT ;  /* 0x000000050b057210 */ /* 0x000fc60000ffe408 */
[----:B------:R-:W-:Y:S01]  /*2b60*/  @!P4 IMAD.MOV.U32 R7, RZ, RZ, c[0x0][0x370] ;  /* 0x0000dc00ff07c624 */ /* 0x000fe200078e00ff */
[----:B------:R2:W-:Y:S01]  /*2b70*/  @P4 STS.128 [R230+0x9000], RZ ;  /* 0x009000ffe6004388 */ /* 0x0005e20000000c00 */
[----:B------:R-:W-:-:S03]  /*2b80*/  @!P4 IMAD.MOV.U32 R6, RZ, RZ, c[0x0][0x374] ;  /* 0x0000dd00ff06c624 */ /* 0x000fc600078e00ff */
[----:B------:R-:W-:-:S04]  /*2b90*/  @!P4 LEA R10, P0, R7, R232, 0x6 ;  /* 0x000000e8070ac211 */ /* 0x000fc800078030ff */
[----:B------:R-:W-:Y:S02]  /*2ba0*/  @!P4 LEA.HI.X R11, R7, R234, R6, 0x6, P0 ;  /* 0x000000ea070bc211 */ /* 0x000fe400000f3406 */
[C---:B------:R-:W-:Y:S02]  /*2bb0*/  @!P3 LEA R8, P0, R4.reuse, c[0x0][0x330], 0x1 ;  /* 0x0000cc000408ba11 */ /* 0x040fe400078008ff */
[C---:B------:R-:W-:Y:S01]  /*2bc0*/  @!P2 LEA R6, P1, R4.reuse, c[0x0][0x330], 0x1 ;  /* 0x0000cc000406aa11 */ /* 0x040fe200078208ff */
[----:B------:R-:W-:Y:S01]  /*2bd0*/  @!PT LDS RZ, [RZ] ;  /* 0x00000000fffff984 */ /* 0x000fe20000000800 */
[----:B------:R-:W-:Y:S01]  /*2be0*/  @!PT LDS RZ, [RZ] ;  /* 0x00000000fffff984 */ /* 0x000fe20000000800 */
[----:B------:R-:W-:Y:S01]  /*2bf0*/  @!PT LDS RZ, [RZ] ;  /* 0x00000000fffff984 */ /* 0x000fe20000000800 */
[----:B------:R2:W-:Y:S01]  /*2c00*/  @!P4 LDGSTS.E.BYPASS.LTC128B.128 [R230+0x9000], [R10.64] ;  /* 0x090000000ae6cfae */ /* 0x0005e2000b901d44 */
[C-C-:B------:R-:W-:Y:S02]  /*2c10*/  @!P3 LEA.HI.X R9, R4.reuse, c[0x0][0x334], R5.reuse, 0x1, P0 ;  /* 0x0000cd000409ba11 */ /* 0x140fe400000f0c05 */
[----:B------:R-:W-:Y:S01]  /*2c20*/  ISETP.GE.AND P0, PT, R245, c[0x0][0x220], PT ;  /* 0x00008800f5007a0c */ /* 0x000fe20003f06270 */
[----:B------:R2:W-:Y:S01]  /*2c30*/  @P3 STS.128 [R230+0xb000], RZ ;  /* 0x00b000ffe6003388 */ /* 0x0005e20000000c00 */
[----:B------:R-:W-:-:S03]  /*2c40*/  @!P2 LEA.HI.X R7, R4, c[0x0][0x334], R5, 0x1, P1 ;  /* 0x0000cd000407aa11 */ /* 0x000fc600008f0c05 */
        /* <DEDUP_REMOVED lines=11> */
[----:B--2---:R-:W-:-:S04]  /*2d00*/  LEA R6, P0, R4, c[0x0][0x330], 0x1 ;  /* 0x0000cc0004067a11 */ /* 0x004fc800078008ff */
[----:B------:R-:W-:-:S05]  /*2d10*/  LEA.HI.X R7, R4, c[0x0][0x334], R5, 0x1, P0 ;  /* 0x0000cd0004077a11 */ /* 0x000fca00000f0c05 */
[----:B------:R-:W-:Y:S01]  /*2d20*/  @!PT LDS RZ, [RZ] ;  /* 0x00000000fffff984 */ /* 0x000fe20000000800 */
[----:B------:R-:W-:Y:S01]  /*2d30*/  @!PT LDS RZ, [RZ] ;  /* 0x00000000fffff984 */ /* 0x000fe20000000800 */
[----:B------:R-:W-:Y:S01]  /*2d40*/  @!PT LDS RZ, [RZ] ;  /* 0x00000000fffff984 */ /* 0x000fe20000000800 */
[----:B------:R2:W-:Y:S04]  /*2d50*/  LDGSTS.E.BYPASS.LTC128B.128 [R230+0xf000], [R6.64+0x180] ;  /* 0x0f00018006e67fae */ /* 0x0005e8000b901d44 */
.L_x_294:
[----:B------:R-:W-:Y:S05]  /*2d60*/  BSYNC B0 ;  /* 0x0000000000007941 */ /* 0x000fea0003800000 */
.L_x_293:
[----:B------:R1:W-:Y:S01]  /*2d70*/  @P6 STS.128 [R230], RZ ;  /* 0x000000ffe6006388 */ /* 0x0003e20000000c00 */
[----:B------:R-:W-:Y:S03]  /*2d80*/  BSSY B0, `(.L_x_295) ;  /* 0x000002b000007945 */ /* 0x000fe60003800000 */
[----:B------:R1:W-:Y:S04]  /*2d90*/  @P6 STS.128 [R230+0x2000], RZ ;  /* 0x002000ffe6006388 */ /* 0x0003e80000000c00 */
[----:B------:R1:W-:Y:S04]  /*2da0*/  @P6 STS.128 [R230+0x4000], RZ ;  /* 0x004000ffe6006388 */ /* 0x0003e80000000c00 */
[----:B------:R1:W-:Y:S01]  /*2db0*/  @P6 STS.128 [R230+0x6000], RZ ;  /* 0x006000ffe6006388 */ /* 0x0003e20000000c00 */
[----:B------:R-:W-:Y:S05]  /*2dc0*/  @P6 BRA `(.L_x_296) ;  /* 0x0000026000006947 */ /* 0x000fea0003800000 */
[----:B--23--:R-:W-:Y:S01]  /*2dd0*/  IMAD.U32 R4, RZ, RZ, UR32 ;  /* 0x00000020ff047e24 */ /* 0x00cfe2000f8e00ff */
[----:B------:R-:W-:Y:S01]  /*2de0*/  MOV R8, 0x2 ;  /* 0x0000000200087802 */ /* 0x000fe20000000f00 */
[----:B------:R-:W-:Y:S01]  /*2df0*/  IMAD.U32 R5, RZ, RZ, UR29 ;  /* 0x0000001dff057e24 */ /* 0x000fe2000f8e00ff */
[----:B------:R-:W-:Y:S01]  /*2e00*/  ISETP.GE.AND P3, PT, R236, c[0x0][0x220], PT ;  /* 0x00008800ec007a0c */ /* 0x000fe20003f66270 */
[----:B------:R-:W-:Y:S01]  /*2e10*/  IMAD.U32 R6, RZ, RZ, UR35 ;  /* 0x00000023ff067e24 */ /* 0x000fe2000f8e00ff */
[----:B------:R-:W-:Y:S01]  /*2e20*/  ISETP.GE.AND P2, PT, R244, c[0x0][0x220], PT ;  /* 0x00008800f4007a0c */ /* 0x000fe20003f46270 */
[----:B------:R-:W-:Y:S01]  /*2e30*/  IMAD.WIDE.U32 R4, R14, c[0x0][0x190], R4 ;  /* 0x000064000e047a25 */ /* 0x000fe200078e0004 */
[----:B------:R-:W-:-:S02]  /*2e40*/  ISETP.GE.AND P1, PT, R243, c[0x0][0x220], PT ;  /* 0x00008800f3007a0c */ /* 0x000fc40003f26270 */
[----:B------:R-:W-:Y:S02]  /*2e50*/  ISETP.GE.AND P0, PT, R245, c[0x0][0x220], PT ;  /* 0x00008800f5007a0c */ /* 0x000fe40003f06270 */
[----:B------:R-:W-:-:S05]  /*2e60*/  IADD3 R5, R18, R5, RZ ;  /* 0x0000000512057210 */ /* 0x000fca0007ffe0ff */
[----:B------:R-:W-:Y:S01]  /*2e70*/  IMAD.WIDE.U32 R6, R6, c[0x0][0x1a8], R4 ;  /* 0x00006a0006067a25 */ /* 0x000fe200078e0004 */
[----:B------:R2:W-:Y:S03]  /*2e80*/  @P3 STS.128 [R230], RZ ;  /* 0x000000ffe6003388 */ /* 0x0005e60000000c00 */
        /* <DEDUP_REMOVED lines=26> */
.L_x_296:
[----:B------:R-:W-:Y:S05]  /*3030*/  BSYNC B0 ;  /* 0x0000000000007941 */ /* 0x000fea0003800000 */
.L_x_295:
[----:B------:R1:W-:Y:S01]  /*3040*/  @P5 STS.128 [R230+0x1000], RZ ;  /* 0x001000ffe6005388 */ /* 0x0003e20000000c00 */
[----:B------:R-:W-:Y:S03]  /*3050*/  BSSY B0, `(.L_x_297) ;  /* 0x000002c000007945 */ /* 0x000fe60003800000 */
        /* <DEDUP_REMOVED lines=13> */
[----:B------:R-:W-:Y:S01]  /*3130*/  @!P4 IMAD.MOV.U32 R7, RZ, RZ, c[0x0][0x194] ;  /* 0x00006500ff07c624 */ /* 0x000fe200078e00ff */
[----:B------:R-:W-:Y:S02]  /*3140*/  @!P3 LEA R8, P5, R4, c[0x0][0x160], 0x1 ;  /* 0x000058000408ba11 */ /* 0x000fe400078a08ff */
[----:B------:R-:W-:Y:S02]  /*3150*/  @!P4 LEA R10, P0, R6, R231, 0x6 ;  /* 0x000000e7060ac211 */ /* 0x000fe400078030ff */
[----:B------:R-:W-:Y:S02]  /*3160*/  @!P3 LEA.HI.X R9, R4, c[0x0][0x164], R5, 0x1, P5 ;  /* 0x000059000409ba11 */ /* 0x000fe400028f0c05 */
[----:B------:R-:W-:Y:S02]  /*3170*/  @!P4 LEA.HI.X R11, R6, R233, R7, 0x6, P0 ;  /* 0x000000e9060bc211 */ /* 0x000fe400000f3407 */
[----:B------:R-:W-:-:S02]  /*3180*/  ISETP.GE.AND P0, PT, R245, c[0x0][0x220], PT ;  /* 0x00008800f5007a0c */ /* 0x000fc40003f06270 */
        /* <DEDUP_REMOVED lines=24> */
.L_x_298:
[----:B------:R-:W-:Y:S05]  /*3310*/  BSYNC B0 ;  /* 0x0000000000007941 */ /* 0x000fea0003800000 */
.L_x_297:
[----:B--2---:R-:W2:Y:S01]  /*3320*/  LDL R18, [R1+0x38] ;  /* 0x0000380001127983 */ /* 0x004ea20000100800 */
[----:B------:R-:W-:Y:S01]  /*3330*/  UIADD3 UR12, -UR24, UR16, URZ ;  /* 0x00000010180c7290 */ /* 0x000fe2000fffe13f */
[----:B------:R-:W-:Y:S01]  /*3340*/  IMAD.MOV.U32 R241, RZ, RZ, 0x7f800000 ;  /* 0x7f800000fff17424 */ /* 0x000fe200078e00ff */
[----:B------:R-:W-:Y:S01]  /*3350*/  ULDC.64 UR18, c[0x0][0x198] ;  /* 0x0000660000127ab9 */ /* 0x000fe20000000a00 */
[----:B------:R-:W-:-:S03]  /*3360*/  IMAD.MOV.U32 R242, RZ, RZ, 0x7f800000 ;  /* 0x7f800000fff27424 */ /* 0x000fc600078e00ff */
[----:B------:R-:W-:Y:S01]  /*3370*/  ISETP.GE.AND P5, PT, R27, UR12, PT ;  /* 0x0000000c1b007c0c */ /* 0x000fe2000bfa6270 */
[----:B------:R-:W-:-:S12]  /*3380*/  IMAD.U32 R17, RZ, RZ, UR24 ;  /* 0x00000018ff117e24 */ /* 0x000fd8000f8e00ff */
[----:B------:R-:W-:Y:S04]  /*3390*/  @P5 STS.128 [R230+0x10000], RZ ;  /* 0x010000ffe6005388 */ /* 0x000fe80000000c00 */
[----:B------:R-:W-:Y:S04]  /*33a0*/  @P5 STS.128 [R230+0x12000], RZ ;  /* 0x012000ffe6005388 */ /* 0x000fe80000000c00 */
[----:B------:R-:W-:Y:S04]  /*33b0*/  @P5 STS.128 [R230+0x14000], RZ ;  /* 0x014000ffe6005388 */ /* 0x000fe80000000c00 */
[----:B------:R-:W-:Y:S01]  /*33c0*/  @P5 STS.128 [R230+0x16000], RZ ;  /* 0x016000ffe6005388 */ /* 0x000fe20000000c00 */
[----:B------:R-:W-:Y:S01]  /*33d0*/  BSSY B0, `(.L_x_299) ;  /* 0x0000046000007945 */ /* 0x000fe20003800000 */
[C---:B--23--:R-:W-:Y:S01]  /*33e0*/  IADD3 R5, R18.reuse, 0x8, RZ ;  /* 0x0000000812057810 */ /* 0x04cfe20007ffe0ff */
[----:B------:R-:W-:Y:S01]  /*33f0*/  IMAD.SHL.U32 R7, R18, 0x4, RZ ;  /* 0x0000000412077824 */ /* 0x000fe200078e00ff */
[----:B------:R-:W-:-:S02]  /*3400*/  SHF.R.S32.HI R4, RZ, 0x1f, R18 ;  /* 0x0000001fff047819 */ /* 0x000fc40000011412 */
[C---:B------:R-:W-:Y:S02]  /*3410*/  ISETP.GE.AND P2, PT, R18.reuse, UR6, PT ;  /* 0x0000000612007c0c */ /* 0x040fe4000bf46270 */
[----:B------:R-:W-:Y:S01]  /*3420*/  ISETP.GE.AND P1, PT, R5, UR6, PT ;  /* 0x0000000605007c0c */ /* 0x000fe2000bf26270 */
[----:B------:R-:W-:Y:S01]  /*3430*/  USHF.R.S32.HI UR6, URZ, 0x1f, UR24 ;  /* 0x0000001f3f067899 */ /* 0x000fe20008011418 */
[----:B------:R-:W-:Y:S01]  /*3440*/  SHF.L.U64.HI R6, R18, 0x2, R4 ;  /* 0x0000000212067819 */ /* 0x000fe20000010204 */
[----:B------:R-:W-:Y:S01]  /*3450*/  STL [R1+0x28], R7 ;  /* 0x0000280701007387 */ /* 0x000fe20000100800 */
[----:B------:R-:W-:Y:S01]  /*3460*/  IADD3 R4, P0, R7, UR9, RZ ;  /* 0x0000000907047c10 */ /* 0x000fe2000ff1e0ff */
[----:B------:R-:W-:Y:S02]  /*3470*/  UIMAD UR13, UR6, UR18, URZ ;  /* 0x00000012060d72a4 */ /* 0x000fe4000f8e023f */
[----:B------:R2:W-:Y:S01]  /*3480*/  STL [R1+0x24], R6 ;  /* 0x0000240601007387 */ /* 0x0005e20000100800 */
[----:B------:R-:W-:Y:S01]  /*3490*/  IADD3.X R5, R6, UR8, RZ, P0, !PT ;  /* 0x0000000806057c10 */ /* 0x000fe200087fe4ff */
[----:B------:R-:W-:-:S04]  /*34a0*/  UIMAD UR13, UR24, UR19, UR13 ;  /* 0x00000013180d72a4 */ /* 0x000fc8000f8e020d */
[----:B------:R3:W5:Y:S04]  /*34b0*/  @!P2 LDG.E R241, [R4.64] ;  /* 0x0000000404f1a981 */ /* 0x000768000c1e1900 */
[----:B------:R3:W5:Y:S01]  /*34c0*/  @!P1 LDG.E R242, [R4.64+0x20] ;  /* 0x0000200404f29981 */ /* 0x000762000c1e1900 */
[----:B--2---:R-:W-:Y:S02]  /*34d0*/  IMAD.U32 R6, RZ, RZ, UR13 ;  /* 0x0000000dff067e24 */ /* 0x004fe4000f8e00ff */
[----:B---3--:R-:W-:-:S05]  /*34e0*/  IMAD.WIDE.U32 R4, R17, c[0x0][0x198], R236 ;  /* 0x0000660011047a25 */ /* 0x008fca00078e00ec */
[----:B------:R-:W-:-:S04]  /*34f0*/  IADD3 R4, P0, R4, UR25, RZ ;  /* 0x0000001904047c10 */ /* 0x000fc8000ff1e0ff */
[----:B------:R-:W-:Y:S01]  /*3500*/  IADD3.X R5, R5, UR27, R6, P0, !PT ;  /* 0x0000001b05057c10 */ /* 0x000fe200087fe406 */
[----:B------:R-:W-:-:S04]  /*3510*/  IMAD R6, R22, c[0x0][0x1b0], RZ ;  /* 0x00006c0016067a24 */ /* 0x000fc800078e02ff */
[C---:B------:R-:W-:Y:S02]  /*3520*/  IMAD R14, R15.reuse, c[0x0][0x1b4], R6 ;  /* 0x00006d000f0e7a24 */ /* 0x040fe400078e0206 */
[----:B------:R-:W-:-:S04]  /*3530*/  IMAD.WIDE.U32 R10, R15, c[0x0][0x1b0], R4 ;  /* 0x00006c000f0a7a25 */ /* 0x000fc800078e0004 */
[----:B------:R-:W-:Y:S01]  /*3540*/  IMAD.IADD R16, R11, 0x1, R14 ;  /* 0x000000010b107824 */ /* 0x000fe200078e020e */
        /* <DEDUP_REMOVED lines=10> */
[----:B------:R-:W-:Y:S01]  /*35f0*/  @!P3 IMAD R12, R24, c[0x0][0x198], RZ ;  /* 0x00006600180cba24 */ /* 0x000fe200078e02ff */
[----:B------:R2:W-:Y:S01]  /*3600*/  @P3 STS.128 [R230+0x10000], RZ ;  /* 0x010000ffe6003388 */ /* 0x0005e20000000c00 */
[----:B------:R-:W-:Y:S01]  /*3610*/  @!P3 IMAD.MOV.U32 R7, RZ, RZ, R16 ;  /* 0x000000ffff07b224 */ /* 0x000fe200078e0010 */
[----:B------:R-:W-:Y:S01]  /*3620*/  IADD3 R5, R5, R6, RZ ;  /* 0x0000000605057210 */ /* 0x000fe20007ffe0ff */
[----:B------:R-:W-:Y:S01]  /*3630*/  IMAD.MOV.U32 R13, RZ, RZ, 0x2 ;  /* 0x00000002ff0d7424 */ /* 0x000fe200078e00ff */
[----:B------:R-:W-:Y:S01]  /*3640*/  @!P3 MOV R6, R10 ;  /* 0x0000000a0006b202 */ /* 0x000fe20000000f00 */
[----:B------:R-:W-:-:S04]  /*3650*/  @!P3 IMAD R12, R27, c[0x0][0x19c], R12 ;  /* 0x000067001b0cba24 */ /* 0x000fc800078e020c */
[----:B------:R-:W-:-:S04]  /*3660*/  @!P3 IMAD.WIDE.U32 R8, R27, c[0x0][0x198], R6 ;  /* 0x000066001b08ba25 */ /* 0x000fc800078e0006 */
[----:B------:R-:W-:Y:S01]  /*3670*/  IMAD.WIDE.U32 R6, R15, c[0x0][0x1b0], R4 ;  /* 0x00006c000f067a25 */ /* 0x000fe200078e0004 */
[----:B------:R-:W-:Y:S02]  /*3680*/  @!P3 IADD3 R9, R9, R12, RZ ;  /* 0x0000000c0909b210 */ /* 0x000fe40007ffe0ff */
[----:B------:R-:W-:Y:S01]  /*3690*/  @!P3 LEA R12, P6, R8, c[0x0][0x168], 0x1 ;  /* 0x00005a00080cba11 */ /* 0x000fe200078c08ff */
        /* <DEDUP_REMOVED lines=25> */
.L_x_300:
[----:B------:R-:W-:Y:S05]  /*3830*/  BSYNC B0 ;  /* 0x0000000000007941 */ /* 0x000fea0003800000 */
.L_x_299:
        /* <DEDUP_REMOVED lines=8> */
[----:B--23--:R-:W-:Y:S01]  /*38c0*/  IMAD.U32 R4, RZ, RZ, UR25 ;  /* 0x00000019ff047e24 */ /* 0x00cfe2000f8e00ff */
[----:B------:R-:W-:Y:S01]  /*38d0*/  ISETP.GE.AND P3, PT, R236, c[0x0][0x220], PT ;  /* 0x00008800ec007a0c */ /* 0x000fe20003f66270 */
[----:B------:R-:W-:Y:S01]  /*38e0*/  IMAD.U32 R5, RZ, RZ, UR27 ;  /* 0x0000001bff057e24 */ /* 0x000fe2000f8e00ff */
[----:B------:R-:W-:Y:S01]  /*38f0*/  IADD3.X R8, RZ, R21, RZ, P0, !PT ;  /* 0x00000015ff087210 */ /* 0x000fe200007fe4ff */
[----:B------:R-:W-:Y:S01]  /*3900*/  IMAD.MOV.U32 R12, RZ, RZ, 0x2 ;  /* 0x00000002ff0c7424 */ /* 0x000fe200078e00ff */
[----:B------:R-:W-:Y:S01]  /*3910*/  IADD3 R7, P0, R27, 0x20, RZ ;  /* 0x000000201b077810 */ /* 0x000fe20007f1e0ff */
[----:B------:R-:W-:Y:S01]  /*3920*/  IMAD.WIDE.U32 R4, R6, c[0x0][0x198], R4 ;  /* 0x0000660006047a25 */ /* 0x000fe200078e0004 */
[----:B------:R-:W-:-:S02]  /*3930*/  MOV R11, R16 ;  /* 0x00000010000b7202 */ /* 0x000fc40000000f00 */
[----:B------:R-:W-:Y:S01]  /*3940*/  ISETP.GE.AND P2, PT, R244, c[0x0][0x220], PT ;  /* 0x00008800f4007a0c */ /* 0x000fe20003f46270 */
[----:B------:R-:W-:Y:S01]  /*3950*/  IMAD R9, R8, c[0x0][0x198], RZ ;  /* 0x0000660008097a24 */ /* 0x000fe200078e02ff */
[----:B------:R-:W-:Y:S01]  /*3960*/  IADD3.X R8, RZ, R24, RZ, P0, !PT ;  /* 0x00000018ff087210 */ /* 0x000fe200007fe4ff */
[----:B------:R-:W-:Y:S01]  /*3970*/  IMAD.WIDE.U32 R10, R7, c[0x0][0x198], R10 ;  /* 0x00006600070a7a25 */ /* 0x000fe200078e000a */
[----:B------:R-:W-:Y:S01]  /*3980*/  ISETP.GE.AND P1, PT, R243, c[0x0][0x220], PT ;  /* 0x00008800f3007a0c */ /* 0x000fe20003f26270 */
[----:B------:R2:W-:Y:S02]  /*3990*/  @P3 STS.128 [R230+0x11000], RZ ;  /* 0x011000ffe6003388 */ /* 0x0005e40000000c00 */
[----:B------:R-:W-:Y:S02]  /*39a0*/  IMAD R8, R8, c[0x0][0x198], RZ ;  /* 0x0000660008087a24 */ /* 0x000fe400078e02ff */
[----:B------:R-:W-:Y:S02]  /*39b0*/  IMAD R6, R6, c[0x0][0x19c], R9 ;  /* 0x0000670006067a24 */ /* 0x000fe400078e0209 */
[----:B------:R-:W-:Y:S01]  /*39c0*/  IMAD R7, R7, c[0x0][0x19c], R8 ;  /* 0x0000670007077a24 */ /* 0x000fe200078e0208 */
[----:B------:R-:W-:Y:S01]  /*39d0*/  @!P3 LEA R8, P0, R10, c[0x0][0x168], 0x1 ;  /* 0x00005a000a08ba11 */ /* 0x000fe200078008ff */
[----:B------:R-:W-:-:S03]  /*39e0*/  IMAD.IADD R5, R5, 0x1, R6 ;  /* 0x0000000105057824 */ /* 0x000fc600078e0206 */
[----:B------:R-:W-:Y:S01]  /*39f0*/  IADD3 R9, R11, R7, RZ ;  /* 0x000000070b097210 */ /* 0x000fe20007ffe0ff */
[----:B------:R-:W-:-:S03]  /*3a00*/  IMAD.WIDE.U32 R6, R15, c[0x0][0x1b0], R4 ;  /* 0x00006c000f067a25 */ /* 0x000fc600078e0004 */
[----:B------:R-:W-:Y:S01]  /*3a10*/  @!P3 LEA.HI.X R9, R10, c[0x0][0x16c], R9, 0x1, P0 ;  /* 0x00005b000a09ba11 */ /* 0x000fe200000f0c09 */
[----:B------:R-:W-:Y:S01]  /*3a20*/  IMAD.WIDE R4, R236, R12, c[0x0][0x168] ;  /* 0x00005a00ec047625 */ /* 0x000fe200078e020c */
        /* <DEDUP_REMOVED lines=24> */
.L_x_302:
[----:B------:R-:W-:Y:S05]  /*3bb0*/  BSYNC B0 ;  /* 0x0000000000007941 */ /* 0x000fea0003800000 */
.L_x_301:
[----:B------:R-:W-:Y:S01]  /*3bc0*/  ULDC.64 UR12, c[0x0][0x1a0] ;  /* 0x00006800000c7ab9 */ /* 0x000fe20000000a00 */
[----:B------:R1:W-:Y:S01]  /*3bd0*/  @P5 STS.128 [R230+0x18000], RZ ;  /* 0x018000ffe6005388 */ /* 0x0003e20000000c00 */
[----:B------:R-:W-:Y:S01]  /*3be0*/  UIMAD UR6, UR6, UR12, URZ ;  /* 0x0000000c060672a4 */ /* 0x000fe2000f8e023f */
[----:B--23--:R-:W-:Y:S01]  /*3bf0*/  IMAD.WIDE.U32 R4, R17, c[0x0][0x1a0], R236 ;  /* 0x0000680011047a25 */ /* 0x00cfe200078e00ec */
        /* <DEDUP_REMOVED lines=58> */
.L_x_304:
[----:B------:R-:W-:Y:S05]  /*3fa0*/  BSYNC B0 ;  /* 0x0000000000007941 */ /* 0x000fea0003800000 */
.L_x_303:
[----:B------:R1:W-:Y:S01]  /*3fb0*/  @P4 STS.128 [R230+0x19000], RZ ;  /* 0x019000ffe6004388 */ /* 0x0003e20000000c00 */
[----:B------:R-:W-:Y:S03]  /*3fc0*/  BSSY B0, `(.L_x_305) ;  /* 0x0000035000007945 */ /* 0x000fe60003800000 */
[----:B------:R1:W-:Y:S04]  /*3fd0*/  @P4 STS.128 [R230+0x1b000], RZ ;  /* 0x01b000ffe6004388 */ /* 0x0003e80000000c00 */
[----:B------:R1:W-:Y:S04]  /*3fe0*/  @P4 STS.128 [R230+0x1d000], RZ ;  /* 0x01d000ffe6004388 */ /* 0x0003e80000000c00 */
[----:B------:R1:W-:Y:S01]  /*3ff0*/  @P4 STS.128 [R230+0x1f000], RZ ;  /* 0x01f000ffe6004388 */ /* 0x0003e20000000c00 */
[----:B------:R-:W-:Y:S05]  /*4000*/  @P4 BRA `(.L_x_306) ;  /* 0x0000030000004947 */ /* 0x000fea0003800000 */
[----:B------:R-:W-:Y:S01]  /*4010*/  IADD3 R6, P0, R20, 0x20, RZ ;  /* 0x0000002014067810 */ /* 0x000fe20007f1e0ff */
[----:B--23--:R-:W-:Y:S01]  /*4020*/  IMAD.U32 R5, RZ, RZ, UR21 ;  /* 0x00000015ff057e24 */ /* 0x00cfe2000f8e00ff */
[----:B------:R-:W-:-:S02]  /*4030*/  IADD3 R7, P1, R27, 0x20, RZ ;  /* 0x000000201b077810 */ /* 0x000fc40007f3e0ff */
[----:B------:R-:W-:Y:S01]  /*4040*/  MOV R4, UR20 ;  /* 0x0000001400047c02 */ /* 0x000fe20008000f00 */
[----:B------:R-:W-:Y:S01]  /*4050*/  IMAD.X R8, RZ, RZ, R21, P0 ;  /* 0x000000ffff087224 */ /* 0x000fe200000e0615 */
[----:B------:R-:W-:Y:S02]  /*4060*/  ISETP.GE.AND P3, PT, R236, c[0x0][0x220], PT ;  /* 0x00008800ec007a0c */ /* 0x000fe40003f66270 */
[----:B------:R-:W-:Y:S01]  /*4070*/  MOV R11, R16 ;  /* 0x00000010000b7202 */ /* 0x000fe20000000f00 */
[----:B------:R-:W-:Y:S01]  /*4080*/  IMAD R9, R8, c[0x0][0x1a0], RZ ;  /* 0x0000680008097a24 */ /* 0x000fe200078e02ff */
[----:B------:R-:W-:Y:S01]  /*4090*/  IADD3.X R8, RZ, R24, RZ, P1, !PT ;  /* 0x00000018ff087210 */ /* 0x000fe20000ffe4ff */
[----:B------:R-:W-:Y:S01]  /*40a0*/  IMAD.WIDE.U32 R4, R6, c[0x0][0x1a0], R4 ;  /* 0x0000680006047a25 */ /* 0x000fe200078e0004 */
[----:B------:R-:W-:Y:S02]  /*40b0*/  ISETP.GE.AND P2, PT, R244, c[0x0][0x220], PT ;  /* 0x00008800f4007a0c */ /* 0x000fe40003f46270 */
[----:B------:R-:W-:Y:S01]  /*40c0*/  ISETP.GE.AND P1, PT, R243, c[0x0][0x220], PT ;  /* 0x00008800f3007a0c */ /* 0x000fe20003f26270 */
[----:B------:R-:W-:Y:S01]  /*40d0*/  IMAD R6, R6, c[0x0][0x1a4], R9 ;  /* 0x0000690006067a24 */ /* 0x000fe200078e0209 */
[----:B------:R-:W-:Y:S01]  /*40e0*/  ISETP.GE.AND P0, PT, R245, c[0x0][0x220], PT ;  /* 0x00008800f5007a0c */ /* 0x000fe20003f06270 */
[----:B------:R-:W-:-:S02]  /*40f0*/  IMAD R8, R8, c[0x0][0x1a0], RZ ;  /* 0x0000680008087a24 */ /* 0x000fc400078e02ff */
[----:B------:R-:W-:Y:S01]  /*4100*/  IMAD.IADD R5, R5, 0x1, R6 ;  /* 0x0000000105057824 */ /* 0x000fe200078e0206 */
[----:B------:R2:W-:Y:S01]  /*4110*/  @P3 STS.128 [R230+0x19000], RZ ;  /* 0x019000ffe6003388 */ /* 0x0005e20000000c00 */
[C---:B------:R-:W-:Y:S02]  /*4120*/  IMAD R9, R7.reuse, c[0x0][0x1a4], R8 ;  /* 0x0000690007097a24 */ /* 0x040fe400078e0208 */
[----:B------:R-:W-:Y:S02]  /*4130*/  IMAD.MOV.U32 R8, RZ, RZ, 0x2 ;  /* 0x00000002ff087424 */ /* 0x000fe400078e00ff */
[----:B------:R-:W-:-:S04]  /*4140*/  IMAD.WIDE.U32 R10, R7, c[0x0][0x1a0], R10 ;  /* 0x00006800070a7a25 */ /* 0x000fc800078e000a */
[----:B------:R-:W-:Y:S01]  /*4150*/  IMAD.WIDE.U32 R6, R15, c[0x0][0x1b8], R4 ;  /* 0x00006e000f067a25 */ /* 0x000fe200078e0004 */
[----:B------:R-:W-:-:S03]  /*4160*/  IADD3 R9, R11, R9, RZ ;  /* 0x000000090b097210 */ /* 0x000fc60007ffe0ff */
[----:B------:R-:W-:Y:S01]  /*4170*/  IMAD.WIDE R4, R236, R8, c[0x0][0x170] ;  /* 0x00005c00ec047625 */ /* 0x000fe200078e0208 */
[----:B------:R-:W-:-:S03]  /*4180*/  @!P3 LEA R8, P5, R10, c[0x0][0x170], 0x1 ;  /* 0x00005c000a08ba11 */ /* 0x000fc600078a08ff */
        /* <DEDUP_REMOVED lines=24> */
.L_x_306:
[----:B------:R-:W-:Y:S05]  /*4310*/  BSYNC B0 ;  /* 0x0000000000007941 */ /* 0x000fea0003800000 */
.L_x_305:
[----:B------:R-:W-:Y:S02]  /*4320*/  ULDC.64 UR18, c[0x0][0x318] ;  /* 0x0000c60000127ab9 */ /* 0x000fe40000000a00 */
[----:B------:R-:W-:Y:S01]  /*4330*/  ULDC.64 UR20, c[0x0][0x320] ;  /* 0x0000c80000147ab9 */ /* 0x000fe20000000a00 */
[----:B------:R-:W-:Y:S01]  /*4340*/  IMAD.SHL.U32 R6, R25, 0x2, RZ ;  /* 0x0000000219067824 */ /* 0x000fe200078e00ff */
[----:B------:R-:W-:Y:S01]  /*4350*/  UISETP.NE.U32.AND UP1, UPT, URZ, UR18, UPT ;  /* 0x000000123f00728c */ /* 0x000fe2000bf25070 */
[----:B------:R-:W0:Y:S03]  /*4360*/  LDGDEPBAR ;  /* 0x00000000000079af */ /* 0x000e260000000000 */
[----:B------:R-:W-:-:S06]  /*4370*/  UISETP.NE.AND.EX UP1, UPT, URZ, UR19, UPT, UP1 ;  /* 0x000000133f00728c */ /* 0x000fcc000bf25310 */
[----:B------:R-:W-:-:S05]  /*4380*/  PLOP3.LUT P0, PT, PT, PT, UP1, 0x80, 0x0 ;  /* 0x000000000000781c */ /* 0x000fca0003f0f018 */
[----:B------:R-:W-:Y:S02]  /*4390*/  @UP1 UIMAD UR6, UR37, UR20, URZ ;  /* 0x00000014250612a4 */ /* 0x000fe4000f8e023f */
[----:B------:R-:W-:Y:S02]  /*43a0*/  @UP1 UMOV UR12, UR35 ;  /* 0x00000023000c1c82 */ /* 0x000fe40008000000 */
[----:B------:R-:W-:Y:S02]  /*43b0*/  @UP1 UMOV UR13, UR57 ;  /* 0x00000039000d1c82 */ /* 0x000fe40008000000 */
[----:B------:R-:W-:Y:S02]  /*43c0*/  @UP1 UIMAD.WIDE.U32 UR12, UR34, UR20, UR12 ;  /* 0x00000014220c12a5 */ /* 0x000fe4000f8e000c */
[----:B------:R-:W-:Y:S02]  /*43d0*/  @UP1 UIMAD UR21, UR34, UR21, UR6 ;  /* 0x00000015221512a4 */ /* 0x000fe4000f8e0206 */
[----:B------:R-:W-:-:S02]  /*43e0*/  @UP1 ULEA UR18, UP0, UR12, UR18, 0x2 ;  /* 0x000000120c121291 */ /* 0x000fc4000f80103f */
[----:B------:R-:W-:-:S04]  /*43f0*/  @UP1 UIADD3 UR21, UR13, UR21, URZ ;  /* 0x000000150d151290 */ /* 0x000fc8000fffe03f */
[----:B------:R-:W-:Y:S01]  /*4400*/  @UP1 ULEA.HI.X UR19, UR12, UR19, UR21, 0x2, UP0 ;  /* 0x000000130c131291 */ /* 0x000fe200080f1415 */
[----:B--23--:R-:W-:-:S05]  /*4410*/  IMAD.U32 R4, RZ, RZ, UR18 ;  /* 0x00000012ff047e24 */ /* 0x00cfca000f8e00ff */
[----:B------:R-:W-:-:S06]  /*4420*/  IMAD.U32 R5, RZ, RZ, UR19 ;  /* 0x00000013ff057e24 */ /* 0x000fcc000f8e00ff */
[----:B------:R2:W3:Y:S01]  /*4430*/  @P0 LDG.E R5, [R4.64] ;  /* 0x0000000404050981 */ /* 0x0004e2000c1e1900 */
[----:B------:R-:W3:Y:S01]  /*4440*/  @P0 MUFU.RCP R7, c[0x0][0x238] ;  /* 0x00008e0000070b08 */ /* 0x000ee20000001000 */
        /* <DEDUP_REMOVED lines=23> */
[----:B--2---:R-:W-:Y:S01]  /*45c0*/  LEA.HI R4, R26, R25, RZ, 0x7 ;  /* 0x000000191a047211 */ /* 0x004fe200078f38ff */
[----:B------:R-:W-:Y:S01]  /*45d0*/  CS2R R148, SRZ ;  /* 0x0000000000947805 */ /* 0x000fe2000001ff00 */
[----:B------:R-:W-:Y:S01]  /*45e0*/  CS2R R142, SRZ ;  /* 0x00000000008e7805 */ /* 0x000fe2000001ff00 */
[----:B------:R-:W-:Y:S01]  /*45f0*/  CS2R R140, SRZ ;  /* 0x00000000008c7805 */ /* 0x000fe2000001ff00 */
[----:B------:R-:W-:Y:S01]  /*4600*/  SHF.R.S32.HI R4, RZ, 0x7, R4 ;  /* 0x00000007ff047819 */ /* 0x000fe20000011404 */
[----:B------:R-:W-:Y:S01]  /*4610*/  CS2R R146, SRZ ;  /* 0x0000000000927805 */ /* 0x000fe2000001ff00 */
[----:B------:R-:W-:Y:S01]  /*4620*/  CS2R R144, SRZ ;  /* 0x0000000000907805 */ /* 0x000fe2000001ff00 */
[----:B------:R-:W-:Y:S01]  /*4630*/  CS2R R138, SRZ ;  /* 0x00000000008a7805 */ /* 0x000fe2000001ff00 */
[----:B------:R-:W-:Y:S01]  /*4640*/  CS2R R136, SRZ ;  /* 0x0000000000887805 */ /* 0x000fe2000001ff00 */
[----:B------:R-:W-:Y:S01]  /*4650*/  IMAD.SHL.U32 R4, R4, 0x20, RZ ;  /* 0x0000002004047824 */ /* 0x000fe200078e00ff */
[----:B------:R-:W-:Y:S01]  /*4660*/  CS2R R134, SRZ ;  /* 0x0000000000867805 */ /* 0x000fe2000001ff00 */
[----:B------:R-:W-:Y:S01]  /*4670*/  CS2R R132, SRZ ;  /* 0x0000000000847805 */ /* 0x000fe2000001ff00 */
[----:B------:R-:W-:Y:S01]  /*4680*/  CS2R R78, SRZ ;  /* 0x00000000004e7805 */ /* 0x000fe2000001ff00 */
[----:B------:R-:W-:Y:S01]  /*4690*/  CS2R R76, SRZ ;  /* 0x00000000004c7805 */ /* 0x000fe2000001ff00 */
[----:B------:R-:W-:Y:S01]  /*46a0*/  LOP3.LUT R6, R4, 0x6, R6, 0xf8, !PT ;  /* 0x0000000604067812 */ /* 0x000fe200078ef806 */
[----:B------:R-:W-:Y:S01]  /*46b0*/  IMAD.U32 R4, RZ, RZ, UR23 ;  /* 0x00000017ff047e24 */ /* 0x000fe2000f8e00ff */
[----:B------:R-:W-:Y:S01]  /*46c0*/  CS2R R82, SRZ ;  /* 0x0000000000527805 */ /* 0x000fe2000001ff00 */
[----:B------:R-:W-:Y:S01]  /*46d0*/  CS2R R80, SRZ ;  /* 0x0000000000507805 */ /* 0x000fe2000001ff00 */
[----:B------:R-:W-:Y:S01]  /*46e0*/  CS2R R74, SRZ ;  /* 0x00000000004a7805 */ /* 0x000fe2000001ff00 */
[----:B------:R-:W-:Y:S01]  /*46f0*/  IMAD R246, R4, 0x40, R6 ;  /* 0x0000004004f67824 */ /* 0x000fe200078e0206 */
[----:B------:R-:W-:Y:S01]  /*4700*/  IADD3 R4, R18, 0x1, RZ ;  /* 0x0000000112047810 */ /* 0x000fe20007ffe0ff */
[----:B------:R-:W-:Y:S01]  /*4710*/  CS2R R72, SRZ ;  /* 0x0000000000487805 */ /* 0x000fe2000001ff00 */
[----:B------:R-:W-:Y:S01]  /*4720*/  CS2R R70, SRZ ;  /* 0x0000000000467805 */ /* 0x000fe2000001ff00 */
[----:B------:R-:W-:Y:S01]  /*4730*/  CS2R R68, SRZ ;  /* 0x0000000000447805 */ /* 0x000fe2000001ff00 */
[C---:B------:R-:W-:Y:S01]  /*4740*/  IADD3 R252, R246.reuse, 0x18, RZ ;  /* 0x00000018f6fc7810 */ /* 0x040fe20007ffe0ff */
[----:B------:R2:W-:Y:S01]  /*4750*/  STL [R1+0x34], R4 ;  /* 0x0000340401007387 */ /* 0x0005e20000100800 */
[C---:B------:R-:W-:Y:S01]  /*4760*/  IADD3 R251, R246.reuse, 0x11, RZ ;  /* 0x00000011f6fb7810 */ /* 0x040fe20007ffe0ff */
[----:B------:R-:W-:Y:S01]  /*4770*/  CS2R R62, SRZ ;  /* 0x00000000003e7805 */ /* 0x000fe2000001ff00 */
        /* <DEDUP_REMOVED lines=24> */
[----:B------:R-:W-:Y:S01]  /*4900*/  CS2R R26, SRZ ;  /* 0x00000000001a7805 */ /* 0x000fe2000001ff00 */
[----:B------:R-:W-:Y:S01]  /*4910*/  CS2R R24, SRZ ;  /* 0x0000000000187805 */ /* 0x000fe2000001ff00 */
[----:B------:R-:W-:Y:S01]  /*4920*/  CS2R R22, SRZ ;  /* 0x0000000000167805 */ /* 0x000fe2000001ff00 */
[----:B------:R2:W-:Y:S01]  /*4930*/  STL [R1], R4 ;  /* 0x0000000401007387 */ /* 0x0005e20000100800 */
[----:B------:R-:W-:Y:S01]  /*4940*/  CS2R R20, SRZ ;  /* 0x0000000000147805 */ /* 0x000fe2000001ff00 */
[----:B------:R-:W-:Y:S01]  /*4950*/  UMOV UR6, URZ ;  /* 0x0000003f00067c82 */ /* 0x000fe20008000000 */
[----:B--2---:R-:W-:Y:S01]  /*4960*/  I2F R4, R4 ;  /* 0x0000000400047306 */ /* 0x004fe20000201400 */
[----:B---3--:R-:W-:-:S04]  /*4970*/  @P0 FMUL.FTZ R5, R5, R7 ;  /* 0x0000000705050220 */ /* 0x008fc80000410000 */
[----:B------:R2:W3:Y:S03]  /*4980*/  @P0 R2UR UR12, R5 ;  /* 0x00000000050c03c2 */ /* 0x0004e600000e0000 */
[----:B--2---:R-:W2:Y:S01]  /*4990*/  I2F R5, R246 ;  /* 0x000000f600057306 */ /* 0x004ea20000201400 */
[----:B---3--:R-:W-:Y:S01]  /*49a0*/  @UP1 UMOV UR6, UR12 ;  /* 0x0000000c00061c82 */ /* 0x008fe20008000000 */
[----:B--2---:R2:W-:Y:S04]  /*49b0*/  STL [R1+0x4], R5 ;  /* 0x0000040501007387 */ /* 0x0045e80000100800 */
[----:B------:R3:W-:Y:S02]  /*49c0*/  STL [R1+0x20], R4 ;  /* 0x0000200401007387 */ /* 0x0007e40000100800 */
[----:B--2---:R-:W2:Y:S08]  /*49d0*/  I2F R5, R252 ;  /* 0x000000fc00057306 */ /* 0x004eb00000201400 */
[----:B---3--:R-:W3:Y:S01]  /*49e0*/  I2F R4, R251 ;  /* 0x000000fb00047306 */ /* 0x008ee20000201400 */
[----:B--2---:R2:W-:Y:S04]  /*49f0*/  STL [R1+0x1c], R5 ;  /* 0x00001c0501007387 */ /* 0x0045e80000100800 */
[----:B---3--:R3:W-:Y:S03]  /*4a00*/  STL [R1+0x18], R4 ;  /* 0x0000180401007387 */ /* 0x0087e60000100800 */
[----:B--2---:R-:W2:Y:S08]  /*4a10*/  I2F R5, R250 ;  /* 0x000000fa00057306 */ /* 0x004eb00000201400 */
[----:B---3--:R-:W3:Y:S01]  /*4a20*/  I2F R4, R249 ;  /* 0x000000f900047306 */ /* 0x008ee20000201400 */
[----:B--2---:R2:W-:Y:S04]  /*4a30*/  STL [R1+0x14], R5 ;  /* 0x0000140501007387 */ /* 0x0045e80000100800 */
[----:B---3--:R3:W-:Y:S03]  /*4a40*/  STL [R1+0x10], R4 ;  /* 0x0000100401007387 */ /* 0x0087e60000100800 */
[----:B--2---:R-:W2:Y:S08]  /*4a50*/  I2F R5, R248 ;  /* 0x000000f800057306 */ /* 0x004eb00000201400 */
[----:B---3--:R-:W3:Y:S01]  /*4a60*/  I2F R4, R247 ;  /* 0x000000f700047306 */ /* 0x008ee20000201400 */
[----:B--2---:R2:W-:Y:S04]  /*4a70*/  STL [R1+0xc], R5 ;  /* 0x00000c0501007387 */ /* 0x0045e80000100800 */
[----:B---3--:R2:W-:Y:S02]  /*4a80*/  STL [R1+0x8], R4 ;  /* 0x0000080401007387 */ /* 0x0085e40000100800 */
.L_x_309:
[----:B------:R-:W0:Y:S01]  /*4a90*/  LDGDEPBAR ;  /* 0x00000000000079af */ /* 0x000e220000000000 */
[----:B------:R-:W-:Y:S01]  /*4aa0*/  USHF.L.U32 UR12, UR23, 0x6, URZ ;  /* 0x00000006170c7899 */ /* 0x000fe2000800063f */
[C---:B-----5:R-:W-:Y:S01]  /*4ab0*/  FSETP.NEU.FTZ.AND P1, PT, R241.reuse, -INF , PT ;  /* 0xff800000f100780b */ /* 0x060fe20003f3d000 */
[----:B------:R-:W-:Y:S02]  /*4ac0*/  USHF.L.U32 UR13, UR7, 0x6, URZ ;  /* 0x00000006070d7899 */ /* 0x000fe4000800063f */
[----:B------:R-:W3:Y:S01]  /*4ad0*/  LDL R118, [R1+0x34] ;  /* 0x0000340001767983 */ /* 0x000ee20000100800 */
[----:B------:R-:W-:Y:S02]  /*4ae0*/  UIADD3 UR14, UR17, 0x40, UR12 ;  /* 0x00000040110e7890 */ /* 0x000fe4000fffe00c */
[----:B------:R-:W-:Y:S02]  /*4af0*/  UIADD3 UR12, UR12, 0x40, URZ ;  /* 0x000000400c0c7890 */ /* 0x000fe4000fffe03f */
[----:B--2---:R-:W2:Y:S01]  /*4b00*/  LDL R117, [R1+0x4] ;  /* 0x0000040001757983 */ /* 0x004ea20000100800 */
[----:B------:R-:W-:Y:S04]  /*4b10*/  UIADD3 UR14, UR14, -UR16, URZ ;  /* 0x800000100e0e7290 */ /* 0x000fe8000fffe03f */
[----:B----4-:R-:W2:Y:S01]  /*4b20*/  LDL R116, [R1+0x8] ;  /* 0x0000080001747983 */ /* 0x010ea20000100800 */
[----:B------:R-:W-:Y:S04]  /*4b30*/  UISETP.GE.AND UP0, UPT, UR13, UR14, UPT ;  /* 0x0000000e0d00728c */ /* 0x000fe8000bf06270 */
[----:B------:R-:W-:Y:S01]  /*4b40*/  UISETP.LT.AND UP0, UPT, UR12, UR16, UP0 ;  /* 0x000000100c00728c */ /* 0x000fe20008701270 */
[----:B------:R-:W2:Y:S05]  /*4b50*/  LDL R197, [R1+0x28] ;  /* 0x0000280001c57983 */ /* 0x000eaa0000100800 */
[----:B------:R-:W-:Y:S01]  /*4b60*/  PLOP3.LUT P0, PT, PT, PT, UP0, 0x80, 0x0 ;  /* 0x000000000000781c */ /* 0x000fe20003f0f008 */
[----:B------:R-:W2:Y:S01]  /*4b70*/  LDL R196, [R1+0x24] ;  /* 0x0000240001c47983 */ /* 0x000ea20000100800 */
[----:B------:R-:W-:Y:S01]  /*4b80*/  UISETP.GT.AND UP0, UPT, UR7, UR15, UPT ;  /* 0x0000000f0700728c */ /* 0x000fe2000bf04270 */
[----:B------:R-:W-:Y:S04]  /*4b90*/  DEPBAR.LE SB0, 0x0 ;  /* 0x000080000000791a */ /* 0x000fe80000000000 */
[----:B------:R-:W-:Y:S06]  /*4ba0*/  BAR.SYNC.DEFER_BLOCKING 0x0 ;  /* 0x0000000000007b1d */ /* 0x000fec0000010000 */
[----:B------:R-:W-:Y:S05]  /*4bb0*/  LDSM.16.M88.4 R16, [R218] ;  /* 0x00000000da10783b */ /* 0x000fea0000000200 */
[----:B-1----:R-:W1:Y:S05]  /*4bc0*/  LDSM.16.M88.4 R8, [R2+0x10000] ;  /* 0x010000000208783b */ /* 0x002e6a0000000200 */
[----:B------:R-:W1:Y:S05]  /*4bd0*/  LDSM.16.M88.4 R84, [R2+0x10800] ;  /* 0x010800000254783b */ /* 0x000e6a0000000200 */
[----:B------:R-:W-:Y:S05]  /*4be0*/  LDSM.16.M88.4 R88, [R219] ;  /* 0x00000000db58783b */ /* 0x000fea0000000200 */
[----:B------:R-:W1:Y:S05]  /*4bf0*/  LDSM.16.M88.4 R92, [R3+0x10000] ;  /* 0x01000000035c783b */ /* 0x000e6a0000000200 */
[----:B------:R-:W1:Y:S05]  /*4c00*/  LDSM.16.M88.4 R96, [R3+0x10800] ;  /* 0x010800000360783b */ /* 0x000e6a0000000200 */
[----:B------:R-:W-:Y:S05]  /*4c10*/  LDSM.16.M88.4 R100, [R223] ;  /* 0x00000000df64783b */ /* 0x000fea0000000200 */
[----:B------:R-:W1:Y:S05]  /*4c20*/  LDSM.16.M88.4 R104, [R217+0x10000] ;  /* 0x01000000d968783b */ /* 0x000e6a0000000200 */
[----:B------:R-:W1:Y:S02]  /*4c30*/  LDSM.16.M88.4 R108, [R217+0x10800] ;  /* 0x01080000d96c783b */ /* 0x000e640000000200 */
[C---:B-1----:R-:W-:Y:S03]  /*4c40*/  HMMA.16816.F32 R4, R16.reuse, R8, RZ ;  /* 0x000000081004723c */ /* 0x042fe600000018ff */
[----:B------:R-:W-:Y:S05]  /*4c50*/  LDSM.16.M88.4 R112, [R216+0x10800] ;  /* 0x01080000d870783b */ /* 0x000fea0000000200 */
[C---:B------:R-:W-:Y:S08]  /*4c60*/  HMMA.16816.F32 R8, R16.reuse, R10, RZ ;  /* 0x0000000a1008723c */ /* 0x040ff000000018ff */
[C---:B------:R-:W-:Y:S08]  /*4c70*/  HMMA.16816.F32 R12, R16.reuse, R84, RZ ;  /* 0x00000054100c723c */ /* 0x040ff000000018ff */
[----:B------:R-:W-:Y:S01]  /*4c80*/  HMMA.16816.F32 R16, R16, R86, RZ ;  /* 0x000000561010723c */ /* 0x000fe200000018ff */
[----:B------:R-:W-:Y:S07]  /*4c90*/  LDSM.16.M88.4 R84, [R222] ;  /* 0x00000000de54783b */ /* 0x000fee0000000200 */
[C---:B------:R-:W-:Y:S08]  /*4ca0*/  HMMA.16816.F32 R4, R88.reuse, R92, R4 ;  /* 0x0000005c5804723c */ /* 0x040ff00000001804 */
[C---:B------:R-:W-:Y:S01]  /*4cb0*/  HMMA.16816.F32 R8, R88.reuse, R94, R8 ;  /* 0x0000005e5808723c */ /* 0x040fe20000001808 */
[----:B------:R-:W1:Y:S07]  /*4cc0*/  LDSM.16.M88.4 R92, [R216+0x10000] ;  /* 0x01000000d85c783b */ /* 0x000e6e0000000200 */
[C---:B------:R-:W-:Y:S08]  /*4cd0*/  HMMA.16816.F32 R12, R88.reuse, R96, R12 ;  /* 0x00000060580c723c */ /* 0x040ff0000000180c */
[----:B------:R-:W-:Y:S01]  /*4ce0*/  HMMA.16816.F32 R16, R88, R98, R16 ;  /* 0x000000625810723c */ /* 0x000fe20000001810 */
[----:B------:R-:W-:Y:S05]  /*4cf0*/  LDSM.16.M88.4 R88, [R218+0x2000] ;  /* 0x00200000da58783b */ /* 0x000fea0000000200 */
[----:B------:R-:W1:Y:S02]  /*4d00*/  LDSM.16.M88.4 R96, [R2+0x12000] ;  /* 0x012000000260783b */ /* 0x000e640000000200 */
[C---:B------:R-:W-:Y:S08]  /*4d10*/  HMMA.16816.F32 R4, R100.reuse, R104, R4 ;  /* 0x000000686404723c */ /* 0x040ff00000001804 */
[C---:B------:R-:W-:Y:S01]  /*4d20*/  HMMA.16816.F32 R8, R100.reuse, R106, R8 ;  /* 0x0000006a6408723c */ /* 0x040fe20000001808 */
[----:B------:R-:W1:Y:S07]  /*4d30*/  LDSM.16.M88.4 R104, [R2+0x12800] ;  /* 0x012800000268783b */ /* 0x000e6e0000000200 */
        /* <DEDUP_REMOVED lines=72> */
[----:B------:R-:W2:Y:S07]  /*51c0*/  LDSM.16.M88.4 R84, [R217+0x16800] ;  /* 0x01680000d954783b */ /* 0x000eae0000000200 */
[C---:B-1----:R-:W-:Y:S08]  /*51d0*/  HMMA.16816.F32 R4, R88.reuse, R100, R4 ;  /* 0x000000645804723c */ /* 0x042ff00000001804 */
[C---:B------:R-:W-:Y:S01]  /*51e0*/  HMMA.16816.F32 R8, R88.reuse, R102, R8 ;  /* 0x000000665808723c */ /* 0x040fe20000001808 */
[----:B------:R-:W1:Y:S07]  /*51f0*/  LDSM.16.M88.4 R100, [R222+0x6000] ;  /* 0x00600000de64783b */ /* 0x000e6e0000000200 */
[C---:B------:R-:W-:Y:S08]  /*5200*/  HMMA.16816.F32 R12, R88.reuse, R104, R12 ;  /* 0x00000068580c723c */ /* 0x040ff0000000180c */
[----:B------:R-:W-:Y:S01]  /*5210*/  HMMA.16816.F32 R16, R88, R106, R16 ;  /* 0x0000006a5810723c */ /* 0x000fe20000001810 */
[----:B------:R-:W4:Y:S06]  /*5220*/  LDL R91, [R1+0x18] ;  /* 0x00001800015b7983 */ /* 0x000f2c0000100800 */
[----:B------:R-:W-:Y:S01]  /*5230*/  FMUL.FTZ R89, R241, 1.4426950216293334961 ;  /* 0x3fb8aa3bf1597820 */ /* 0x000fe20000410000 */
[C---:B---3--:R-:W-:Y:S05]  /*5240*/  HMMA.16816.F32 R4, R92.reuse, R96, R4 ;  /* 0x000000605c04723c */ /* 0x048fea0000001804 */
[----:B------:R-:W-:Y:S03]  /*5250*/  FSEL R89, R89, RZ, P1 ;  /* 0x000000ff59597208 */ /* 0x000fe60000800000 */
[C---:B------:R-:W-:Y:S08]  /*5260*/  HMMA.16816.F32 R8, R92.reuse, R98, R8 ;  /* 0x000000625c08723c */ /* 0x040ff00000001808 */
[C---:B--2---:R-:W-:Y:S07]  /*5270*/  HMMA.16816.F32 R12, R92.reuse, R84, R12 ;  /* 0x000000545c0c723c */ /* 0x044fee000000180c */
[----:B------:R-:W-:Y:S01]  /*5280*/  MOV R84, UR16 ;  /* 0x0000001000547c02 */ /* 0x000fe20008000f00 */
[----:B------:R-:W-:Y:S01]  /*5290*/  HMMA.16816.F32 R16, R92, R86, R16 ;  /* 0x000000565c10723c */ /* 0x000fe20000001810 */
[----:B------:R-:W2:Y:S03]  /*52a0*/  LDL R94, [R1+0xc] ;  /* 0x00000c00015e7983 */ /* 0x000ea60000100800 */
[----:B------:R-:W-:Y:S02]  /*52b0*/  IADD3 R84, R84, -UR17, R118 ;  /* 0x8000001154547c10 */ /* 0x000fe4000fffe076 */
[----:B------:R-:W3:Y:S02]  /*52c0*/  LDL R93, [R1+0x10] ;  /* 0x00001000015d7983 */ /* 0x000ee40000100800 */
[C---:B-1----:R-:W-:Y:S03]  /*52d0*/  HMMA.16816.F32 R4, R100.reuse, R108, R4 ;  /* 0x0000006c6404723c */ /* 0x042fe60000001804 */
[----:B------:R-:W3:Y:S02]  /*52e0*/  LDL R92, [R1+0x14] ;  /* 0x00001400015c7983 */ /* 0x000ee40000100800 */
[----:B------:R-:W-:Y:S03]  /*52f0*/  @!P0 IADD3 R88, R84, UR13, RZ ;  /* 0x0000000d54588c10 */ /* 0x000fe6000fffe0ff */
[C---:B------:R-:W-:Y:S01]  /*5300*/  HMMA.16816.F32 R8, R100.reuse, R110, R8 ;  /* 0x0000006e6408723c */ /* 0x040fe20000001808 */
[----:B------:R-:W1:Y:S03]  /*5310*/  LDSM.16.M88.4 R84, [R216+0x16800] ;  /* 0x01680000d854783b */ /* 0x000e660000000200 */
[C---:B------:R-:W-:Y:S02]  /*5320*/  @!P0 IMNMX R90, R88.reuse, UR16, PT ;  /* 0x00000010585a8c17 */ /* 0x040fe4000b800200 */
[----:B------:R-:W-:Y:S02]  /*5330*/  @!P0 IADD3 R88, R88, 0x8, RZ ;  /* 0x0000000858588810 */ /* 0x000fe40007ffe0ff */
[-C--:B------:R-:W-:Y:S02]  /*5340*/  @!P0 ISETP.GE.AND P2, PT, R246, R90.reuse, PT ;  /* 0x0000005af600820c */ /* 0x080fe40003f46270 */
[----:B------:R-:W-:Y:S02]  /*5350*/  @!P0 ISETP.GE.AND P1, PT, R247, R90, PT ;  /* 0x0000005af700820c */ /* 0x000fe40003f26270 */
[----:B------:R-:W-:Y:S04]  /*5360*/  @!P0 IMNMX R88, R88, UR16, PT ;  /* 0x0000001058588c17 */ /* 0x000fe8000b800200 */
[C---:B------:R-:W-:Y:S02]  /*5370*/  FFMA.FTZ R4, R117.reuse, UR6, R4 ;  /* 0x0000000675047c23 */ /* 0x040fe40008010004 */
[----:B------:R-:W-:Y:S02]  /*5380*/  FFMA.FTZ R5, R116, UR6, R5 ;  /* 0x0000000674057c23 */ /* 0x000fe40008010005 */
[----:B------:R-:W-:Y:S01]  /*5390*/  FFMA.FTZ R6, R117, UR6, R6 ;  /* 0x0000000675067c23 */ /* 0x000fe20008010006 */
[----:B------:R-:W-:Y:S01]  /*53a0*/  @!P0 FSEL R4, R4, -INF , !P2 ;  /* 0xff80000004048808 */ /* 0x000fe20005000000 */
[----:B------:R-:W-:Y:S01]  /*53b0*/  FFMA.FTZ R7, R116, UR6, R7 ;  /* 0x0000000674077c23 */ /* 0x000fe20008010007 */
[----:B------:R-:W-:Y:S02]  /*53c0*/  @!P0 ISETP.GE.AND P2, PT, R246, R88, PT ;  /* 0x00000058f600820c */ /* 0x000fe40003f46270 */
[----:B------:R-:W-:Y:S01]  /*53d0*/  @!P0 FSEL R5, R5, -INF , !P1 ;  /* 0xff80000005058808 */ /* 0x000fe20004800000 */
[--C-:B------:R-:W-:Y:S01]  /*53e0*/  FFMA.FTZ R4, R4, c[0x0][0x23c], -R89.reuse ;  /* 0x00008f0004047a23 */ /* 0x100fe20000010859 */
[----:B------:R-:W-:Y:S02]  /*53f0*/  FSETP.NEU.FTZ.AND P1, PT, R242, -INF , PT ;  /* 0xff800000f200780b */ /* 0x000fe40003f3d000 */
[----:B------:R-:W-:Y:S01]  /*5400*/  @!P0 FSEL R6, R6, -INF , !P2 ;  /* 0xff80000006068808 */ /* 0x000fe20005000000 */
[----:B------:R1:W-:Y:S01]  /*5410*/  MUFU.EX2 R129, R4 ;  /* 0x0000000400817308 */ /* 0x0003e20000000800 */
[----:B------:R-:W-:Y:S01]  /*5420*/  FFMA.FTZ R5, R5, c[0x0][0x23c], -R89 ;  /* 0x00008f0005057a23 */ /* 0x000fe20000010859 */
[----:B------:R-:W-:Y:S08]  /*5430*/  @!P0 ISETP.GE.AND P2, PT, R252, R90, PT ;  /* 0x0000005afc00820c */ /* 0x000ff00003f46270 */
[----:B------:R1:W-:Y:S02]  /*5440*/  MUFU.EX2 R127, R5 ;  /* 0x00000005007f7308 */ /* 0x0003e40000000800 */
[C---:B-1----:R-:W-:Y:S08]  /*5450*/  HMMA.16816.F32 R12, R100.reuse, R84, R12 ;  /* 0x00000054640c723c */ /* 0x042ff0000000180c */
[----:B------:R-:W-:Y:S04]  /*5460*/  HMMA.16816.F32 R16, R100, R86, R16 ;  /* 0x000000566410723c */ /* 0x000fe80000001810 */
[----:B------:R-:W-:Y:S05]  /*5470*/  FMUL.FTZ R4, R242, 1.4426950216293334961 ;  /* 0x3fb8aa3bf2047820 */ /* 0x000fea0000410000 */
[----:B------:R-:W-:Y:S02]  /*5480*/  FSEL R4, R4, RZ, P1 ;  /* 0x000000ff04047208 */ /* 0x000fe40000800000 */
[----:B------:R-:W-:Y:S01]  /*5490*/  @!P0 ISETP.GE.AND P1, PT, R247, R88, PT ;  /* 0x00000058f700820c */ /* 0x000fe20003f26270 */
[----:B------:R-:W3:Y:S02]  /*54a0*/  LDL R5, [R1] ;  /* 0x0000000001057983 */ /* 0x000ee40000100800 */
[--C-:B------:R-:W-:Y:S01]  /*54b0*/  FFMA.FTZ R6, R6, c[0x0][0x23c], -R4.reuse ;  /* 0x00008f0006067a23 */ /* 0x100fe20000010804 */
[----:B------:R-:W-:Y:S02]  /*54c0*/  @!P0 FSEL R7, R7, -INF , !P1 ;  /* 0xff80000007078808 */ /* 0x000fe40004800000 */
[-C--:B------:R-:W-:Y:S01]  /*54d0*/  @!P0 ISETP.GE.AND P1, PT, R248, R90.reuse, PT ;  /* 0x0000005af800820c */ /* 0x080fe20003f26270 */
[----:B------:R1:W-:Y:S02]  /*54e0*/  MUFU.EX2 R131, R6 ;  /* 0x0000000600837308 */ /* 0x0003e40000000800 */
[----:B------:R-:W-:Y:S08]  /*54f0*/  FFMA.FTZ R7, R7, c[0x0][0x23c], -R4 ;  /* 0x00008f0007077a23 */ /* 0x000ff00000010804 */
[----:B------:R1:W-:Y:S02]  /*5500*/  MUFU.EX2 R130, R7 ;  /* 0x0000000700827308 */ /* 0x0003e40000000800 */
[----:B-1----:R-:W3:Y:S05]  /*5510*/  LDL R6, [R1+0x20] ;  /* 0x0000200001067983 */ /* 0x002eea0000100800 */
[----:B------:R-:W3:Y:S01]  /*5520*/  LDL R7, [R1+0x1c] ;  /* 0x00001c0001077983 */ /* 0x000ee20000100800 */
[C---:B----4-:R-:W-:Y:S02]  /*5530*/  FFMA.FTZ R13, R91.reuse, UR6, R13 ;  /* 0x000000065b0d7c23 */ /* 0x050fe4000801000d */
[----:B------:R-:W-:Y:S02]  /*5540*/  FFMA.FTZ R15, R91, UR6, R15 ;  /* 0x000000065b0f7c23 */ /* 0x000fe4000801000f */
[C---:B--2---:R-:W-:Y:S02]  /*5550*/  FFMA.FTZ R8, R94.reuse, UR6, R8 ;  /* 0x000000065e087c23 */ /* 0x044fe40008010008 */
[----:B------:R-:W-:Y:S02]  /*5560*/  FFMA.FTZ R10, R94, UR6, R10 ;  /* 0x000000065e0a7c23 */ /* 0x000fe4000801000a */
[C---:B---3--:R-:W-:Y:S01]  /*5570*/  FFMA.FTZ R9, R93.reuse, UR6, R9 ;  /* 0x000000065d097c23 */ /* 0x048fe20008010009 */
[----:B------:R-:W-:Y:S01]  /*5580*/  @!P0 FSEL R8, R8, -INF , !P1 ;  /* 0xff80000008088808 */ /* 0x000fe20004800000 */
[----:B------:R-:W-:Y:S01]  /*5590*/  FFMA.FTZ R11, R93, UR6, R11 ;  /* 0x000000065d0b7c23 */ /* 0x000fe2000801000b */
[----:B------:R-:W-:Y:S01]  /*55a0*/  @!P0 ISETP.GE.AND P1, PT, R249, R90, PT ;  /* 0x0000005af900820c */ /* 0x000fe20003f26270 */
[C---:B------:R-:W-:Y:S03]  /*55b0*/  FFMA.FTZ R12, R92.reuse, UR6, R12 ;  /* 0x000000065c0c7c23 */ /* 0x040fe6000801000c */
[----:B------:R-:W-:Y:S01]  /*55c0*/  @!P0 FSEL R9, R9, -INF , !P1 ;  /* 0xff80000009098808 */ /* 0x000fe20004800000 */
[----:B------:R-:W-:Y:S01]  /*55d0*/  FFMA.FTZ R14, R92, UR6, R14 ;  /* 0x000000065c0e7c23 */ /* 0x000fe2000801000e */
[-C--:B------:R-:W-:Y:S01]  /*55e0*/  @!P0 ISETP.GE.AND P1, PT, R248, R88.reuse, PT ;  /* 0x00000058f800820c */ /* 0x080fe20003f26270 */
[--C-:B------:R-:W-:Y:S02]  /*55f0*/  FFMA.FTZ R8, R8, c[0x0][0x23c], -R89.reuse ;  /* 0x00008f0008087a23 */ /* 0x100fe40000010859 */
[--C-:B------:R-:W-:Y:S01]  /*5600*/  FFMA.FTZ R9, R9, c[0x0][0x23c], -R89.reuse ;  /* 0x00008f0009097a23 */ /* 0x100fe20000010859 */
[----:B------:R-:W-:Y:S01]  /*5610*/  @!P0 FSEL R10, R10, -INF , !P1 ;  /* 0xff8000000a0a8808 */ /* 0x000fe20004800000 */
[----:B------:R-:W-:Y:S01]  /*5620*/  MUFU.EX2 R125, R8 ;  /* 0x00000008007d7308 */ /* 0x000fe20000000800 */
[----:B------:R-:W-:Y:S03]  /*5630*/  @!P0 ISETP.GE.AND P1, PT, R249, R88, PT ;  /* 0x00000058f900820c */ /* 0x000fe60003f26270 */
[--C-:B------:R-:W-:Y:S01]  /*5640*/  FFMA.FTZ R10, R10, c[0x0][0x23c], -R4.reuse ;  /* 0x00008f000a0a7a23 */ /* 0x100fe20000010804 */
[----:B------:R-:W-:Y:S02]  /*5650*/  @!P0 FSEL R11, R11, -INF , !P1 ;  /* 0xff8000000b0b8808 */ /* 0x000fe40004800000 */
[-C--:B------:R-:W-:Y:S03]  /*5660*/  @!P0 ISETP.GE.AND P1, PT, R250, R90.reuse, PT ;  /* 0x0000005afa00820c */ /* 0x080fe60003f26270 */
[--C-:B------:R-:W-:Y:S01]  /*5670*/  FFMA.FTZ R11, R11, c[0x0][0x23c], -R4.reuse ;  /* 0x00008f000b0b7a23 */ /* 0x100fe20000010804 */
[----:B------:R-:W-:Y:S01]  /*5680*/  @!P0 FSEL R12, R12, -INF , !P1 ;  /* 0xff8000000c0c8808 */ /* 0x000fe20004800000 */
[----:B------:R-:W-:Y:S01]  /*5690*/  MUFU.EX2 R123, R9 ;  /* 0x00000009007b7308 */ /* 0x000fe20000000800 */
[----:B------:R-:W-:Y:S03]  /*56a0*/  @!P0 ISETP.GE.AND P1, PT, R251, R90, PT ;  /* 0x0000005afb00820c */ /* 0x000fe60003f26270 */
[--C-:B------:R-:W-:Y:S01]  /*56b0*/  FFMA.FTZ R12, R12, c[0x0][0x23c], -R89.reuse ;  /* 0x00008f000c0c7a23 */ /* 0x100fe20000010859 */
[----:B------:R-:W-:Y:S02]  /*56c0*/  @!P0 FSEL R13, R13, -INF , !P1 ;  /* 0xff8000000d0d8808 */ /* 0x000fe40004800000 */
[-C--:B------:R-:W-:Y:S03]  /*56d0*/  @!P0 ISETP.GE.AND P1, PT, R250, R88.reuse, PT ;  /* 0x00000058fa00820c */ /* 0x080fe60003f26270 */
[----:B------:R-:W-:Y:S01]  /*56e0*/  MUFU.EX2 R128, R10 ;  /* 0x0000000a00807308 */ /* 0x000fe20000000800 */
[----:B------:R-:W-:Y:S01]  /*56f0*/  @!P0 FSEL R14, R14, -INF , !P1 ;  /* 0xff8000000e0e8808 */ /* 0x000fe20004800000 */
[----:B------:R-:W-:Y:S01]  /*5700*/  FFMA.FTZ R13, R13, c[0x0][0x23c], -R89 ;  /* 0x00008f000d0d7a23 */ /* 0x000fe20000010859 */
[----:B------:R-:W-:Y:S03]  /*5710*/  @!P0 ISETP.GE.AND P1, PT, R251, R88, PT ;  /* 0x00000058fb00820c */ /* 0x000fe60003f26270 */
[--C-:B------:R-:W-:Y:S01]  /*5720*/  FFMA.FTZ R14, R14, c[0x0][0x23c], -R4.reuse ;  /* 0x00008f000e0e7a23 */ /* 0x100fe20000010804 */
[----:B------:R-:W-:Y:S03]  /*5730*/  @!P0 FSEL R15, R15, -INF , !P1 ;  /* 0xff8000000f0f8808 */ /* 0x000fe60004800000 */
[----:B------:R-:W1:Y:S02]  /*5740*/  MUFU.EX2 R126, R11 ;  /* 0x0000000b007e7308 */ /* 0x000e640000000800 */
[----:B------:R-:W-:Y:S08]  /*5750*/  FFMA.FTZ R15, R15, c[0x0][0x23c], -R4 ;  /* 0x00008f000f0f7a23 */ /* 0x000ff00000010804 */
[----:B------:R-:W-:Y:S10]  /*5760*/  MUFU.EX2 R120, R12 ;  /* 0x0000000c00787308 */ /* 0x000ff40000000800 */
[----:B------:R-:W2:Y:S01]  /*5770*/  MUFU.EX2 R118, R13 ;  /* 0x0000000d00767308 */ /* 0x000ea20000000800 */
[----:B-1----:R-:W-:Y:S02]  /*5780*/  F2FP.PACK_AB R8, R126, R128 ;  /* 0x000000807e08723e */ /* 0x002fe400000000ff */
[----:B------:R-:W-:Y:S07]  /*5790*/  @!P0 ISETP.GE.AND P1, PT, R5, R90, PT ;  /* 0x0000005a0500820c */ /* 0x000fee0003f26270 */
[----:B------:R-:W-:Y:S10]  /*57a0*/  MUFU.EX2 R124, R14 ;  /* 0x0000000e007c7308 */ /* 0x000ff40000000800 */
[----:B------:R-:W1:Y:S01]  /*57b0*/  MUFU.EX2 R122, R15 ;  /* 0x0000000f007a7308 */ /* 0x000e620000000800 */
[C---:B------:R-:W-:Y:S02]  /*57c0*/  FFMA.FTZ R17, R6.reuse, UR6, R17 ;  /* 0x0000000606117c23 */ /* 0x040fe40008010011 */
[----:B------:R-:W-:Y:S01]  /*57d0*/  FFMA.FTZ R19, R6, UR6, R19 ;  /* 0x0000000606137c23 */ /* 0x000fe20008010013 */
[----:B------:R-:W-:Y:S02]  /*57e0*/  F2FP.PACK_AB R6, R127, R129 ;  /* 0x000000817f06723e */ /* 0x000fe400000000ff */
[----:B------:R-:W-:Y:S02]  /*57f0*/  @!P0 FSEL R17, R17, -INF , !P1 ;  /* 0xff80000011118808 */ /* 0x000fe40004800000 */
[----:B------:R-:W-:Y:S01]  /*5800*/  @!P0 ISETP.GE.AND P1, PT, R252, R88, PT ;  /* 0x00000058fc00820c */ /* 0x000fe20003f26270 */
[----:B------:R1:W-:Y:S01]  /*5810*/  STS [R235+0x22000], R6 ;  /* 0x02200006eb007388 */ /* 0x0003e20000000800 */
[C---:B------:R-:W-:Y:S02]  /*5820*/  FFMA.FTZ R18, R7.reuse, UR6, R18 ;  /* 0x0000000607127c23 */ /* 0x040fe40008010012 */
[----:B------:R-:W-:Y:S01]  /*5830*/  FFMA.FTZ R16, R7, UR6, R16 ;  /* 0x0000000607107c23 */ /* 0x000fe20008010010 */
[----:B--2---:R-:W-:Y:S02]  /*5840*/  F2FP.PACK_AB R7, R118, R120 ;  /* 0x000000787607723e */ /* 0x004fe400000000ff */
[----:B------:R-:W-:Y:S02]  /*5850*/  @!P0 FSEL R18, R18, -INF , !P1 ;  /* 0xff80000012128808 */ /* 0x000fe40004800000 */
[----:B------:R-:W-:Y:S02]  /*5860*/  @!P0 ISETP.GE.AND P1, PT, R5, R88, PT ;  /* 0x000000580500820c */ /* 0x000fe40003f26270 */
[----:B------:R-:W-:Y:S01]  /*5870*/  F2FP.PACK_AB R5, R130, R131 ;  /* 0x000000838205723e */ /* 0x000fe200000000ff */
[--C-:B------:R-:W-:Y:S01]  /*5880*/  FFMA.FTZ R18, R18, c[0x0][0x23c], -R4.reuse ;  /* 0x00008f0012127a23 */ /* 0x100fe20000010804 */
[----:B------:R-:W-:Y:S02]  /*5890*/  @!P0 FSEL R19, R19, -INF , !P1 ;  /* 0xff80000013138808 */ /* 0x000fe40004800000 */
[----:B------:R-:W-:Y:S01]  /*58a0*/  @!P0 FSEL R16, R16, -INF , !P2 ;  /* 0xff80000010108808 */ /* 0x000fe20005000000 */
[----:B------:R2:W-:Y:S01]  /*58b0*/  STS [R235+0x22400], R5 ;  /* 0x02240005eb007388 */ /* 0x0005e20000000800 */
[----:B------:R-:W-:Y:S01]  /*58c0*/  MUFU.EX2 R121, R18 ;  /* 0x0000001200797308 */ /* 0x000fe20000000800 */
[----:B------:R-:W-:Y:S01]  /*58d0*/  FFMA.FTZ R4, R19, c[0x0][0x23c], -R4 ;  /* 0x00008f0013047a23 */ /* 0x000fe20000010804 */
[----:B------:R-:W-:Y:S01]  /*58e0*/  PLOP3.LUT P1, PT, PT, PT, UP0, 0x80, 0x0 ;  /* 0x000000000000781c */ /* 0x000fe20003f2f008 */
[--C-:B------:R-:W-:Y:S01]  /*58f0*/  FFMA.FTZ R16, R16, c[0x0][0x23c], -R89.reuse ;  /* 0x00008f0010107a23 */ /* 0x100fe20000010859 */
[----:B------:R-:W-:Y:S01]  /*5900*/  STS [R240+0x22400], R8 ;  /* 0x02240008f0007388 */ /* 0x000fe20000000800 */
[----:B------:R-:W-:Y:S01]  /*5910*/  FFMA.FTZ R89, R17, c[0x0][0x23c], -R89 ;  /* 0x00008f0011597a23 */ /* 0x000fe20000010859 */
[----:B-1----:R-:W-:Y:S04]  /*5920*/  F2FP.PACK_AB R6, R122, R124 ;  /* 0x0000007c7a06723e */ /* 0x002fe800000000ff */
[----:B------:R1:W-:Y:S10]  /*5930*/  MUFU.EX2 R119, R4 ;  /* 0x0000000400777308 */ /* 0x0003f40000000800 */
[----:B------:R-:W-:Y:S10]  /*5940*/  MUFU.EX2 R117, R16 ;  /* 0x0000001000757308 */ /* 0x000ff40000000800 */
[----:B------:R-:W2:Y:S01]  /*5950*/  MUFU.EX2 R116, R89 ;  /* 0x0000005900747308 */ /* 0x000ea20000000800 */
[----:B-1----:R-:W-:Y:S05]  /*5960*/  F2FP.PACK_AB R4, R123, R125 ;  /* 0x0000007d7b04723e */ /* 0x002fea00000000ff */
[----:B------:R1:W-:Y:S05]  /*5970*/  STS [R240+0x22000], R4 ;  /* 0x02200004f0007388 */ /* 0x0003ea0000000800 */
[----:B------:R-:W-:Y:S05]  /*5980*/  STS [R238+0x22000], R7 ;  /* 0x02200007ee007388 */ /* 0x000fea0000000800 */
        /* <DEDUP_REMOVED lines=42> */
[----:B------:R-:W-:Y:S02]  /*5c30*/  MOV R196, c[0x0][0x22c] ;  /* 0x00008b0000c47a02 */ /* 0x000fe40000000f00 */
[C---:B--2---:R-:W-:Y:S01]  /*5c40*/  HMMA.16816.F32 R4, R88.reuse, R96, R4 ;  /* 0x000000605804723c */ /* 0x044fe20000001804 */
[----:B------:R2:W4:Y:S04]  /*5c50*/  LDG.E R114, [R112.64] ;  /* 0x0000000470727981 */ /* 0x000528000c1e1900 */
[----:B------:R-:W-:Y:S03]  /*5c60*/  IMAD R196, R196, c[0x0][0x1c0], RZ ;  /* 0x00007000c4c47a24 */ /* 0x000fe600078e02ff */
[C---:B------:R-:W-:Y:S01]  /*5c70*/  HMMA.16816.F32 R8, R88.reuse, R98, R8 ;  /* 0x000000625808723c */ /* 0x040fe20000001808 */
[----:B------:R-:W2:Y:S03]  /*5c80*/  LDSM.16.M88.4 R96, [R223+0xa000] ;  /* 0x00a00000df60783b */ /* 0x000ea60000000200 */
[----:B------:R-:W-:Y:S04]  /*5c90*/  LEA R196, -R196, RZ, 0x6 ;  /* 0x000000ffc4c47211 */ /* 0x000fe800078e31ff */
[C---:B---3--:R-:W-:Y:S04]  /*5ca0*/  HMMA.16816.F32 R12, R88.reuse, R100, R12 ;  /* 0x00000064580c723c */ /* 0x048fe8000000180c */
[C---:B------:R-:W-:Y:S04]  /*5cb0*/  LEA R228, P0, R196.reuse, R228, 0x2 ;  /* 0x000000e4c4e47211 */ /* 0x040fe800078010ff */
[----:B------:R-:W-:Y:S01]  /*5cc0*/  HMMA.16816.F32 R16, R88, R102, R16 ;  /* 0x000000665810723c */ /* 0x000fe20000001810 */
[----:B------:R-:W3:Y:S03]  /*5cd0*/  LDSM.16.M88.4 R88, [R217+0x1a800] ;  /* 0x01a80000d958783b */ /* 0x000ee60000000200 */
[----:B------:R-:W-:Y:S02]  /*5ce0*/  LEA.HI.X.SX32 R229, R196, R229, 0x2, P0 ;  /* 0x000000e5c4e57211 */ /* 0x000fe400000f16ff */
        /* <DEDUP_REMOVED lines=213> */
[----:B------:R-:W-:Y:S01]  /*6a40*/  IMAD.MOV.U32 R4, RZ, RZ, R232 ;  /* 0x000000ffff047224 */ /* 0x000fe200078e00e8 */
[----:B------:R-:W-:Y:S01]  /*6a50*/  ISETP.GE.AND P4, PT, R244, c[0x0][0x220], PT ;  /* 0x00008800f4007a0c */ /* 0x000fe20003f86270 */
[----:B------:R-:W-:Y:S01]  /*6a60*/  IMAD.U32 R8, R15, -0x40, RZ ;  /* 0xffffffc00f087824 */ /* 0x000fe200078e00ff */
[----:B------:R-:W-:Y:S01]  /*6a70*/  ISETP.GE.AND P3, PT, R243, c[0x0][0x220], PT ;  /* 0x00008800f3007a0c */ /* 0x000fe20003f66270 */
[----:B------:R-:W-:Y:S01]  /*6a80*/  IMAD.MOV.U32 R5, RZ, RZ, R234 ;  /* 0x000000ffff057224 */ /* 0x000fe200078e00ea */
[----:B------:R-:W-:Y:S01]  /*6a90*/  ISETP.GE.AND P2, PT, R245, c[0x0][0x220], PT ;  /* 0x00008800f5007a0c */ /* 0x000fe20003f46270 */
[----:B------:R-:W-:Y:S01]  /*6aa0*/  IMAD.MOV.U32 R16, RZ, RZ, c[0x0][0x374] ;  /* 0x0000dd00ff107624 */ /* 0x000fe200078e00ff */
[C---:B------:R-:W-:Y:S02]  /*6ab0*/  LEA R4, P0, R8.reuse, R4, 0x1 ;  /* 0x0000000408047211 */ /* 0x040fe400078008ff */
[----:B------:R-:W-:Y:S02]  /*6ac0*/  SHF.R.S32.HI R7, RZ, 0x1f, R8 ;  /* 0x0000001fff077819 */ /* 0x000fe40000011408 */
[----:B------:R-:W-:Y:S01]  /*6ad0*/  LEA.HI.X.SX32 R5, R8, R5, 0x1, P0 ;  /* 0x0000000508057211 */ /* 0x000fe200000f0eff */
[----:B------:R1:W-:Y:S01]  /*6ae0*/  @P5 STS.128 [R230+0x8000], RZ ;  /* 0x008000ffe6005388 */ /* 0x0003e20000000c00 */
        /* <DEDUP_REMOVED lines=52> */
.L_x_307:
        /* <DEDUP_REMOVED lines=28> */
[----:B------:R-:W2:Y:S07]  /*6ff0*/  LDL R197, [R1+0x28] ;  /* 0x0000280001c57983 */ /* 0x000eae0000100800 */
[-C--:B------:R-:W-:Y:S08]  /*7000*/  HMMA.16816.F32 R124, R124, R198.reuse, RZ ;  /* 0x000000c67c7c723c */ /* 0x080ff000000018ff */
[----:B------:R-:W-:Y:S08]  /*7010*/  HMMA.16816.F32 R128, R128, R198, RZ ;  /* 0x000000c68080723c */ /* 0x000ff000000018ff */
[-C--:B------:R-:W-:Y:S08]  /*7020*/  HMMA.16816.F32 R4, R200, R204.reuse, R4 ;  /* 0x000000ccc804723c */ /* 0x080ff00000001804 */
[C---:B------:R-:W-:Y:S08]  /*7030*/  HMMA.16816.F32 R8, R208.reuse, R204, R8 ;  /* 0x000000ccd008723c */ /* 0x040ff00000001808 */
[-C--:B------:R-:W-:Y:S08]  /*7040*/  HMMA.16816.F32 R12, R208, R206.reuse, R12 ;  /* 0x000000ced00c723c */ /* 0x080ff0000000180c */
[C---:B------:R-:W-:Y:S08]  /*7050*/  HMMA.16816.F32 R16, R200.reuse, R206, R16 ;  /* 0x000000cec810723c */ /* 0x040ff00000001810 */
[-C--:B-1----:R-:W-:Y:S08]  /*7060*/  HMMA.16816.F32 R84, R200, R212.reuse, R84 ;  /* 0x000000d4c854723c */ /* 0x082ff00000001854 */
[C---:B------:R-:W-:Y:S08]  /*7070*/  HMMA.16816.F32 R88, R208.reuse, R212, R88 ;  /* 0x000000d4d058723c */ /* 0x040ff00000001858 */
[-C--:B------:R-:W-:Y:S08]  /*7080*/  HMMA.16816.F32 R92, R208, R214.reuse, R92 ;  /* 0x000000d6d05c723c */ /* 0x080ff0000000185c */
[C---:B------:R-:W-:Y:S04]  /*7090*/  HMMA.16816.F32 R96, R200.reuse, R214, R96 ;  /* 0x000000d6c860723c */ /* 0x040fe80000001860 */
[----:B--2---:R-:W-:Y:S02]  /*70a0*/  IMAD.MOV.U32 R205, RZ, RZ, R197 ;  /* 0x000000ffffcd7224 */ /* 0x004fe400078e00c5 */
[----:B------:R-:W1:Y:S02]  /*70b0*/  LDSM.16.MT88.4 R196, [R0+0x14800] ;  /* 0x0148000000c4783b */ /* 0x000e640000004200 */
[----:B------:R-:W-:Y:S03]  /*70c0*/  IMAD.MOV.U32 R213, RZ, RZ, R205 ;  /* 0x000000ffffd57224 */ /* 0x000fe600078e00cd */
[----:B------:R-:W2:Y:S01]  /*70d0*/  LDSM.16.MT88.4 R204, [R0+0x16800] ;  /* 0x0168000000cc783b */ /* 0x000ea20000004200 */
[-C--:B-1----:R-:W-:Y:S08]  /*70e0*/  HMMA.16816.F32 R100, R200, R196.reuse, R100 ;  /* 0x000000c4c864723c */ /* 0x082ff00000001864 */
[C---:B------:R-:W-:Y:S08]  /*70f0*/  HMMA.16816.F32 R104, R208.reuse, R196, R104 ;  /* 0x000000c4d068723c */ /* 0x040ff00000001868 */
[-C--:B------:R-:W-:Y:S08]  /*7100*/  HMMA.16816.F32 R108, R208, R198.reuse, R108 ;  /* 0x000000c6d06c723c */ /* 0x080ff0000000186c */
[C---:B------:R-:W-:Y:S01]  /*7110*/  HMMA.16816.F32 R112, R200.reuse, R198, R112 ;  /* 0x000000c6c870723c */ /* 0x040fe20000001870 */
[----:B------:R-:W-:Y:S07]  /*7120*/  LDSM.16.M88.4 R196, [R225] ;  /* 0x00000000e1c4783b */ /* 0x000fee0000000200 */
[-C--:B--2---:R-:W-:Y:S08]  /*7130*/  HMMA.16816.F32 R116, R200, R204.reuse, R116 ;  /* 0x000000ccc874723c */ /* 0x084ff00000001874 */
[C---:B------:R-:W-:Y:S07]  /*7140*/  HMMA.16816.F32 R120, R208.reuse, R204, R120 ;  /* 0x000000ccd078723c */ /* 0x040fee0000001878 */
[----:B------:R-:W-:Y:S01]  /*7150*/  IMAD.MOV.U32 R205, RZ, RZ, R213 ;  /* 0x000000ffffcd7224 */ /* 0x000fe200078e00d5 */
[-C--:B------:R-:W-:Y:S01]  /*7160*/  HMMA.16816.F32 R124, R208, R206.reuse, R124 ;  /* 0x000000ced07c723c */ /* 0x080fe2000000187c */
[----:B------:R-:W1:Y:S05]  /*7170*/  LDSM.16.MT88.4 R208, [R0+0x11000] ;  /* 0x0110000000d0783b */ /* 0x000e6a0000004200 */
[----:B------:R-:W2:Y:S02]  /*7180*/  LDSM.16.M88.4 R212, [R225+0x1000] ;  /* 0x00100000e1d4783b */ /* 0x000ea40000000200 */
[----:B------:R-:W-:Y:S03]  /*7190*/  HMMA.16816.F32 R128, R200, R206, R128 ;  /* 0x000000cec880723c */ /* 0x000fe60000001880 */
[----:B------:R-:W3:Y:S05]  /*71a0*/  LDSM.16.MT88.4 R200, [R0+0x13000] ;  /* 0x0130000000c8783b */ /* 0x000eea0000004200 */
[-C--:B-1----:R-:W-:Y:S08]  /*71b0*/  HMMA.16816.F32 R4, R196, R208.reuse, R4 ;  /* 0x000000d0c404723c */ /* 0x082ff00000001804 */
[C---:B--2---:R-:W-:Y:S07]  /*71c0*/  HMMA.16816.F32 R8, R212.reuse, R208, R8 ;  /* 0x000000d0d408723c */ /* 0x044fee0000001808 */
[----:B------:R-:W-:Y:S01]  /*71d0*/  IMAD.MOV.U32 R209, RZ, RZ, R205 ;  /* 0x000000ffffd17224 */ /* 0x000fe200078e00cd */
[-C--:B------:R-:W-:Y:S01]  /*71e0*/  HMMA.16816.F32 R12, R212, R210.reuse, R12 ;  /* 0x000000d2d40c723c */ /* 0x080fe2000000180c */
[----:B------:R-:W1:Y:S07]  /*71f0*/  LDSM.16.MT88.4 R204, [R0+0x15000] ;  /* 0x0150000000cc783b */ /* 0x000e6e0000004200 */
[C---:B------:R-:W-:Y:S08]  /*7200*/  HMMA.16816.F32 R16, R196.reuse, R210, R16 ;  /* 0x000000d2c410723c */ /* 0x040ff00000001810 */
[-C--:B---3--:R-:W-:Y:S08]  /*7210*/  HMMA.16816.F32 R84, R196, R200.reuse, R84 ;  /* 0x000000c8c454723c */ /* 0x088ff00000001854 */
[C---:B------:R-:W-:Y:S07]  /*7220*/  HMMA.16816.F32 R88, R212.reuse, R200, R88 ;  /* 0x000000c8d458723c */ /* 0x040fee0000001858 */
[----:B------:R-:W-:Y:S01]  /*7230*/  IMAD.MOV.U32 R201, RZ, RZ, R209 ;  /* 0x000000ffffc97224 */ /* 0x000fe200078e00d1 */
[-C--:B------:R-:W-:Y:S01]  /*7240*/  HMMA.16816.F32 R92, R212, R202.reuse, R92 ;  /* 0x000000cad45c723c */ /* 0x080fe2000000185c */
[----:B------:R-:W2:Y:S07]  /*7250*/  LDSM.16.MT88.4 R208, [R0+0x17000] ;  /* 0x0170000000d0783b */ /* 0x000eae0000004200 */
[C---:B------:R-:W-:Y:S08]  /*7260*/  HMMA.16816.F32 R96, R196.reuse, R202, R96 ;  /* 0x000000cac460723c */ /* 0x040ff00000001860 */
[-C--:B-1----:R-:W-:Y:S08]  /*7270*/  HMMA.16816.F32 R100, R196, R204.reuse, R100 ;  /* 0x000000ccc464723c */ /* 0x082ff00000001864 */
[C---:B------:R-:W-:Y:S08]  /*7280*/  HMMA.16816.F32 R104, R212.reuse, R204, R104 ;  /* 0x000000ccd468723c */ /* 0x040ff00000001868 */
[-C--:B------:R-:W-:Y:S08]  /*7290*/  HMMA.16816.F32 R108, R212, R206.reuse, R108 ;  /* 0x000000ced46c723c */ /* 0x080ff0000000186c */
[C---:B------:R-:W-:Y:S01]  /*72a0*/  HMMA.16816.F32 R112, R196.reuse, R206, R112 ;  /* 0x000000cec470723c */ /* 0x040fe20000001870 */
[----:B------:R-:W-:Y:S07]  /*72b0*/  LDSM.16.MT88.4 R204, [R0+0x11800] ;  /* 0x0118000000cc783b */ /* 0x000fee0000004200 */
[-C--:B--2---:R-:W-:Y:S08]  /*72c0*/  HMMA.16816.F32 R116, R196, R208.reuse, R116 ;  /* 0x000000d0c474723c */ /* 0x084ff00000001874 */
[C---:B------:R-:W-:Y:S07]  /*72d0*/  HMMA.16816.F32 R120, R212.reuse, R208, R120 ;  /* 0x000000d0d478723c */ /* 0x040fee0000001878 */
[----:B------:R-:W-:Y:S01]  /*72e0*/  IMAD.MOV.U32 R209, RZ, RZ, R201 ;  /* 0x000000ffffd17224 */ /* 0x000fe200078e00c9 */
[-C--:B------:R-:W-:Y:S01]  /*72f0*/  HMMA.16816.F32 R124, R212, R210.reuse, R124 ;  /* 0x000000d2d47c723c */ /* 0x080fe2000000187c */
[----:B------:R-:W1:Y:S05]  /*7300*/  LDSM.16.M88.4 R200, [R226] ;  /* 0x00000000e2c8783b */ /* 0x000e6a0000000200 */
[----:B------:R-:W2:Y:S02]  /*7310*/  LDSM.16.M88.4 R212, [R226+0x1000] ;  /* 0x00100000e2d4783b */ /* 0x000ea40000000200 */
[----:B------:R-:W-:Y:S03]  /*7320*/  HMMA.16816.F32 R128, R196, R210, R128 ;  /* 0x000000d2c480723c */ /* 0x000fe60000001880 */
[----:B------:R-:W3:Y:S05]  /*7330*/  LDSM.16.MT88.4 R196, [R0+0x13800] ;  /* 0x0138000000c4783b */ /* 0x000eea0000004200 */
[-C--:B-1----:R-:W-:Y:S08]  /*7340*/  HMMA.16816.F32 R4, R200, R204.reuse, R4 ;  /* 0x000000ccc804723c */ /* 0x082ff00000001804 */
[C---:B--2---:R-:W-:Y:S08]  /*7350*/  HMMA.16816.F32 R8, R212.reuse, R204, R8 ;  /* 0x000000ccd408723c */ /* 0x044ff00000001808 */
[-C--:B------:R-:W-:Y:S08]  /*7360*/  HMMA.16816.F32 R12, R212, R206.reuse, R12 ;  /* 0x000000ced40c723c */ /* 0x080ff0000000180c */
[C---:B------:R-:W-:Y:S01]  /*7370*/  HMMA.16816.F32 R16, R200.reuse, R206, R16 ;  /* 0x000000cec810723c */ /* 0x040fe20000001810 */
[----:B------:R-:W1:Y:S07]  /*7380*/  LDSM.16.MT88.4 R204, [R0+0x15800] ;  /* 0x0158000000cc783b */ /* 0x000e6e0000004200 */
[-C--:B---3--:R-:W-:Y:S08]  /*7390*/  HMMA.16816.F32 R84, R200, R196.reuse, R84 ;  /* 0x000000c4c854723c */ /* 0x088ff00000001854 */
[C---:B------:R-:W-:Y:S07]  /*73a0*/  HMMA.16816.F32 R88, R212.reuse, R196, R88 ;  /* 0x000000c4d458723c */ /* 0x040fee0000001858 */
[----:B------:R-:W-:Y:S01]  /*73b0*/  IMAD.MOV.U32 R197, RZ, RZ, R209 ;  /* 0x000000ffffc57224 */ /* 0x000fe200078e00d1 */
[-C--:B------:R-:W-:Y:S01]  /*73c0*/  HMMA.16816.F32 R92, R212, R198.reuse, R92 ;  /* 0x000000c6d45c723c */ /* 0x080fe2000000185c */
[----:B------:R-:W2:Y:S03]  /*73d0*/  LDSM.16.MT88.4 R208, [R0+0x17800] ;  /* 0x0178000000d0783b */ /* 0x000ea60000004200 */
[----:B------:R-:W-:Y:S01]  /*73e0*/  @P1 IADD3 R196, P0, R197, UR9, RZ ;  /* 0x00000009c5c41c10 */ /* 0x000fe2000ff1e0ff */
[----:B------:R-:W-:Y:S03]  /*73f0*/  @UP0 UMOV UR9, UR13 ;  /* 0x0000000d00090c82 */ /* 0x000fe60008000000 */
[C---:B------:R-:W-:Y:S01]  /*7400*/  HMMA.16816.F32 R96, R200.reuse, R198, R96 ;  /* 0x000000c6c860723c */ /* 0x040fe20000001860 */
[----:B------:R-:W3:Y:S07]  /*7410*/  LDL R199, [R1+0x24] ;  /* 0x0000240001c77983 */ /* 0x000eee0000100800 */
[-C--:B-1----:R-:W-:Y:S08]  /*7420*/  HMMA.16816.F32 R100, R200, R204.reuse, R100 ;  /* 0x000000ccc864723c */ /* 0x082ff00000001864 */
[C---:B------:R-:W-:Y:S08]  /*7430*/  HMMA.16816.F32 R104, R212.reuse, R204, R104 ;  /* 0x000000ccd468723c */ /* 0x040ff00000001868 */
[-C--:B------:R-:W-:Y:S08]  /*7440*/  HMMA.16816.F32 R108, R212, R206.reuse, R108 ;  /* 0x000000ced46c723c */ /* 0x080ff0000000186c */
[C---:B------:R-:W-:Y:S07]  /*7450*/  HMMA.16816.F32 R112, R200.reuse, R206, R112 ;  /* 0x000000cec870723c */ /* 0x040fee0000001870 */
[----:B------:R-:W-:Y:S01]  /*7460*/  IMAD.MOV.U32 R207, RZ, RZ, c[0x0][0x22c] ;  /* 0x00008b00ffcf7624 */ /* 0x000fe200078e00ff */
[-C--:B--2---:R-:W-:Y:S04]  /*7470*/  HMMA.16816.F32 R116, R200, R208.reuse, R116 ;  /* 0x000000d0c874723c */ /* 0x084fe80000001874 */
[----:B------:R-:W-:Y:S04]  /*7480*/  IMAD R207, R207, c[0x0][0x1c0], RZ ;  /* 0x00007000cfcf7a24 */ /* 0x000fe800078e02ff */
[C---:B------:R-:W-:Y:S04]  /*7490*/  HMMA.16816.F32 R120, R212.reuse, R208, R120 ;  /* 0x000000d0d478723c */ /* 0x040fe80000001878 */
[C---:B------:R-:W-:Y:S02]  /*74a0*/  IMAD.SHL.U32 R204, R207.reuse, 0x8, RZ ;  /* 0x00000008cfcc7824 */ /* 0x040fe400078e00ff */
[----:B------:R-:W-:Y:S02]  /*74b0*/  IMAD.SHL.U32 R205, R207, 0x10, RZ ;  /* 0x00000010cfcd7824 */ /* 0x000fe400078e00ff */
[-C--:B------:R-:W-:Y:S04]  /*74c0*/  HMMA.16816.F32 R124, R212, R210.reuse, R124 ;  /* 0x000000d2d47c723c */ /* 0x080fe8000000187c */
[-C--:B------:R-:W-:Y:S01]  /*74d0*/  LEA R198, P2, R205, R228.reuse, 0x2 ;  /* 0x000000e4cdc67211 */ /* 0x080fe200078410ff */
[C---:B------:R-:W-:Y:S03]  /*74e0*/  IMAD R206, R207.reuse, 0x28, RZ ;  /* 0x00000028cfce7824 */ /* 0x040fe600078e02ff */
[----:B------:R-:W-:Y:S07]  /*74f0*/  HMMA.16816.F32 R128, R200, R210, R128 ;  /* 0x000000d2c880723c */ /* 0x000fee0000001880 */
[C---:B------:R-:W-:Y:S02]  /*7500*/  IMAD R201, R207.reuse, 0x18, RZ ;  /* 0x00000018cfc97824 */ /* 0x040fe400078e02ff */
[C---:B------:R-:W-:Y:S03]  /*7510*/  IMAD.SHL.U32 R203, R207.reuse, 0x20, RZ ;  /* 0x00000020cfcb7824 */ /* 0x040fe600078e00ff */
[----:B------:R-:W-:Y:S01]  /*7520*/  IMAD R202, R207, 0x30, RZ ;  /* 0x00000030cfca7824 */ /* 0x000fe200078e02ff */
[----:B---3--:R-:W-:Y:S01]  /*7530*/  @P1 IADD3.X R197, R199, UR8, RZ, P0, !PT ;  /* 0x00000008c7c51c10 */ /* 0x008fe200087fe4ff */
[----:B------:R-:W-:Y:S01]  /*7540*/  @UP0 UMOV UR8, UR12 ;  /* 0x0000000c00080c82 */ /* 0x000fe20008000000 */
[-C--:B------:R-:W-:Y:S02]  /*7550*/  LEA.HI.X.SX32 R199, R205, R229.reuse, 0x2, P2 ;  /* 0x000000e5cdc77211 */ /* 0x080fe400010f16ff */
[-C--:B------:R-:W-:Y:S01]  /*7560*/  LEA R200, P2, R203, R228.reuse, 0x2 ;  /* 0x000000e4cbc87211 */ /* 0x080fe200078410ff */
[----:B------:R1:W5:Y:S05]  /*7570*/  @P1 LDG.E R241, [R196.64+-0x100] ;  /* 0xffff0004c4f11981 */ /* 0x00036a000c1e1900 */
[----:B------:R1:W5:Y:S05]  /*7580*/  @P1 LDG.E R242, [R196.64+-0xe0] ;  /* 0xffff2004c4f21981 */ /* 0x00036a000c1e1900 */
[----:B------:R2:W-:Y:S01]  /*7590*/  RED.E.ADD.F32.FTZ.RN.STRONG.GPU [R228.64], R4 ;  /* 0x00000004e400798e */ /* 0x0005e2000c10e784 */
[CC--:B-1----:R-:W-:Y:S04]  /*75a0*/  LEA R196, P0, R204.reuse, R228.reuse, 0x2 ;  /* 0x000000e4ccc47211 */ /* 0x0c2fe800078010ff */
[-C--:B------:R-:W-:Y:S02]  /*75b0*/  LEA.HI.X.SX32 R197, R204, R229.reuse, 0x2, P0 ;  /* 0x000000e5ccc57211 */ /* 0x080fe400000f16ff */
[CC--:B--2---:R-:W-:Y:S03]  /*75c0*/  LEA R4, P0, R201.reuse, R228.reuse, 0x2 ;  /* 0x000000e4c9047211 */ /* 0x0c4fe600078010ff */
[----:B------:R1:W-:Y:S05]  /*75d0*/  RED.E.ADD.F32.FTZ.RN.STRONG.GPU [R196.64], R5 ;  /* 0x00000005c400798e */ /* 0x0003ea000c10e784 */
[----:B------:R2:W-:Y:S01]  /*75e0*/  RED.E.ADD.F32.FTZ.RN.STRONG.GPU [R198.64], R6 ;  /* 0x00000006c600798e */ /* 0x0005e2000c10e784 */
[-C--:B-1----:R-:W-:Y:S02]  /*75f0*/  LEA.HI.X.SX32 R5, R201, R229.reuse, 0x2, P0 ;  /* 0x000000e5c9057211 */ /* 0x082fe400000f16ff */
[-C--:B------:R-:W-:Y:S03]  /*7600*/  LEA.HI.X.SX32 R201, R203, R229.reuse, 0x2, P2 ;  /* 0x000000e5cbc97211 */ /* 0x080fe600010f16ff */
[----:B------:R1:W-:Y:S01]  /*7610*/  RED.E.ADD.F32.FTZ.RN.STRONG.GPU [R4.64], R7 ;  /* 0x000000070400798e */ /* 0x0003e2000c10e784 */
[CC--:B--2---:R-:W-:Y:S04]  /*7620*/  LEA R198, P0, R206.reuse, R228.reuse, 0x2 ;  /* 0x000000e4cec67211 */ /* 0x0c4fe800078010ff */
[----:B------:R-:W-:Y:S01]  /*7630*/  RED.E.ADD.F32.FTZ.RN.STRONG.GPU [R200.64], R8 ;  /* 0x00000008c800798e */ /* 0x000fe2000c10e784 */
[-C--:B------:R-:W-:Y:S05]  /*7640*/  LEA.HI.X.SX32 R199, R206, R229.reuse, 0x2, P0 ;  /* 0x000000e5cec77211 */ /* 0x080fea00000f16ff */
[----:B------:R2:W-:Y:S01]  /*7650*/  RED.E.ADD.F32.FTZ.RN.STRONG.GPU [R198.64], R9 ;  /* 0x00000009c600798e */ /* 0x0005e2000c10e784 */
[CC--:B-1----:R-:W-:Y:S01]  /*7660*/  LEA R4, P2, R202.reuse, R228.reuse, 0x2 ;  /* 0x000000e4ca047211 */ /* 0x0c2fe200078410ff */
        /* <DEDUP_REMOVED lines=289> */
[----:B------:R-:W-:Y:S02]  /*8880*/  LEA.HI.X.SX32 R5, R7, R5, 0x1, P0 ;  /* 0x0000000507057211 */ /* 0x000fe400000f0eff */
[C---:B------:R-:W-:Y:S04]  /*8890*/  LEA R6, P1, R15.reuse, R7, 0x5 ;  /* 0x000000070f067211 */ /* 0x040fe800078228ff */
[CC--:B------:R-:W-:Y:S02]  /*88a0*/  @!P4 LEA R12, P6, R6.reuse, R231.reuse, 0x1 ;  /* 0x000000e7060cc211 */ /* 0x0c0fe400078c08ff */
[C-C-:B------:R-:W-:Y:S01]  /*88b0*/  LEA.HI.X R7, R15.reuse, R8, R16.reuse, 0x5, P1 ;  /* 0x000000080f077211 */ /* 0x140fe200008f2c10 */
[----:B------:R1:W-:Y:S01]  /*88c0*/  @P5 STS.128 [R230], RZ ;  /* 0x000000ffe6005388 */ /* 0x0003e20000000c00 */
[C---:B------:R-:W-:Y:S02]  /*88d0*/  @!P3 LEA R10, P1, R6.reuse, R231, 0x1 ;  /* 0x000000e7060ab211 */ /* 0x040fe400078208ff */
[CCC-:B------:R-:W-:Y:S01]  /*88e0*/  @!P4 LEA.HI.X R13, R6.reuse, R233.reuse, R7.reuse, 0x1, P6 ;  /* 0x000000e9060dc211 */ /* 0x1c0fe200030f0c07 */
[----:B------:R-:W-:Y:S01]  /*88f0*/  @!PT LDS RZ, [RZ] ;  /* 0x00000000fffff984 */ /* 0x000fe20000000800 */
[----:B------:R-:W-:Y:S01]  /*8900*/  @!PT LDS RZ, [RZ] ;  /* 0x00000000fffff984 */ /* 0x000fe20000000800 */
[----:B------:R-:W-:Y:S01]  /*8910*/  @!PT LDS RZ, [RZ] ;  /* 0x00000000fffff984 */ /* 0x000fe20000000800 */
[----:B------:R1:W-:Y:S01]  /*8920*/  @!P5 LDGSTS.E.BYPASS.LTC128B.128 [R230], [R4.64] ;  /* 0x0000000004e6dfae */ /* 0x0003e2000b901d44 */
        /* <DEDUP_REMOVED lines=43> */
.L_x_308:
[----:B------:R-:W-:Y:S02]  /*8be0*/  UISETP.GT.AND UP0, UPT, UR7, UR15, UPT ;  /* 0x0000000f0700728c */ /* 0x000fe4000bf04270 */
[----:B------:R-:W-:Y:S04]  /*8bf0*/  UIADD3 UR7, UR7, -0x1, URZ ;  /* 0xffffffff07077890 */ /* 0x000fe8000fffe03f */
[----:B------:R-:W-:Y:S11]  /*8c00*/  PLOP3.LUT P0, PT, PT, PT, UP0, 0x80, 0x0 ;  /* 0x000000000000781c */ /* 0x000ff60003f0f008 */
[----:B------:R-:W-:Y:S02]  /*8c10*/  @!UPT UIADD3 URZ, URZ, URZ, URZ ;  /* 0x0000003f3f3ff290 */ /* 0x000fe4000fffe03f */
[----:B------:R-:W-:-:S05]  /*8c20*/  @P0 BRA `(.L_x_309) ;  /* 0xffffbe6000000947 */ /* 0x000fca000383ffff */
[----:B------:R-:W2:Y:S04]  /*8c30*/  LDL R93, [R1+0x2c] ;  /* 0x00002c00015d7983 */ /* 0x000ea80000100800 */
[----:B------:R-:W3:Y:S01]  /*8c40*/  LDL R92, [R1+0x30] ;  /* 0x00003000015c7983 */ /* 0x000ee20000100800 */
        /* <DEDUP_REMOVED lines=76> */
[----:B-1----:R-:W-:Y:S01]  /*9110*/  FMUL.FTZ R15, R177, c[0x0][0x2e0] ;  /* 0x0000b800b10f7a20 */ /* 0x002fe20000410000 */
        /* <DEDUP_REMOVED lines=52> */
[----:B------:R-:W-:-:S02]  /*9460*/  F2FP.PACK_AB R5, R5, R188 ;  /* 0x000000bc0505723e */ /* 0x000fc400000000ff */
[----:B------:R-:W-:Y:S02]  /*9470*/  PLOP3.LUT P0, PT, PT, PT, UP0, 0x80, 0x0 ;  /* 0x000000000000781c */ /* 0x000fe40003f0f008 */
[----:B------:R-:W-:Y:S01]  /*9480*/  F2FP.PACK_AB R4, R4, R190 ;  /* 0x000000be0404723e */ /* 0x000fe200000000ff */
[----:B------:R-:W-:-:S04]  /*9490*/  @UP0 UIADD3 UR8, UR22, UR28, URZ ;  /* 0x0000001c16080290 */ /* 0x000fc8000fffe03f */
[----:B------:R-:W-:-:S04]  /*94a0*/  @UP0 UIMAD.WIDE.U32 UR6, UR8, UR10, URZ ;  /* 0x0000000a080602a5 */ /* 0x000fc8000f8e003f */
[----:B------:R-:W-:-:S03]  /*94b0*/  @UP0 UIMAD UR14, UR8, UR11, UR7 ;  /* 0x0000000b080e02a4 */ /* 0x000fc6000f8e0207 */
[----:B------:R-:W-:Y:S01]  /*94c0*/  @UP0 UMOV UR13, UR6 ;  /* 0x00000006000d0c82 */ /* 0x000fe20008000000 */
[----:B--2---:R1:W-:Y:S04]  /*94d0*/  STS [R93], R35 ;  /* 0x000000235d007388 */ /* 0x0043e80000000800 */
[----:B------:R1:W-:Y:S04]  /*94e0*/  STS [R93+0x400], R34 ;  /* 0x000400225d007388 */ /* 0x0003e80000000800 */
[----:B---3--:R1:W-:Y:S04]  /*94f0*/  STS [R92], R31 ;  /* 0x0000001f5c007388 */ /* 0x0083e80000000800 */
        /* <DEDUP_REMOVED lines=74> */
.L_x_310:
        /* <DEDUP_REMOVED lines=18> */
.L_x_311:
[----:B------:R-:W-:Y:S01]  /*9ac0*/  BAR.SYNC.DEFER_BLOCKING 0x0 ;  /* 0x0000000000007b1d */ /* 0x000fe20000010000 */
[----:B------:R-:W-:Y:S01]  /*9ad0*/  USHF.L.U32 UR6, UR23, 0x6, URZ ;  /* 0x0000000617067899 */ /* 0x000fe2000800063f */
[--C-:B-1----:R-:W-:Y:S01]  /*9ae0*/  SHF.R.S32.HI R7, RZ, 0x1f, R236.reuse ;  /* 0x0000001fff077819 */ /* 0x102fe200000114ec */
[----:B------:R-:W-:Y:S02]  /*9af0*/  IMAD.MOV.U32 R6, RZ, RZ, R236 ;  /* 0x000000ffff067224 */ /* 0x000fe400078e00ec */
[----:B------:R-:W-:Y:S01]  /*9b00*/  USHF.R.S32.HI UR10, URZ, 0x1f, UR6 ;  /* 0x0000001f3f0a7899 */ /* 0x000fe20008011406 */
[----:B------:R-:W1:Y:S01]  /*9b10*/  S2R R80, SR_TID.X ;  /* 0x0000000000507919 */ /* 0x000e620000002100 */
[----:B------:R-:W-:Y:S01]  /*9b20*/  ULDC.64 UR8, c[0x0][0x3a0] ;  /* 0x0000e80000087ab9 */ /* 0x000fe20000000a00 */
[----:B------:R-:W-:Y:S01]  /*9b30*/  IMAD.U32 R13, RZ, RZ, UR6 ;  /* 0x00000006ff0d7e24 */ /* 0x000fe2000f8e00ff */
[----:B------:R-:W-:Y:S01]  /*9b40*/  UIMAD UR7, UR10, UR8, URZ ;  /* 0x000000080a0772a4 */ /* 0x000fe2000f8e023f */
[----:B------:R-:W2:Y:S01]  /*9b50*/  S2R R81, SR_TID.X ;  /* 0x0000000000517919 */ /* 0x000ea20000002100 */
[----:B------:R-:W-:Y:S01]  /*9b60*/  BSSY B0, `(.L_x_312) ;  /* 0x0000033000007945 */ /* 0x000fe20003800000 */
[----:B------:R-:W-:Y:S01]  /*9b70*/  IMAD.WIDE.U32 R4, R13, c[0x0][0x3a0], R6 ;  /* 0x0000e8000d047a25 */ /* 0x000fe200078e0006 */
[----:B------:R-:W-:-:S02]  /*9b80*/  UIMAD UR8, UR6, UR9, UR7 ;  /* 0x00000009060872a4 */ /* 0x000fc4000f8e0207 */
[----:B------:R-:W-:Y:S02]  /*9b90*/  UIMAD UR7, UR23, -0x40, UR16 ;  /* 0xffffffc0170778a4 */ /* 0x000fe4000f8e0210 */
[----:B------:R-:W-:Y:S02]  /*9ba0*/  IADD3 R4, P0, R4, UR13, RZ ;  /* 0x0000000d04047c10 */ /* 0x000fe4000ff1e0ff */
[----:B------:R-:W-:Y:S01]  /*9bb0*/  IMAD.U32 R8, RZ, RZ, UR8 ;  /* 0x00000008ff087e24 */ /* 0x000fe2000f8e00ff */
[----:B------:R-:W-:Y:S02]  /*9bc0*/  ULDC.64 UR8, c[0x0][0x3b8] ;  /* 0x0000ee0000087ab9 */ /* 0x000fe40000000a00 */
[----:B------:R-:W-:Y:S01]  /*9bd0*/  UIMAD UR8, UR58, UR8, URZ ;  /* 0x000000083a0872a4 */ /* 0x000fe2000f8e023f */
[----:B------:R3:W4:Y:S01]  /*9be0*/  LDS.128 R44, [R230+0x11000] ;  /* 0x01100000e62c7984 */ /* 0x0007220000000c00 */
[----:B------:R-:W-:Y:S01]  /*9bf0*/  IADD3.X R5, R5, UR14, R8, P0, !PT ;  /* 0x0000000e05057c10 */ /* 0x000fe200087fe408 */
[----:B------:R-:W-:Y:S01]  /*9c00*/  IMAD.U32 R8, RZ, RZ, UR35 ;  /* 0x00000023ff087e24 */ /* 0x000fe2000f8e00ff */
[----:B------:R-:W-:Y:S01]  /*9c10*/  UIMAD UR8, UR35, UR9, UR8 ;  /* 0x00000009230872a4 */ /* 0x000fe2000f8e0208 */
[----:B------:R3:W3:Y:S01]  /*9c20*/  LDS.128 R40, [R230+0x13000] ;  /* 0x01300000e6287984 */ /* 0x0006e20000000c00 */
[----:B-1----:R-:W-:Y:S01]  /*9c30*/  SHF.R.S32.HI R80, RZ, 0x1f, R80 ;  /* 0x0000001fff507819 */ /* 0x002fe20000011450 */
[----:B------:R-:W-:-:S02]  /*9c40*/  IMAD.WIDE.U32 R8, R8, c[0x0][0x3b8], R4 ;  /* 0x0000ee0008087a25 */ /* 0x000fc400078e0004 */
[----:B------:R1:W1:Y:S01]  /*9c50*/  LDS.128 R36, [R230+0x15000] ;  /* 0x01500000e6247984 */ /* 0x0002620000000c00 */
[----:B--2---:R-:W-:-:S03]  /*9c60*/  LEA.HI R80, R80, R81, RZ, 0x3 ;  /* 0x0000005150507211 */ /* 0x004fc600078f18ff */
[----:B------:R2:W1:Y:S01]  /*9c70*/  LDS.128 R32, [R230+0x17000] ;  /* 0x01700000e6207984 */ /* 0x0004620000000c00 */
[----:B------:R-:W-:Y:S02]  /*9c80*/  IADD3 R12, R9, UR8, RZ ;  /* 0x00000008090c7c10 */ /* 0x000fe4000fffe0ff */
[----:B------:R-:W-:Y:S01]  /*9c90*/  SHF.R.S32.HI R80, RZ, 0x3, R80 ;  /* 0x00000003ff507819 */ /* 0x000fe20000011450 */
[----:B------:R2:W1:Y:S03]  /*9ca0*/  LDS.128 R60, [R230+0x18000] ;  /* 0x01800000e63c7984 */ /* 0x0004660000000c00 */
[----:B------:R-:W-:Y:S01]  /*9cb0*/  ISETP.GE.AND P5, PT, R80, UR7, PT ;  /* 0x0000000750007c0c */ /* 0x000fe2000bfa6270 */
[----:B------:R2:W1:Y:S01]  /*9cc0*/  LDS.128 R76, [R230+0x19000] ;  /* 0x01900000e64c7984 */ /* 0x0004620000000c00 */
[----:B------:R-:W-:-:S03]  /*9cd0*/  SHF.R.S32.HI R14, RZ, 0x1f, R80 ;  /* 0x0000001fff0e7819 */ /* 0x000fc60000011450 */
        /* <DEDUP_REMOVED lines=8> */
[----:B------:R-:W3:Y:S01]  /*9d60*/  LDS.128 R28, [R230+0x12000] ;  /* 0x01200000e61c7984 */ /* 0x000ee20000000c00 */
[----:B------:R-:W-:Y:S01]  /*9d70*/  IMAD.MOV.U32 R4, RZ, RZ, R8 ;  /* 0x000000ffff047224 */ /* 0x000fe200078e0008 */
[----:B------:R-:W-:Y:S01]  /*9d80*/  ISETP.GE.AND P2, PT, R244, c[0x0][0x220], PT ;  /* 0x00008800f4007a0c */ /* 0x000fe20003f46270 */
[----:B------:R-:W-:Y:S01]  /*9d90*/  IMAD.MOV.U32 R5, RZ, RZ, R12 ;  /* 0x000000ffff057224 */ /* 0x000fe200078e000c */
[----:B------:R-:W4:Y:S01]  /*9da0*/  LDS.128 R24, [R230+0x14000] ;  /* 0x01400000e6187984 */ /* 0x000f220000000c00 */
[----:B------:R-:W-:Y:S01]  /*9db0*/  IMAD R15, R14, c[0x0][0x3a0], RZ ;  /* 0x0000e8000e0f7a24 */ /* 0x000fe200078e02ff */
[----:B------:R-:W-:Y:S01]  /*9dc0*/  ISETP.GE.AND P1, PT, R243, c[0x0][0x220], PT ;  /* 0x00008800f3007a0c */ /* 0x000fe20003f26270 */
[----:B------:R-:W-:Y:S01]  /*9dd0*/  IMAD.WIDE.U32 R10, R80, c[0x0][0x3a0], R4 ;  /* 0x0000e800500a7a25 */ /* 0x000fe200078e0004 */
[----:B------:R-:W2:Y:S01]  /*9de0*/  LDS.128 R20, [R230+0x16000] ;  /* 0x01600000e6147984 */ /* 0x000ea20000000c00 */
[----:B------:R-:W-:-:S02]  /*9df0*/  ISETP.GE.AND P0, PT, R245, c[0x0][0x220], PT ;  /* 0x00008800f5007a0c */ /* 0x000fc40003f06270 */
[----:B------:R-:W-:Y:S01]  /*9e00*/  IMAD R4, R80, c[0x0][0x3a4], R15 ;  /* 0x0000e90050047a24 */ /* 0x000fe200078e020f */
[----:B------:R-:W1:Y:S03]  /*9e10*/  @!P3 LDS.128 R16, [R230+0x10000] ;  /* 0x01000000e610b984 */ /* 0x000e660000000c00 */
[----:B------:R-:W-:Y:S01]  /*9e20*/  IMAD.IADD R5, R4, 0x1, R11 ;  /* 0x0000000104057824 */ /* 0x000fe200078e020b */
[----:B------:R-:W-:-:S04]  /*9e30*/  LEA R4, P4, R10, c[0x0][0x340], 0x1 ;  /* 0x0000d0000a047a11 */ /* 0x000fc800078808ff */
[----:B------:R-:W-:-:S05]  /*9e40*/  LEA.HI.X R5, R10, c[0x0][0x344], R5, 0x1, P4 ;  /* 0x0000d1000a057a11 */ /* 0x000fca00020f0c05 */
[----:B---3--:R3:W-:Y:S04]  /*9e50*/  @!P2 STG.E.128 [R4.64+0x80], R28 ;  /* 0x0000801c0400a986 */ /* 0x0087e8000c101d04 */
[----:B----4-:R3:W-:Y:S04]  /*9e60*/  @!P1 STG.E.128 [R4.64+0x100], R24 ;  /* 0x0001001804009986 */ /* 0x0107e8000c101d04 */
[----:B--2---:R3:W-:Y:S04]  /*9e70*/  @!P0 STG.E.128 [R4.64+0x180], R20 ;  /* 0x0001801404008986 */ /* 0x0047e8000c101d04 */
[----:B-1----:R3:W-:Y:S02]  /*9e80*/  @!P3 STG.E.128 [R4.64], R16 ;  /* 0x000000100400b986 */ /* 0x0027e4000c101d04 */
.L_x_313:
[----:B---34-:R-:W-:Y:S05]  /*9e90*/  BSYNC B0 ;  /* 0x0000000000007941 */ /* 0x018fea0003800000 */
.L_x_312:
[----:B------:R-:W-:Y:S01]  /*9ea0*/  IADD3 R4, R80, 0x20, RZ ;  /* 0x0000002050047810 */ /* 0x000fe20007ffe0ff */
        /* <DEDUP_REMOVED lines=18> */
[----:B-1----:R3:W-:Y:S04]  /*9fd0*/  @!P1 STG.E.128 [R4.64+0x100], R36 ;  /* 0x0001002404009986 */ /* 0x0027e8000c101d04 */
[----:B------:R3:W-:Y:S02]  /*9fe0*/  @!P0 STG.E.128 [R4.64+0x180], R32 ;  /* 0x0001802004008986 */ /* 0x0007e4000c101d04 */
.L_x_315:
[----:B------:R-:W-:Y:S05]  /*9ff0*/  BSYNC B0 ;  /* 0x0000000000007941 */ /* 0x000fea0003800000 */
.L_x_314:
[----:B------:R-:W-:Y:S01]  /*a000*/  ULDC.64 UR8, c[0x0][0x3a8] ;  /* 0x0000ea0000087ab9 */ /* 0x000fe20000000a00 */
[----:B------:R-:W-:Y:S01]  /*a010*/  IMAD.WIDE.U32 R6, R13, c[0x0][0x3a8], R6 ;  /* 0x0000ea000d067a25 */ /* 0x000fe200078e0006 */
[----:B------:R-:W-:Y:S01]  /*a020*/  UIMAD UR7, UR10, UR8, URZ ;  /* 0x000000080a0772a4 */ /* 0x000fe2000f8e023f */
[----:B------:R-:W-:Y:S03]  /*a030*/  BSSY B0, `(.L_x_316) ;  /* 0x000001c000007945 */ /* 0x000fe60003800000 */
[----:B------:R-:W-:Y:S01]  /*a040*/  UIMAD UR6, UR6, UR9, UR7 ;  /* 0x00000009060672a4 */ /* 0x000fe2000f8e0207 */
[----:B------:R-:W-:-:S05]  /*a050*/  IADD3 R6, P0, R6, UR11, RZ ;  /* 0x0000000b06067c10 */ /* 0x000fca000ff1e0ff */
[----:B---3--:R-:W-:Y:S01]  /*a060*/  IMAD.U32 R4, RZ, RZ, UR6 ;  /* 0x00000006ff047e24 */ /* 0x008fe2000f8e00ff */
        /* <DEDUP_REMOVED lines=20> */
[----:B-1----:R1:W-:Y:S04]  /*a1b0*/  @!P3 STG.E.128 [R4.64], R60 ;  /* 0x0000003c0400b986 */ /* 0x0023e8000c101d04 */
[----:B------:R1:W-:Y:S04]  /*a1c0*/  @!P2 STG.E.128 [R4.64+0x80], R56 ;  /* 0x000080380400a986 */ /* 0x0003e8000c101d04 */
[----:B------:R1:W-:Y:S04]  /*a1d0*/  @!P1 STG.E.128 [R4.64+0x100], R52 ;  /* 0x0001003404009986 */ /* 0x0003e8000c101d04 */
[----:B------:R1:W-:Y:S02]  /*a1e0*/  @!P0 STG.E.128 [R4.64+0x180], R48 ;  /* 0x0001803004008986 */ /* 0x0003e4000c101d04 */
.L_x_317:
[----:B------:R-:W-:Y:S05]  /*a1f0*/  BSYNC B0 ;  /* 0x0000000000007941 */ /* 0x000fea0003800000 */
.L_x_316:
[----:B------:R-:W-:Y:S05]  /*a200*/  @P4 BRA `(.L_x_290) ;  /* 0x0000011000004947 */ /* 0x000fea0003800000 */
[----:B-1----:R-:W-:Y:S01]  /*a210*/  IADD3 R4, P0, R80, 0x20, RZ ;  /* 0x0000002050047810 */ /* 0x002fe20007f1e0ff */
[----:B------:R-:W-:Y:S01]  /*a220*/  IMAD.MOV.U32 R7, RZ, RZ, R10 ;  /* 0x000000ffff077224 */ /* 0x000fe200078e000a */
[----:B------:R-:W-:-:S02]  /*a230*/  ISETP.GE.AND P3, PT, R236, c[0x0][0x220], PT ;  /* 0x00008800ec007a0c */ /* 0x000fc40003f66270 */
        /* <DEDUP_REMOVED lines=14> */
.L_x_290:
[----:B------:R-:W-:Y:S05]  /*a320*/  BSYNC B1 ;  /* 0x0000000000017941 */ /* 0x000fea0003800000 */
.L_x_276:
        /* <DEDUP_REMOVED lines=12> */
.L_x_318:
[----:B------:R-:W-:Y:S05]  /*a3f0*/  EXIT ;  /* 0x000000000000794d */ /* 0x000fea0003800000 */
.L_x_320:
        /* <DEDUP_REMOVED lines=16> */
.L_x_1026:


//--------------------- .text._ZN5flash44flash_bwd_dq_dk_dv_loop_seqk_parallel_kernelI23Flash_bwd_kernel_traitsILi256ELi64ELi64ELi8ELi4ELi2ELi2ELb0ELb0EN7cutlass6half_tE19Flash_kernel_traitsILi256ELi64ELi64ELi8ES3_EELb0ELb1ELb0ELb0ELb0ELb0ELb0EEEvNS_16Flash_bwd_paramsE --------------------------
	.section	.text._ZN5flash44flash_bwd_dq_dk_dv_loop_seqk_parallel_kernelI23Flash_bwd_kernel_traitsILi256ELi64ELi64ELi8ELi4ELi2ELi2ELb0ELb0EN7cutlass6half_tE19Flash_kernel_traitsILi256ELi64ELi64ELi8ES3_EELb0ELb1ELb0ELb0ELb0ELb0ELb0EEEvNS_16Flash_bwd_paramsE,"ax",@progbits
	.sectioninfo	@"SHI_REGISTERS=255"
	.align	128
        .global         _ZN5flash44flash_bwd_dq_dk_dv_loop_seqk_parallel_kernelI23Flash_bwd_kernel_traitsILi256ELi64ELi64ELi8ELi4ELi2ELi2ELb0ELb0EN7cutlass6half_tE19Flash_kernel_traitsILi256ELi64ELi64ELi8ES3_EELb0ELb1ELb0ELb0ELb0ELb0ELb0EEEvNS_16Flash_bwd_paramsE
        .type           _ZN5flash44flash_bwd_dq_dk_dv_loop_seqk_parallel_kernelI23Flash_bwd_kernel_traitsILi256ELi64ELi64ELi8ELi4ELi2ELi2ELb0ELb0EN7cutlass6half_tE19Flash_kernel_traitsILi256ELi64ELi64ELi8ES3_EELb0ELb1ELb0ELb0ELb0ELb0ELb0EEEvNS_16Flash_bwd_paramsE,@function
        .size           _ZN5flash44flash_bwd_dq_dk_dv_loop_seqk_parallel_kernelI23Flash_bwd_kernel_traitsILi256ELi64ELi64ELi8ELi4ELi2ELi2ELb0ELb0EN7cutlass6half_tE19Flash_kernel_traitsILi256ELi64ELi64ELi8ES3_EELb0ELb1ELb0ELb0ELb0ELb0ELb0EEEvNS_16Flash_bwd_paramsE,(.L_x_1027 - _ZN5flash44flash_bwd_dq_dk_dv_loop_seqk_parallel_kernelI23Flash_bwd_kernel_traitsILi256ELi64ELi64ELi8ELi4ELi2ELi2ELb0ELb0EN7cutlass6half_tE19Flash_kernel_traitsILi256ELi64ELi64ELi8ES3_EELb0ELb1ELb0ELb0ELb0ELb0ELb0EEEvNS_16Flash_bwd_paramsE)
        .other          _ZN5flash44flash_bwd_dq_dk_dv_loop_seqk_parallel_kernelI23Flash_bwd_kernel_traitsILi256ELi64ELi64ELi8ELi4ELi2ELi2ELb0ELb0EN7cutlass6half_tE19Flash_kernel_traitsILi256ELi64ELi64ELi8ES3_EELb0ELb1ELb0ELb0ELb0ELb0ELb0EEEvNS_16Flash_bwd_paramsE,@"STO_CUDA_ENTRY STV_DEFAULT"
_ZN5flash44flash_bwd_dq_dk_dv_loop_seqk_parallel_kernelI23Flash_bwd_kernel_traitsILi256ELi64ELi64ELi8ELi4ELi2ELi2ELb0ELb0EN7cutlass6half_tE19Flash_kernel_traitsILi256ELi64ELi64ELi8ES3_EELb0ELb1ELb0ELb0ELb0ELb0ELb0EEEvNS_16Flash_bwd_paramsE:
.text._ZN5flash44flash_bwd_dq_dk_dv_loop_seqk_parallel_kernelI23Flash_bwd_kernel_traitsILi256ELi64ELi64ELi8ELi4ELi2ELi2ELb0ELb0EN7cutlass6half_tE19Flash_kernel_traitsILi256ELi64ELi64ELi8ES3_EELb0ELb1ELb0ELb0ELb0ELb0ELb0EEEvNS_16Flash_bwd_paramsE:
        /* <DEDUP_REMOVED lines=12> */
[----:B------:R-:W2:Y:S01]  /*00c0*/  S2UR UR34, SR_CTAID.Y ;  /* 0x00000000002279c3 */ /* 0x000ea20000002600 */
[----:B------:R-:W-:Y:S01]  /*00d0*/  ULDC UR14, c[0x0][0x224] ;  /* 0x00008900000e7ab9 */ /* 0x000fe20000000800 */
[----:B------:R-:W-:Y:S01]  /*00e0*/  IMAD.MOV.U32 R216, RZ, RZ, 0x20 ;  /* 0x00000020ffd87424 */ /* 0x000fe200078e00ff */
[----:B------:R-:W-:Y:S01]  /*00f0*/  USHF.R.S32.HI UR7, URZ, 0x1f, UR14 ;  /* 0x0000001f3f077899 */ /* 0x000fe2000801140e */
[----:B------:R-:W-:Y:S01]  /*0100*/  IMAD.MOV.U32 R217, RZ, RZ, 0x40 ;  /* 0x00000040ffd97424 */ /* 0x000fe200078e00ff */
[----:B------:R-:W-:Y:S01]  /*0110*/  ULDC.U8 UR9, c[0x0][0x328] ;  /* 0x0000ca0000097ab9 */ /* 0x000fe20000000000 */
[----:B------:R-:W-:Y:S01]  /*0120*/  IMAD.MOV.U32 R248, RZ, RZ, -0x10 ;  /* 0xfffffff0fff87424 */ /* 0x000fe200078e00ff */
[----:B------:R-:W-:Y:S01]  /*0130*/  UISETP.NE.AND UP5, UPT, UR9, URZ, UPT ;  /* 0x0000003f0900728c */ /* 0x000fe2000bfa5270 */
[----:B------:R-:W3:Y:S01]  /*0140*/  S2UR UR35, SR_CTAID.Z ;  /* 0x00000000002379c3 */ /* 0x000ee20000002700 */
[----:B------:R-:W-:-:S02]  /*0150*/  ULDC UR47, c[0x0][0x22c] ;  /* 0x00008b00002f7ab9 */ /* 0x000fc40000000800 */
[----:B------:R-:W-:Y:S02]  /*0160*/  ULDC UR38, c[0x0][0x1c0] ;  /* 0x0000700000267ab9 */ /* 0x000fe40000000800 */
[----:B------:R-:W-:Y:S02]  /*0170*/  ULDC UR12, c[0x0][0x1c0] ;  /* 0x00007000000c7ab9 */ /* 0x000fe40000000800 */
[----:B------:R-:W-:Y:S02]  /*0180*/  UIMAD.WIDE UR38, UR47, UR38, URZ ;  /* 0x000000262f2672a5 */ /* 0x000fe4000f8e023f */
[----:B------:R-:W-:Y:S02]  /*0190*/  UMOV UR8, 0x80 ;  /* 0x0000008000087882 */ /* 0x000fe40000000000 */
[----:B------:R-:W-:Y:S02]  /*01a0*/  ULDC UR6, c[0x0][0x210] ;  /* 0x0000840000067ab9 */ /* 0x000fe40000000800 */
[----:B------:R-:W-:Y:S01]  /*01b0*/  ULDC UR56, c[0x0][0x234] ;  /* 0x00008d0000387ab9 */ /* 0x000fe20000000800 */
[----:B-1----:R-:W-:Y:S01]  /*01c0*/  SHF.R.S32.HI R13, RZ, 0x1f, R14 ;  /* 0x0000001fff0d7819 */ /* 0x002fe2000001140e */
[----:B--2---:R-:W-:-:S02]  /*01d0*/  UIMAD.WIDE.U32 UR44, UR34, UR14, URZ ;  /* 0x0000000e222c72a5 */ /* 0x004fc4000f8e003f */
[----:B------:R-:W-:Y:S01]  /*01e0*/  USHF.L.U32 UR14, UR34, 0x7, URZ ;  /* 0x00000007220e7899 */ /* 0x000fe2000800063f */
[CC--:B------:R-:W-:Y:S01]  /*01f0*/  LEA.HI R2, R13.reuse, R14.reuse, RZ, 0x5 ;  /* 0x0000000e0d027211 */ /* 0x0c0fe200078f28ff */
[----:B------:R-:W-:Y:S01]  /*0200*/  ULDC UR13, c[0x0][0x1c0] ;  /* 0x00007000000d7ab9 */ /* 0x000fe20000000800 */
[----:B------:R-:W-:Y:S01]  /*0210*/  LEA.HI R4, R13, R14, RZ, 0x4 ;  /* 0x0000000e0d047211 */ /* 0x000fe200078f20ff */
[----:B------:R-:W-:Y:S01]  /*0220*/  ULDC UR11, c[0x0][0x1c0] ;  /* 0x00007000000b7ab9 */ /* 0x000fe20000000800 */
[--C-:B------:R-:W-:Y:S01]  /*0230*/  SHF.R.S32.HI R0, RZ, 0x5, R2.reuse ;  /* 0x00000005ff007819 */ /* 0x100fe20000011402 */
[----:B---3--:R-:W-:Y:S01]  /*0240*/  UIMAD UR48, UR35, UR47, URZ ;  /* 0x0000002f233072a4 */ /* 0x008fe2000f8e023f */
[----:B------:R-:W-:Y:S01]  /*0250*/  SHF.R.S32.HI R3, RZ, 0x1f, R2 ;  /* 0x0000001fff037819 */ /* 0x000fe20000011402 */
[----:B------:R-:W-:Y:S01]  /*0260*/  UIMAD UR47, UR47, UR12, URZ ;  /* 0x0000000c2f2f72a4 */ /* 0x000fe2000f8e023f */
[-C--:B------:R-:W-:Y:S01]  /*0270*/  LEA.HI R2, R2, R0.reuse, RZ, 0x1 ;  /* 0x0000000002027211 */ /* 0x080fe200078f08ff */
[----:B------:R-:W-:Y:S01]  /*0280*/  UIMAD UR56, UR8, UR6, UR56 ;  /* 0x00000006083872a4 */ /* 0x000fe2000f8e0238 */
[----:B------:R-:W-:Y:S01]  /*0290*/  LEA.HI R3, R3, R0, RZ, 0x2 ;  /* 0x0000000003037211 */ /* 0x000fe200078f10ff */
[----:B------:R-:W-:Y:S01]  /*02a0*/  UIMAD UR53, UR7, UR34, URZ ;  /* 0x00000022073572a4 */ /* 0x000fe2000f8e023f */
[----:B------:R-:W-:Y:S01]  /*02b0*/  LOP3.LUT R2, R2, 0xfffffffe, RZ, 0xc0, !PT ;  /* 0xfffffffe02027812 */ /* 0x000fe200078ec0ff */
[----:B------:R-:W-:Y:S01]  /*02c0*/  UIMAD UR6, UR34, UR11, UR35 ;  /* 0x0000000b220672a4 */ /* 0x000fe2000f8e0223 */
[----:B------:R-:W-:Y:S01]  /*02d0*/  LOP3.LUT R3, R3, 0xfffffffc, RZ, 0xc0, !PT ;  /* 0xfffffffc03037812 */ /* 0x000fe200078ec0ff */
[----:B------:R-:W-:Y:S01]  /*02e0*/  @!UP5 UIMAD UR7, UR34, UR13, UR35 ;  /* 0x0000000d2207d2a4 */ /* 0x000fe2000f8e0223 */
[CC--:B------:R-:W-:Y:S01]  /*02f0*/  LEA.HI R15, R13.reuse, R14.reuse, RZ, 0x2 ;  /* 0x0000000e0d0f7211 */ /* 0x0c0fe200078f10ff */
[C---:B------:R-:W-:Y:S01]  /*0300*/  IMAD.IADD R227, R0.reuse, 0x1, -R2 ;  /* 0x0000000100e37824 */ /* 0x040fe200078e0a02 */
[CC--:B------:R-:W-:Y:S01]  /*0310*/  LEA.HI R11, R13.reuse, R14.reuse, RZ, 0x3 ;  /* 0x0000000e0d0b7211 */ /* 0x0c0fe200078f18ff */
[----:B------:R-:W-:Y:S01]  /*0320*/  IMAD.IADD R233, R0, 0x1, -R3 ;  /* 0x0000000100e97824 */ /* 0x000fe200078e0a03 */
[----:B------:R-:W-:Y:S01]  /*0330*/  SHF.R.S32.HI R3, RZ, 0x4, R4 ;  /* 0x00000004ff037819 */ /* 0x000fe20000011404 */
[----:B------:R-:W-:Y:S01]  /*0340*/  USHF.L.U32 UR46, UR47, 0x6, URZ ;  /* 0x000000062f2e7899 */ /* 0x000fe2000800063f */
[--C-:B------:R-:W-:Y:S01]  /*0350*/  SHF.R.S32.HI R5, RZ, 0x2, R15.reuse ;  /* 0x00000002ff057819 */ /* 0x100fe2000001140f */
[----:B------:R-:W-:Y:S01]  /*0360*/  ULDC UR50, c[0x0][0x214] ;  /* 0x0000850000327ab9 */ /* 0x000fe20000000800 */
[----:B------:R-:W-:Y:S01]  /*0370*/  SHF.R.S32.HI R0, RZ, 0x1f, R15 ;  /* 0x0000001fff007819 */ /* 0x000fe2000001140f */
[----:B------:R-:W-:Y:S01]  /*0380*/  ULDC UR57, c[0x0][0x1c8] ;  /* 0x0000720000397ab9 */ /* 0x000fe20000000800 */
[----:B------:R-:W-:Y:S01]  /*0390*/  LEA.HI R2, R4, R3, RZ, 0x1 ;  /* 0x0000000304027211 */ /* 0x000fe200078f08ff */
[----:B------:R-:W-:Y:S01]  /*03a0*/  ULDC.U8 UR10, c[0x0][0x3d0] ;  /* 0x0000f400000a7ab9 */ /* 0x000fe20000000000 */
[----:B------:R-:W-:Y:S01]  /*03b0*/  LEA.HI R0, R0, R5, RZ, 0x3 ;  /* 0x0000000500007211 */ /* 0x000fe200078f18ff */
[----:B------:R-:W-:Y:S01]  /*03c0*/  ULDC UR51, c[0x0][0x224] ;  /* 0x0000890000337ab9 */ /* 0x000fe20000000800 */
[----:B------:R-:W-:Y:S01]  /*03d0*/  LOP3.LUT R2, R2, 0xfffffffe, RZ, 0xc0, !PT ;  /* 0xfffffffe02027812 */ /* 0x000fe200078ec0ff */
[----:B------:R-:W-:Y:S01]  /*03e0*/  @UP5 UIMAD UR55, UR34, UR50, URZ ;  /* 0x00000032223752a4 */ /* 0x000fe2000f8e023f */
[----:B------:R-:W-:Y:S01]  /*03f0*/  LOP3.LUT R0, R0, 0xfffffff8, RZ, 0xc0, !PT ;  /* 0xfffffff800007812 */ /* 0x000fe200078ec0ff */
[----:B------:R-:W-:Y:S01]  /*0400*/  UMOV UR40, URZ ;  /* 0x0000003f00287c82 */ /* 0x000fe20008000000 */
[----:B------:R-:W-:Y:S01]  /*0410*/  LEA.HI R6, R13, R14, RZ, 0x7 ;  /* 0x0000000e0d067211 */ /* 0x000fe200078f38ff */
[----:B------:R-:W-:Y:S01]  /*0420*/  IMAD.IADD R9, R3, 0x1, -R2 ;  /* 0x0000000103097824 */ /* 0x000fe200078e0a02 */
[----:B------:R-:W-:Y:S01]  /*0430*/  LOP3.LUT R2, R4, 0xfffffff0, RZ, 0xc0, !PT ;  /* 0xfffffff004027812 */ /* 0x000fe200078ec0ff */
[----:B------:R-:W-:Y:S01]  /*0440*/  IMAD.IADD R7, R5, 0x1, -R0 ;  /* 0x0000000105077824 */ /* 0x000fe200078e0a00 */
[----:B------:R-:W-:Y:S01]  /*0450*/  SHF.R.S32.HI R3, RZ, 0x3, R11 ;  /* 0x00000003ff037819 */ /* 0x000fe2000001140b */
[----:B------:R-:W-:Y:S01]  /*0460*/  ULDC.64 UR4, c[0x0][0x118] ;  /* 0x0000460000047ab9 */ /* 0x000fe20000000a00 */
[----:B------:R-:W-:Y:S01]  /*0470*/  LOP3.LUT R0, R11, 0xfffffff8, RZ, 0xc0, !PT ;  /* 0xfffffff80b007812 */ /* 0x000fe200078ec0ff */
[C---:B------:R-:W-:Y:S01]  /*0480*/  IMAD.IADD R2, R14.reuse, 0x1, -R2 ;  /* 0x000000010e027824 */ /* 0x040fe200078e0a02 */
[----:B------:R-:W-:Y:S01]  /*0490*/  SHF.R.S32.HI R6, RZ, 0x7, R6 ;  /* 0x00000007ff067819 */ /* 0x000fe20000011406 */
[----:B------:R-:W-:Y:S01]  /*04a0*/  IMAD.SHL.U32 R3, R3, 0x40, RZ ;  /* 0x0000004003037824 */ /* 0x000fe200078e00ff */
[----:B------:R-:W-:Y:S01]  /*04b0*/  UMOV UR61, 0x4 ;  /* 0x00000004003d7882 */ /* 0x000fe20000000000 */
[----:B------:R-:W-:Y:S01]  /*04c0*/  IMAD.IADD R0, R14, 0x1, -R0 ;  /* 0x000000010e007824 */ /* 0x000fe200078e0a00 */
[----:B------:R-:W-:Y:S01]  /*04d0*/  SHF.R.S32.HI R4, RZ, 0x1f, R2 ;  /* 0x0000001fff047819 */ /* 0x000fe20000011402 */
[----:B------:R-:W-:Y:S01]  /*04e0*/  ULOP3.LUT UR57, UR35, UR57, URZ, 0x3c, !UPT ;  /* 0x0000003923397292 */ /* 0x000fe2000f8e3c3f */
[----:B------:R-:W-:Y:S01]  /*04f0*/  LOP3.LUT R3, R3, 0x1c0, RZ, 0xc0, !PT ;  /* 0x000001c003037812 */ /* 0x000fe200078ec0ff */
[----:B------:R-:W-:Y:S01]  /*0500*/  IMAD.SHL.U32 R244, R0, 0x8, RZ ;  /* 0x0000000800f47824 */ /* 0x000fe200078e00ff */
[----:B------:R-:W-:Y:S01]  /*0510*/  LEA.HI R10, R4, R2, RZ, 0x3 ;  /* 0x00000002040a7211 */ /* 0x000fe200078f18ff */
[----:B------:R-:W-:Y:S01]  /*0520*/  UISETP.NE.AND UP6, UPT, UR10, URZ, UPT ;  /* 0x0000003f0a00728c */ /* 0x000fe2000bfc5270 */
[----:B------:R-:W-:Y:S01]  /*0530*/  SHF.R.U32.HI R5, RZ, 0x3, R3 ;  /* 0x00000003ff057819 */ /* 0x000fe20000011603 */
[----:B------:R-:W-:Y:S01]  /*0540*/  USHF.R.S32.HI UR58, URZ, 0x1f, UR35 ;  /* 0x0000001f3f3a7899 */ /* 0x000fe20008011423 */
[----:B------:R-:W-:Y:S01]  /*0550*/  LOP3.LUT R4, R3, 0x38, R244, 0xf8, !PT ;  /* 0x0000003803047812 */ /* 0x000fe200078ef8f4 */
[----:B------:R-:W-:Y:S01]  /*0560*/  USHF.R.S32.HI UR60, URZ, 0x1f, UR34 ;  /* 0x0000001f3f3c7899 */ /* 0x000fe20008011422 */
[----:B------:R-:W-:Y:S01]  /*0570*/  LOP3.LUT R3, R10, 0xfffffff8, RZ, 0xc0, !PT ;  /* 0xfffffff80a037812 */ /* 0x000fe200078ec0ff */
[----:B------:R-:W-:Y:S01]  /*0580*/  USHF.R.S32.HI UR59, URZ, 0x1f, UR35 ;  /* 0x0000001f3f3b7899 */ /* 0x000fe20008011423 */
[C---:B------:R-:W-:Y:S01]  /*0590*/  LOP3.LUT P4, RZ, R0.reuse, 0x4, RZ, 0xc0, !PT ;  /* 0x0000000400ff7812 */ /* 0x040fe2000788c0ff */
[----:B------:R-:W-:Y:S01]  /*05a0*/  UIMAD.WIDE.U32 UR42, UR38, UR44, URZ ;  /* 0x0000002c262a72a5 */ /* 0x000fe2000f8e003f */
        /* <DEDUP_REMOVED lines=9> */
[----:B------:R-:W-:Y:S01]  /*0640*/  UIMAD UR52, UR39, UR44, URZ ;  /* 0x0000002c273472a4 */ /* 0x000fe2000f8e023f */
[C-C-:B------:R-:W-:Y:S01]  /*0650*/  LOP3.LUT R3, R0.reuse, 0x8, R11.reuse, 0xf8, !PT ;  /* 0x0000000800037812 */ /* 0x140fe200078ef80b */
[----:B------:R-:W-:Y:S01]  /*0660*/  USHF.R.S32.HI UR54, URZ, 0x1f, UR48 ;  /* 0x0000001f3f367899 */ /* 0x000fe20008011430 */
[----:B------:R-:W-:Y:S01]  /*0670*/  SHF.R.U32.HI R220, RZ, 0x3, R0 ;  /* 0x00000003ffdc7819 */ /* 0x000fe20000011600 */
[----:B------:R-:W-:Y:S01]  /*0680*/  UIMAD UR51, UR6, UR51, URZ ;  /* 0x00000033063372a4 */ /* 0x000fe2000f8e023f */
[----:B------:R-:W-:Y:S01]  /*0690*/  LOP3.LUT R2, R0, 0x10, R2, 0xf8, !PT ;  /* 0x0000001000027812 */ /* 0x000fe200078ef802 */
[----:B------:R-:W-:Y:S01]  /*06a0*/  IMAD R0, R6, 0x800, R4 ;  /* 0x0000080006007824 */ /* 0x000fe200078e0204 */
[----:B------:R-:W-:Y:S01]  /*06b0*/  LOP3.LUT R3, R3, R220, RZ, 0x3c, !PT ;  /* 0x000000dc03037212 */ /* 0x000fe200078e3cff */
[----:B------:R-:W-:Y:S01]  /*06c0*/  @!UP5 UIMAD UR50, UR7, UR50, URZ ;  /* 0x000000320732d2a4 */ /* 0x000fe2000f8e023f */
[----:B------:R-:W-:Y:S01]  /*06d0*/  LEA.HI R5, R13, R14, RZ, 0x6 ;  /* 0x0000000e0d057211 */ /* 0x000fe200078f30ff */
[----:B------:R-:W-:Y:S01]  /*06e0*/  USHF.R.S32.HI UR49, URZ, 0x1f, UR46 ;  /* 0x0000001f3f317899 */ /* 0x000fe2000801142e */
[----:B------:R-:W-:Y:S01]  /*06f0*/  LOP3.LUT R2, R2, 0x8, R11, 0xf8, !PT ;  /* 0x0000000802027812 */ /* 0x000fe200078ef80b */
[----:B------:R-:W-:Y:S01]  /*0700*/  IMAD.IADD R3, R0, 0x1, R3 ;  /* 0x0000000100037824 */ /* 0x000fe200078e0203 */
[----:B------:R-:W-:Y:S01]  /*0710*/  SHF.R.S32.HI R0, RZ, 0x6, R5 ;  /* 0x00000006ff007819 */ /* 0x000fe20000011405 */
[----:B------:R-:W-:Y:S01]  /*0720*/  IMAD.U32 R11, RZ, RZ, UR14 ;  /* 0x0000000eff0b7e24 */ /* 0x000fe2000f8e00ff */
[----:B------:R-:W-:Y:S01]  /*0730*/  LOP3.LUT R220, R4, R2, R220, 0xf6, !PT ;  /* 0x0000000204dc7212 */ /* 0x000fe200078ef6dc */
[----:B------:R-:W-:Y:S01]  /*0740*/  IMAD.SHL.U32 R3, R3, 0x2, RZ ;  /* 0x0000000203037824 */ /* 0x000fe200078e00ff */
[----:B------:R-:W-:Y:S01]  /*0750*/  LOP3.LUT R2, R15, 0x7ffffffc, RZ, 0xc0, !PT ;  /* 0x7ffffffc0f027812 */ /* 0x000fe200078ec0ff */
[C---:B------:R-:W-:Y:S01]  /*0760*/  IMAD R4, R0.reuse, 0x200, R8 ;  /* 0x0000020000047824 */ /* 0x040fe200078e0208 */
[C---:B------:R-:W-:Y:S01]  /*0770*/  R2P PR, R7.reuse, 0x6 ;  /* 0x0000000607007804 */ /* 0x040fe20000000000 */
[----:B------:R-:W-:Y:S01]  /*0780*/  IMAD.SHL.U32 R5, R0, 0x8, RZ ;  /* 0x0000000800057824 */ /* 0x000fe200078e00ff */
[----:B------:R-:W-:Y:S01]  /*0790*/  SEL R216, R216, 0xffffffe0, !P3 ;  /* 0xffffffe0d8d87807 */ /* 0x000fe20005800000 */
[----:B------:R-:W-:Y:S01]  /*07a0*/  IMAD.SHL.U32 R0, R7, 0x40, RZ ;  /* 0x0000004007007824 */ /* 0x000fe200078e00ff */
[----:B------:R1:W-:Y:S01]  /*07b0*/  STL [R1+0x58], R4 ;  /* 0x0000580401007387 */ /* 0x0003e20000100800 */
[C---:B------:R-:W-:Y:S01]  /*07c0*/  IMAD.IADD R7, R14.reuse, 0x1, -R2 ;  /* 0x000000010e077824 */ /* 0x040fe200078e0a02 */
[----:B------:R-:W-:Y:S01]  /*07d0*/  LOP3.LUT R2, R5, 0x18, RZ, 0xc0, !PT ;  /* 0x0000001805027812 */ /* 0x000fe200078ec0ff */
[----:B------:R-:W-:Y:S01]  /*07e0*/  IMAD.SHL.U32 R14, R14, 0x2, RZ ;  /* 0x000000020e0e7824 */ /* 0x000fe200078e00ff */
[----:B------:R-:W-:Y:S01]  /*07f0*/  LOP3.LUT R0, R0, 0x1c0, RZ, 0xc0, !PT ;  /* 0x000001c000007812 */ /* 0x000fe200078ec0ff */
[----:B------:R-:W-:Y:S01]  /*0800*/  IMAD.IADD R216, R3, 0x1, R216 ;  /* 0x0000000103d87824 */ /* 0x000fe200078e02d8 */
[----:B------:R-:W-:Y:S01]  /*0810*/  SEL R217, R217, 0xffffffc0, !P4 ;  /* 0xffffffc0d9d97807 */ /* 0x000fe20006000000 */
[----:B------:R-:W-:Y:S01]  /*0820*/  IMAD.SHL.U32 R221, R220, 0x2, RZ ;  /* 0x00000002dcdd7824 */ /* 0x000fe200078e00ff */
[----:B------:R-:W-:Y:S01]  /*0830*/  SHF.R.U32.HI R5, RZ, 0x3, R0 ;  /* 0x00000003ff057819 */ /* 0x000fe20000011600 */
[----:B------:R-:W-:Y:S01]  /*0840*/  UMOV UR41, 0xffff8000 ;  /* 0xffff800000297882 */ /* 0x000fe20000000000 */
[----:B------:R-:W-:Y:S01]  /*0850*/  SEL R248, R248, 0x10, !P0 ;  /* 0x00000010f8f87807 */ /* 0x000fe20004000000 */
[----:B------:R-:W-:-:S02]  /*0860*/  IMAD R220, R220, 0x2, R217 ;  /* 0x00000002dcdc7824 */ /* 0x000fc400078e02d9 */
[----:B------:R-:W-:Y:S02]  /*0870*/  IMAD.IADD R218, R3, 0x1, R217 ;  /* 0x0000000103da7824 */ /* 0x000fe400078e02d9 */
[----:B------:R-:W-:Y:S02]  /*0880*/  IMAD.IADD R217, R217, 0x1, R216 ;  /* 0x00000001d9d97824 */ /* 0x000fe400078e02d8 */
[----:B-1----:R-:W-:Y:S02]  /*0890*/  IMAD.SHL.U32 R4, R6, 0x20, RZ ;  /* 0x0000002006047824 */ /* 0x002fe400078e00ff */
[----:B------:R-:W-:-:S03]  /*08a0*/  IMAD.SHL.U32 R6, R9, 0x20, RZ ;  /* 0x0000002009067824 */ /* 0x000fc600078e00ff */
[----:B------:R-:W-:Y:S02]  /*08b0*/  LOP3.LUT R11, R4, 0x6, R14, 0xf8, !PT ;  /* 0x00000006040b7812 */ /* 0x000fe400078ef80e */
[----:B------:R-:W-:Y:S02]  /*08c0*/  LOP3.LUT R8, R2, 0x20, R6, 0xf8, !PT ;  /* 0x0000002002087812 */ /* 0x000fe400078ef806 */
[----:B------:R-:W-:Y:S01]  /*08d0*/  LOP3.LUT R4, R0, 0x20, R4, 0xf8, !PT ;  /* 0x0000002000047812 */ /* 0x000fe200078ef804 */
[----:B------:R1:W-:Y:S01]  /*08e0*/  STL [R1+0x54], R11 ;  /* 0x0000540b01007387 */ /* 0x0003e20000100800 */
[----:B------:R-:W-:Y:S01]  /*08f0*/  LOP3.LUT R6, R5, R0, R2, 0x1e, !PT ;  /* 0x0000000005067212 */ /* 0x000fe200078e1e02 */
[----:B------:R-:W-:Y:S01]  /*0900*/  IMAD.SHL.U32 R0, R7, 0x2, RZ ;  /* 0x0000000207007824 */ /* 0x000fe200078e00ff */
[----:B------:R-:W-:Y:S01]  /*0910*/  LOP3.LUT R5, R4, R5, RZ, 0x3c, !PT ;  /* 0x0000000504057212 */ /* 0x000fe200078e3cff */
[----:B------:R-:W-:Y:S02]  /*0920*/  IMAD.SHL.U32 R4, R12, 0x40, RZ ;  /* 0x000000400c047824 */ /* 0x000fe400078e00ff */
[----:B------:R-:W-:-:S02]  /*0930*/  IMAD R2, R233, 0x400, R0 ;  /* 0x00000400e9027824 */ /* 0x000fc400078e0200 */
[----:B------:R-:W-:Y:S02]  /*0940*/  IMAD R0, R227, 0x400, R0 ;  /* 0x00000400e3007824 */ /* 0x000fe400078e0200 */
[----:B------:R-:W-:Y:S01]  /*0950*/  IMAD.IADD R246, R2, 0x1, R5 ;  /* 0x0000000102f67824 */ /* 0x000fe200078e0205 */
[----:B------:R-:W-:Y:S01]  /*0960*/  LOP3.LUT R2, R4, 0x1c0, RZ, 0xc0, !PT ;  /* 0x000001c004027812 */ /* 0x000fe200078ec0ff */
[----:B------:R-:W-:Y:S02]  /*0970*/  IMAD.IADD R7, R0, 0x1, R6 ;  /* 0x0000000100077824 */ /* 0x000fe400078e0206 */
[----:B------:R-:W-:Y:S01]  /*0980*/  IMAD.SHL.U32 R0, R9, 0x8, RZ ;  /* 0x0000000809007824 */ /* 0x000fe200078e00ff */
[----:B------:R-:W-:Y:S01]  /*0990*/  SHF.R.U32.HI R4, RZ, 0x3, R2 ;  /* 0x00000003ff047819 */ /* 0x000fe20000011602 */
[----:B------:R-:W-:Y:S02]  /*09a0*/  IMAD.SHL.U32 R5, R10, 0x40, RZ ;  /* 0x000000400a057824 */ /* 0x000fe400078e00ff */
[----:B------:R-:W-:Y:S01]  /*09b0*/  IMAD.SHL.U32 R246, R246, 0x2, RZ ;  /* 0x00000002f6f67824 */ /* 0x000fe200078e00ff */
[----:B------:R-:W-:-:S02]  /*09c0*/  LOP3.LUT R6, R2, 0x8, R0, 0xf8, !PT ;  /* 0x0000000802067812 */ /* 0x000fc400078ef800 */
[----:B------:R-:W-:Y:S01]  /*09d0*/  LOP3.LUT R0, R5, 0xfffffe00, RZ, 0xc0, !PT ;  /* 0xfffffe0005007812 */ /* 0x000fe200078ec0ff */
[----:B------:R-:W-:Y:S01]  /*09e0*/  IMAD.IADD R249, R246, 0x1, R248 ;  /* 0x00000001f6f97824 */ /* 0x000fe200078e02f8 */
[----:B------:R-:W-:Y:S02]  /*09f0*/  LOP3.LUT R2, R4, R8, R2, 0x1e, !PT ;  /* 0x0000000804027212 */ /* 0x000fe400078e1e02 */
[----:B-1----:R-:W-:Y:S01]  /*0a00*/  LEA R11, R7, 0x18000, 0x1 ;  /* 0x00018000070b7811 */ /* 0x002fe200078e08ff */
[--C-:B------:R-:W-:Y:S01]  /*0a10*/  IMAD R233, R233, 0x400, R0.reuse ;  /* 0x00000400e9e97824 */ /* 0x100fe200078e0200 */
[----:B------:R-:W-:Y:S01]  /*0a20*/  LOP3.LUT R232, R2, R0, RZ, 0xfc, !PT ;  /* 0x0000000002e87212 */ /* 0x000fe200078efcff */
[----:B------:R-:W-:Y:S01]  /*0a30*/  IMAD R227, R227, 0x400, R0 ;  /* 0x00000400e3e37824 */ /* 0x000fe200078e0200 */
[C---:B------:R-:W-:Y:S01]  /*0a40*/  IADD3 R0, R11.reuse, 0x40, RZ ;  /* 0x000000400b007810 */ /* 0x040fe20007ffe0ff */
[----:B------:R1:W-:Y:S01]  /*0a50*/  STL [R1+0x48], R11 ;  /* 0x0000480b01007387 */ /* 0x0003e20000100800 */
[----:B------:R-:W-:-:S02]  /*0a60*/  @P2 IADD3 R0, R11, -0x40, RZ ;  /* 0xffffffc00b002810 */ /* 0x000fc40007ffe0ff */
[----:B------:R-:W-:Y:S02]  /*0a70*/  LOP3.LUT R4, R6, R4, RZ, 0x3c, !PT ;  /* 0x0000000406047212 */ /* 0x000fe400078e3cff */
[C---:B------:R-:W-:Y:S01]  /*0a80*/  IADD3 R247, R246.reuse, 0x20, RZ ;  /* 0x00000020f6f77810 */ /* 0x040fe20007ffe0ff */
[----:B------:R1:W-:Y:S01]  /*0a90*/  STL [R1+0x4c], R0 ;  /* 0x00004c0001007387 */ /* 0x0003e20000100800 */
[----:B------:R-:W-:Y:S01]  /*0aa0*/  @P1 IADD3 R247, R246, -0x20, RZ ;  /* 0xffffffe0f6f71810 */ /* 0x000fe20007ffe0ff */
[----:B------:R-:W-:Y:S02]  /*0ab0*/  IMAD.IADD R227, R4, 0x1, R227 ;  /* 0x0000000104e37824 */ /* 0x000fe400078e02e3 */
[----:B------:R-:W-:Y:S02]  /*0ac0*/  IMAD.IADD R233, R233, 0x1, R4 ;  /* 0x00000001e9e97824 */ /* 0x000fe400078e0204 */
[----:B------:R-:W-:Y:S01]  /*0ad0*/  IMAD.IADD R248, R248, 0x1, R247 ;  /* 0x00000001f8f87824 */ /* 0x000fe200078e02f7 */
[----:B------:R-:W-:-:S02]  /*0ae0*/  LEA R227, R227, 0x28000, 0x1 ;  /* 0x00028000e3e37811 */ /* 0x000fc400078e08ff */
.L_x_367:
        /* <DEDUP_REMOVED lines=21> */
[----:B------:R2:W3:Y:S01]  /*0c40*/  @P2 LDG.E R8, [R4.64] ;  /* 0x0000000404082981 */ /* 0x0004e2000c1e1900 */
[----:B------:R-:W-:Y:S02]  /*0c50*/  UIADD3 UR8, UP0, UR13, UR8, URZ ;  /* 0x000000080d087290 */ /* 0x000fe4000ff1e03f */
[----:B------:R-:W-:Y:S01]  /*0c60*/  PLOP3.LUT P1, PT, PT, PT, UP4, 0x80, 0x0 ;  /* 0x000000000000781c */ /* 0x000fe20003f2f048 */
[----:B----4-:R2:W4:Y:S01]  /*0c70*/  @P2 LDG.E R2, [R4.64+0x4] ;  /* 0x0000040404022981 */ /* 0x010522000c1e1900 */
[----:B------:R-:W-:Y:S01]  /*0c80*/  UIADD3.X UR9, UR12, UR9, URZ, UP0, !UPT ;  /* 0x000000090c097290 */ /* 0x000fe200087fe43f */
[----:B------:R-:W-:Y:S01]  /*0c90*/  PLOP3.LUT P0, PT, PT, PT, UP2, 0x80, 0x0 ;  /* 0x000000000000781c */ /* 0x000fe20003f0f028 */
[----:B------:R-:W-:-:S02]  /*0ca0*/  IMAD.U32 R6, RZ, RZ, UR6 ;  /* 0x00000006ff067e24 */ /* 0x000fc4000f8e00ff */
[----:B------:R-:W-:-:S10]  /*0cb0*/  IMAD.U32 R7, RZ, RZ, UR7 ;  /* 0x00000007ff077e24 */ /* 0x000fd4000f8e00ff */
[----:B------:R-:W5:Y:S01]  /*0cc0*/  @P0 LDG.E R6, [R6.64] ;  /* 0x0000000406060981 */ /* 0x000f62000c1e1900 */
[----:B--2---:R-:W-:Y:S02]  /*0cd0*/  IMAD.U32 R4, RZ, RZ, UR8 ;  /* 0x00000008ff047e24 */ /* 0x004fe4000f8e00ff */
[----:B------:R-:W-:-:S05]  /*0ce0*/  IMAD.U32 R5, RZ, RZ, UR9 ;  /* 0x00000009ff057e24 */ /* 0x000fca000f8e00ff */
[----:B-1----:R-:W2:Y:S01]  /*0cf0*/  @!P1 LDG.E R0, [R4.64] ;  /* 0x0000000404009981 */ /* 0x002ea2000c1e1900 */
[----:B------:R-:W1:Y:S01]  /*0d00*/  S2UR UR24, SR_CTAID.X ;  /* 0x00000000001879c3 */ /* 0x000e620000002500 */
[----:B------:R-:W-:Y:S02]  /*0d10*/  UMOV UR14, 0xffffffff ;  /* 0xffffffff000e7882 */ /* 0x000fe40000000000 */
[----:B------:R-:W1:Y:S01]  /*0d20*/  S2R R27, SR_TID.X ;  /* 0x00000000001b7919 */ /* 0x000e620000002100 */
[----:B------:R-:W-:Y:S02]  /*0d30*/  UMOV UR27, 0xffffffff ;  /* 0xffffffff001b7882 */ /* 0x000fe40000000000 */
[----:B------:R-:W-:Y:S02]  /*0d40*/  ULDC UR8, c[0x0][0xc] ;  /* 0x0000030000087ab9 */ /* 0x000fe40000000800 */
[----:B------:R-:W-:Y:S02]  /*0d50*/  USHF.L.U32 UR8, UR8, 0x6, URZ ;  /* 0x0000000608087899 */ /* 0x000fe4000800063f */
[----:B------:R-:W-:-:S02]  /*0d60*/  UMOV UR17, URZ ;  /* 0x0000003f00117c82 */ /* 0x000fc40008000000 */
[----:B-1----:R-:W-:Y:S01]  /*0d70*/  USHF.L.U32 UR6, UR24, 0x6, URZ ;  /* 0x0000000618067899 */ /* 0x002fe2000800063f */
[----:B------:R-:W-:-:S03]  /*0d80*/  SHF.R.S32.HI R26, RZ, 0x1f, R27 ;  /* 0x0000001fff1a7819 */ /* 0x000fc6000001141b */
[----:B------:R-:W-:-:S03]  /*0d90*/  UIMAD UR6, UR8, UR40, UR6 ;  /* 0x00000028080672a4 */ /* 0x000fc6000f8e0206 */
[----:B------:R-:W-:Y:S01]  /*0da0*/  ULDC UR8, c[0x0][0x218] ;  /* 0x0000860000087ab9 */ /* 0x000fe20000000800 */
[----:B---3--:R-:W1:Y:S08]  /*0db0*/  @P2 R2UR UR14, R8 ;  /* 0x00000000080e23c2 */ /* 0x008e7000000e0000 */
[----:B----4-:R-:W1:Y:S08]  /*0dc0*/  @P2 R2UR UR7, R2 ;  /* 0x00000000020723c2 */ /* 0x010e7000000e0000 */
[----:B-----5:R3:W4:Y:S08]  /*0dd0*/  @P0 R2UR UR17, R6 ;  /* 0x00000000061103c2 */ /* 0x02073000000e0000 */
[----:B--2---:R2:W3:Y:S01]  /*0de0*/  @!P1 R2UR UR27, R0 ;  /* 0x00000000001b93c2 */ /* 0x0044e200000e0000 */
[----:B------:R-:W-:-:S04]  /*0df0*/  ISETP.NE.U32.AND P1, PT, RZ, c[0x0][0x248], PT ;  /* 0x00009200ff007a0c */ /* 0x000fc80003f25070 */
[----:B------:R-:W-:Y:S01]  /*0e00*/  ISETP.NE.AND.EX P1, PT, RZ, c[0x0][0x24c], PT, P1 ;  /* 0x00009300ff007a0c */ /* 0x000fe20003f25310 */
[----:B-1----:R-:W-:-:S07]  /*0e10*/  @UP1 UIADD3 UR26, UR7, -UR14, URZ ;  /* 0x8000000e071a1290 */ /* 0x002fce000fffe03f */
[----:B------:R-:W-:Y:S01]  /*0e20*/  @!UP1 ULDC UR26, c[0x0][0x214] ;  /* 0x00008500001a9ab9 */ /* 0x000fe20000000800 */
[----:B--2---:R-:W-:-:S04]  /*0e30*/  LEA.HI R0, R26, R27, RZ, 0x3 ;  /* 0x0000001b1a007211 */ /* 0x004fc800078f18ff */
[----:B------:R-:W-:Y:S01]  /*0e40*/  SHF.R.S32.HI R14, RZ, 0x3, R0 ;  /* 0x00000003ff0e7819 */ /* 0x000fe20000011400 */
[----:B------:R-:W-:-:S03]  /*0e50*/  IMAD.U32 R0, RZ, RZ, UR6 ;  /* 0x00000006ff007e24 */ /* 0x000fc6000f8e00ff */
[----:B------:R-:W-:Y:S02]  /*0e60*/  IADD3 R20, P0, R14, UR6, RZ ;  /* 0x000000060e147c10 */ /* 0x000fe4000ff1e0ff */
[----:B------:R-:W-:-:S04]  /*0e70*/  SHF.R.S32.HI R24, RZ, 0x1f, R14 ;  /* 0x0000001fff187819 */ /* 0x000fc8000001140e */
[----:B------:R-:W-:Y:S01]  /*0e80*/  LEA.HI.X.SX32 R21, R0, R24, 0x1, P0 ;  /* 0x0000001800157211 */ /* 0x000fe200000f0eff */
[----:B------:R-:W-:Y:S05]  /*0e90*/  @!P1 BRA `(.L_x_321) ;  /* 0x0000007000009947 */ /* 0x000fea0003800000 */
[----:B---34-:R-:W-:-:S13]  /*0ea0*/  PLOP3.LUT P0, PT, PT, PT, UP3, 0x80, 0x0 ;  /* 0x000000000000781c */ /* 0x018fda0003f0f038 */
[----:B------:R-:W2:Y:S04]  /*0eb0*/  @P0 LDG.E R0, [R4.64+0x4] ;  /* 0x0000040404000981 */ /* 0x000ea8000c1e1900 */
[----:B------:R-:W3:Y:S01]  /*0ec0*/  @!P0 LDG.E R4, [R4.64] ;  /* 0x0000000404048981 */ /* 0x000ee2000c1e1900 */
[----:B--2---:R-:W1:Y:S02]  /*0ed0*/  @P0 R2UR UR6, R0 ;  /* 0x00000000000603c2 */ /* 0x004e6400000e0000 */
[----:B-1----:R-:W-:-:S11]  /*0ee0*/  @UP3 UIADD3 UR8, UR6, -UR27, URZ ;  /* 0x8000001b06083290 */ /* 0x002fd6000fffe03f */
[----:B---3--:R1:W2:Y:S01]  /*0ef0*/  @!P0 R2UR UR8, R4 ;  /* 0x00000000040883c2 */ /* 0x0082a200000e0000 */
[----:B------:R-:W-:-:S07]  /*0f00*/  DEPBAR.LE SB1, 0x0, {2} ;  /* 0x000090040000791a */ /* 0x000fce0000000000 */
.L_x_321:
[----:B---34-:R-:W-:Y:S02]  /*0f10*/  ULDC.64 UR6, c[0x0][0x258] ;  /* 0x0000960000067ab9 */ /* 0x018fe40000000a00 */
        /* <DEDUP_REMOVED lines=15> */
[----:B-1----:R-:W-:-:S02]  /*1010*/  @UP2 UIADD3 UR15, UR9, -UR17, URZ ;  /* 0x80000011090f2290 */ /* 0x002fc4000fffe03f */
[----:B------:R-:W-:-:S04]  /*1020*/  @!UP2 UIADD3 UR15, UR6, UR8, -UR17 ;  /* 0x00000008060fa290 */ /* 0x000fc8000fffe811 */
[----:B------:R-:W-:-:S06]  /*1030*/  UISETP.GT.AND UP0, UPT, UR15, UR20, UPT ;  /* 0x000000140f00728c */ /* 0x000fcc000bf04270 */
[----:B------:R-:W-:-:S13]  /*1040*/  PLOP3.LUT P0, PT, PT, PT, UP0, 0x80, 0x0 ;  /* 0x000000000000781c */ /* 0x000fda0003f0f008 */
[----:B------:R-:W-:Y:S05]  /*1050*/  @!P0 BRA `(.L_x_322) ;  /* 0x00009fc000008947 */ /* 0x000fea0003800000 */
[----:B------:R-:W-:Y:S02]  /*1060*/  ULDC.64 UR12, c[0x0][0x178] ;  /* 0x00005e00000c7ab9 */ /* 0x000fe40000000a00 */
[----:B------:R-:W-:Y:S02]  /*1070*/  UISETP.NE.AND UP0, UPT, UR27, -0x1, UPT ;  /* 0xffffffff1b00788c */ /* 0x000fe4000bf05270 */
[----:B------:R-:W-:Y:S02]  /*1080*/  UIMAD UR11, UR37, UR12, URZ ;  /* 0x0000000c250b72a4 */ /* 0x000fe4000f8e023f */
[----:B------:R-:W-:Y:S02]  /*1090*/  UIADD3 UR10, UR26, 0x3f, URZ ;  /* 0x0000003f1a0a7890 */ /* 0x000fe4000fffe03f */
[----:B------:R-:W-:Y:S01]  /*10a0*/  UIMAD UR13, UR34, UR13, UR11 ;  /* 0x0000000d220d72a4 */ /* 0x000fe2000f8e020b */
[----:B------:R-:W-:Y:S01]  /*10b0*/  PLOP3.LUT P1, PT, PT, PT, UP0, 0x80, 0x0 ;  /* 0x000000000000781c */ /* 0x000fe20003f2f008 */
[----:B------:R-:W-:-:S02]  /*10c0*/  ULDC.64 UR6, c[0x0][0x190] ;  /* 0x0000640000067ab9 */ /* 0x000fc40000000a00 */
[----:B------:R-:W-:Y:S02]  /*10d0*/  USHF.R.S32.HI UR11, URZ, 0x1f, UR10 ;  /* 0x0000001f3f0b7899 */ /* 0x000fe4000801140a */
[----:B------:R-:W-:Y:S02]  /*10e0*/  UIMAD.WIDE.U32 UR8, UR14, UR6, URZ ;  /* 0x000000060e0872a5 */ /* 0x000fe4000f8e003f */
[----:B------:R-:W-:Y:S02]  /*10f0*/  UIMAD UR21, UR14, UR7, URZ ;  /* 0x000000070e1572a4 */ /* 0x000fe4000f8e023f */
[----:B------:R-:W-:Y:S02]  /*1100*/  UIMAD.WIDE.U32 UR6, UR34, UR12, URZ ;  /* 0x0000000c220672a5 */ /* 0x000fe4000f8e003f */
[----:B------:R-:W-:Y:S02]  /*1110*/  UISETP.NE.AND UP2, UPT, UR14, -0x1, UPT ;  /* 0xffffffff0e00788c */ /* 0x000fe4000bf45270 */
[----:B------:R-:W-:-:S02]  /*1120*/  ULEA.HI UR11, UR11, UR10, URZ, 0x6 ;  /* 0x0000000a0b0b7291 */ /* 0x000fc4000f8f303f */
[----:B------:R-:W-:Y:S02]  /*1130*/  @UP0 UIADD3 UR10, UR17, UR27, URZ ;  /* 0x0000001b110a0290 */ /* 0x000fe4000fffe03f */
[----:B------:R-:W-:Y:S02]  /*1140*/  ULDC.64 UR18, c[0x0][0x198] ;  /* 0x0000660000127ab9 */ /* 0x000fe40000000a00 */
[----:B------:R-:W-:Y:S02]  /*1150*/  USEL UR31, UR6, UR8, !UP2 ;  /* 0x00000008061f7287 */ /* 0x000fe4000d000000 */
[----:B------:R-:W-:Y:S02]  /*1160*/  UIADD3 UR30, UR7, UR13, URZ ;  /* 0x0000000d071e7290 */ /* 0x000fe4000fffe03f */
[----:B------:R-:W-:Y:S02]  /*1170*/  ULOP3.LUT UR8, UR11, 0xffffffc0, URZ, 0xc0, !UPT ;  /* 0xffffffc00b087892 */ /* 0x000fe4000f8ec03f */
[----:B------:R-:W-:-:S02]  /*1180*/  @UP0 UIMAD.WIDE.U32 UR6, UR10, UR18, URZ ;  /* 0x000000120a0602a5 */ /* 0x000fc4000f8e003f */
[----:B------:R-:W-:Y:S02]  /*1190*/  UIADD3 UR22, UR8, -0x40, URZ ;  /* 0xffffffc008167890 */ /* 0x000fe4000fffe03f */
[----:B------:R-:W-:Y:S02]  /*11a0*/  @UP0 UIMAD UR28, UR10, UR19, UR7 ;  /* 0x000000130a1c02a4 */ /* 0x000fe4000f8e0207 */
[----:B------:R-:W-:Y:S02]  /*11b0*/  USHF.R.S32.HI UR36, URZ, 0x6, UR11 ;  /* 0x000000063f247899 */ /* 0x000fe4000801140b */
        /* <DEDUP_REMOVED lines=16> */
.L_x_323:
[----:B------:R-:W-:Y:S01]  /*12c0*/  IABS R6, c[0x0][0x1c8] ;  /* 0x0000720000067a13 */ /* 0x000fe20000000000 */
[----:B------:R-:W-:Y:S01]  /*12d0*/  @UP0 UIADD3 UR8, UR17, UR27, URZ ;  /* 0x0000001b11080290 */ /* 0x000fe2000fffe03f */
[----:B------:R-:W-:Y:S01]  /*12e0*/  IABS R2, UR35 ;  /* 0x0000002300027c13 */ /* 0x000fe20008000000 */
        /* <DEDUP_REMOVED lines=11> */
[----:B------:R-:W-:-:S04]  /*13a0*/  IMAD R0, R0, R6, RZ ;  /* 0x0000000600007224 */ /* 0x000fc800078e02ff */
        /* <DEDUP_REMOVED lines=22> */
[----:B------:R-:W-:Y:S02]  /*1510*/  UIMAD.WIDE.U32 UR6, UR34, UR8, UR6 ;  /* 0x00000008220672a5 */ /* 0x000fe4000f8e0006 */
[----:B------:R-:W-:-:S04]  /*1520*/  UIMAD UR8, UR37, UR8, URZ ;  /* 0x00000008250872a4 */ /* 0x000fc8000f8e023f */
[----:B------:R-:W-:Y:S02]  /*1530*/  UIMAD UR8, UR34, UR9, UR8 ;  /* 0x00000009220872a4 */ /* 0x000fe4000f8e0208 */
[----:B------:R-:W-:Y:S02]  /*1540*/  UMOV UR21, UR6 ;  /* 0x0000000600157c82 */ /* 0x000fe40008000000 */
[----:B------:R-:W-:-:S03]  /*1550*/  UIADD3 UR23, UR7, UR8, URZ ;  /* 0x0000000807177290 */ /* 0x000fc6000fffe03f */
.L_x_324:
        /* <DEDUP_REMOVED lines=18> */
[----:B------:R-:W-:Y:S02]  /*1680*/  USHF.L.U32 UR10, UR34, 0x7, URZ ;  /* 0x00000007220a7899 */ /* 0x000fe4000800063f */
[----:B------:R-:W-:-:S02]  /*1690*/  UIMAD UR7, UR38, UR7, UR52 ;  /* 0x00000007260772a4 */ /* 0x000fc4000f8e0234 */
[----:B------:R-:W-:Y:S02]  /*16a0*/  USEL UR24, UR6, URZ, UP6 ;  /* 0x0000003f06187287 */ /* 0x000fe4000b000000 */
[----:B------:R-:W-:Y:S02]  /*16b0*/  UIADD3 UR12, UR43, UR7, URZ ;  /* 0x000000072b0c7290 */ /* 0x000fe4000fffe03f */
[----:B------:R-:W-:Y:S02]  /*16c0*/  UIMAD UR7, UR39, UR14, URZ ;  /* 0x0000000e270772a4 */ /* 0x000fe4000f8e023f */
[----:B------:R-:W-:Y:S02]  /*16d0*/  USHF.L.U64.HI UR6, UR34, 0x7, UR37 ;  /* 0x0000000722067899 */ /* 0x000fe40008010225 */
[----:B------:R-:W-:Y:S02]  /*16e0*/  @UP2 UIADD3 UR12, UR9, UR7, URZ ;  /* 0x00000007090c2290 */ /* 0x000fe4000fffe03f */
[----:B------:R-:W-:-:S02]  /*16f0*/  USEL UR7, UR10, URZ, UP1 ;  /* 0x0000003f0a077287 */ /* 0x000fc40008800000 */
[----:B------:R-:W-:Y:S02]  /*1700*/  USEL UR29, UR42, UR8, !UP2 ;  /* 0x000000082a1d7287 */ /* 0x000fe4000d000000 */
[----:B------:R-:W-:Y:S02]  /*1710*/  USEL UR6, UR6, URZ, UP1 ;  /* 0x0000003f06067287 */ /* 0x000fe40008800000 */
[----:B------:R-:W-:Y:S02]  /*1720*/  UIADD3 UR8, UP1, UR22, UR7, URZ ;  /* 0x0000000716087290 */ /* 0x000fe4000ff3e03f */
[----:B------:R-:W-:Y:S02]  /*1730*/  ULDC UR10, c[0x0][0x234] ;  /* 0x00008d00000a7ab9 */ /* 0x000fe40000000800 */
[----:B------:R-:W-:Y:S02]  /*1740*/  UIADD3.X UR7, UR33, UR6, URZ, UP1, !UPT ;  /* 0x0000000621077290 */ /* 0x000fe40008ffe43f */
[----:B------:R-:W-:-:S02]  /*1750*/  UIMAD UR6, UR39, UR8, URZ ;  /* 0x00000008270672a4 */ /* 0x000fc4000f8e023f */
[----:B------:R-:W-:Y:S02]  /*1760*/  USEL UR11, UR11, URZ, UP6 ;  /* 0x0000003f0b0b7287 */ /* 0x000fe4000b000000 */
        /* <DEDUP_REMOVED lines=12> */
.L_x_325:
[----:B------:R-:W-:-:S04]  /*1830*/  UMOV UR10, UR51 ;  /* 0x00000033000a7c82 */ /* 0x000fc80008000000 */
.L_x_326:
[----:B------:R-:W-:Y:S01]  /*1840*/  UIADD3 UR6, UP4, UP3, UR6, UR46, UR48 ;  /* 0x0000002e06067290 */ /* 0x000fe2000fb9e030 */
[----:B------:R-:W-:Y:S01]  /*1850*/  IMAD.U32 R2, RZ, RZ, UR5 ;  /* 0x00000005ff027e24 */ /* 0x000fe2000f8e00ff */
[----:B------:R-:W-:Y:S01]  /*1860*/  LEA.HI R23, R26, R27, RZ, 0x5 ;  /* 0x0000001b1a177211 */ /* 0x000fe200078f28ff */
[----:B------:R-:W-:Y:S01]  /*1870*/  IMAD.U32 R0, RZ, RZ, UR4 ;  /* 0x00000004ff007e24 */ /* 0x000fe2000f8e00ff */
[----:B------:R-:W-:Y:S01]  /*1880*/  UIADD3 UR32, UP2, UP1, UR24, UR6, UR29 ;  /* 0x0000000618207290 */ /* 0x000fe2000f95e01d */
[----:B------:R-:W-:Y:S01]  /*1890*/  SHF.R.S32.HI R245, RZ, 0x1f, R244 ;  /* 0x0000001ffff57819 */ /* 0x000fe200000114f4 */
[----:B------:R-:W-:Y:S01]  /*18a0*/  UIADD3.X UR6, UR9, UR49, UR54, UP4, UP3 ;  /* 0x0000003109067290 */ /* 0x000fe2000a7e6436 */
[----:B------:R-:W-:Y:S01]  /*18b0*/  SHF.R.S32.HI R19, RZ, 0x5, R23 ;  /* 0x00000005ff137819 */ /* 0x000fe20000011417 */
[----:B------:R-:W-:Y:S01]  /*18c0*/  ULDC.64 UR4, c[0x0][0x3c8] ;  /* 0x0000f20000047ab9 */ /* 0x000fe20000000a00 */
[----:B------:R-:W-:Y:S01]  /*18d0*/  IADD3 R4, P2, R244, UR18, RZ ;  /* 0x00000012f4047c10 */ /* 0x000fe2000ff5e0ff */
[----:B------:R-:W-:Y:S01]  /*18e0*/  UIADD3.X UR29, UR11, UR6, UR12, UP2, UP1 ;  /* 0x000000060b1d7290 */ /* 0x000fe200097e240c */
[----:B------:R-:W-:Y:S01]  /*18f0*/  IADD3 R12, P0, R14, UR22, RZ ;  /* 0x000000160e0c7c10 */ /* 0x000fe2000ff1e0ff */
[----:B------:R-:W-:Y:S01]  /*1900*/  IMAD.U32 R6, RZ, RZ, UR22 ;  /* 0x00000016ff067e24 */ /* 0x000fe2000f8e00ff */
[----:B------:R-:W-:Y:S01]  /*1910*/  ULDC.64 UR6, c[0x0][0x1a8] ;  /* 0x00006a0000067ab9 */ /* 0x000fe20000000a00 */
[----:B------:R-:W-:Y:S01]  /*1920*/  IADD3.X R5, R245, UR19, RZ, P2, !PT ;  /* 0x00000013f5057c10 */ /* 0x000fe200097fe4ff */
[----:B------:R-:W-:Y:S01]  /*1930*/  UIMAD UR6, UR58, UR6, URZ ;  /* 0x000000063a0672a4 */ /* 0x000fe2000f8e023f */
[----:B------:R-:W-:Y:S01]  /*1940*/  IADD3.X R13, R24, UR33, RZ, P0, !PT ;  /* 0x00000021180d7c10 */ /* 0x000fe200087fe4ff */
[----:B------:R-:W-:Y:S01]  /*1950*/  IMAD.U32 R9, RZ, RZ, UR35 ;  /* 0x00000023ff097e24 */ /* 0x000fe2000f8e00ff */
[----:B------:R-:W-:Y:S01]  /*1960*/  BSSY B1, `(.L_x_322) ;  /* 0x000096b000017945 */ /* 0x000fe20003800000 */
[----:B------:R-:W-:Y:S01]  /*1970*/  UIMAD UR14, UR35, UR7, UR6 ;  /* 0x00000007230e72a4 */ /* 0x000fe2000f8e0206 */
[----:B------:R-:W-:Y:S01]  /*1980*/  IMAD.WIDE.U32 R4, R6, c[0x0][0x370], R4 ;  /* 0x0000dc0006047a25 */ /* 0x000fe200078e0004 */
[C---:B------:R-:W-:Y:S01]  /*1990*/  IADD3 R251, R244.reuse, 0x40, RZ ;  /* 0x00000040f4fb7810 */ /* 0x040fe20007ffe0ff */
[----:B------:R-:W-:Y:S01]  /*19a0*/  ULDC.64 UR6, c[0x0][0x370] ;  /* 0x0000dc0000067ab9 */ /* 0x000fe20000000a00 */
[----:B------:R-:W-:Y:S01]  /*19b0*/  IADD3 R250, R244, 0x80, RZ ;  /* 0x00000080f4fa7810 */ /* 0x000fe20007ffe0ff */
[----:B------:R-:W-:Y:S01]  /*19c0*/  UIMAD UR6, UR33, UR6, URZ ;  /* 0x00000006210672a4 */ /* 0x000fe2000f8e023f */
[----:B------:R-:W-:Y:S01]  /*19d0*/  IMAD.WIDE.U32 R6, R12, c[0x0][0x190], R244 ;  /* 0x000064000c067a25 */ /* 0x000fe200078e00f4 */
[----:B------:R-:W-:-:S02]  /*19e0*/  IADD3 R252, R244, 0xc0, RZ ;  /* 0x000000c0f4fc7810 */ /* 0x000fc40007ffe0ff */
[----:B------:R-:W-:Y:S01]  /*19f0*/  UIMAD UR24, UR22, UR7, UR6 ;  /* 0x00000007161872a4 */ /* 0x000fe2000f8e0206 */
[----:B------:R-:W-:Y:S02]  /*1a00*/  IMAD.U32 R11, RZ, RZ, UR35 ;  /* 0x00000023ff0b7e24 */ /* 0x000fe4000f8e00ff */
[----:B------:R-:W-:Y:S02]  /*1a10*/  ULDC.64 UR6, c[0x0][0x378] ;  /* 0x0000de0000067ab9 */ /* 0x000fe40000000a00 */
[----:B------:R-:W-:Y:S01]  /*1a20*/  UIMAD UR6, UR58, UR6, URZ ;  /* 0x000000063a0672a4 */ /* 0x000fe2000f8e023f */
[----:B------:R-:W-:-:S03]  /*1a30*/  IADD3 R5, R5, UR24, RZ ;  /* 0x0000001805057c10 */ /* 0x000fc6000fffe0ff */
[----:B------:R-:W-:Y:S02]  /*1a40*/  UIMAD UR8, UR35, UR7, UR6 ;  /* 0x00000007230872a4 */ /* 0x000fe4000f8e0206 */
[----:B------:R-:W-:Y:S01]  /*1a50*/  UIADD3 UR6, UR22, UR10, URZ ;  /* 0x0000000a16067290 */ /* 0x000fe2000fffe03f */
[----:B------:R-:W-:-:S03]  /*1a60*/  IMAD.WIDE.U32 R4, R9, c[0x0][0x378], R4 ;  /* 0x0000de0009047a25 */ /* 0x000fc600078e0004 */
[----:B------:R-:W-:-:S03]  /*1a70*/  UIMAD.WIDE UR6, UR6, UR61, UR4 ;  /* 0x0000003d060672a5 */ /* 0x000fc6000f8e0204 */
[----:B------:R-:W-:-:S04]  /*1a80*/  ULDC.64 UR4, c[0x0][0x200] ;  /* 0x0000800000047ab9 */ /* 0x000fc80000000a00 */
[----:B------:R-:W-:Y:S02]  /*1a90*/  UMOV UR12, UR6 ;  /* 0x00000006000c7c82 */ /* 0x000fe40008000000 */
[----:B------:R-:W-:Y:S02]  /*1aa0*/  UIADD3 UR6, UR22, UR13, URZ ;  /* 0x0000000d16067290 */ /* 0x000fe4000fffe03f */
[----:B------:R-:W-:Y:S02]  /*1ab0*/  UMOV UR11, UR7 ;  /* 0x00000007000b7c82 */ /* 0x000fe40008000000 */
[----:B------:R-:W-:Y:S01]  /*1ac0*/  UIMAD.WIDE UR6, UR6, UR61, UR4 ;  /* 0x0000003d060672a5 */ /* 0x000fe2000f8e0204 */
[----:B------:R1:W2:Y:S01]  /*1ad0*/  R2UR UR4, R0 ;  /* 0x00000000000473c2 */ /* 0x0002a200000e0000 */
[----:B------:R-:W-:-:S05]  /*1ae0*/  ULDC UR13, c[0x0][0x2e8] ;  /* 0x0000ba00000d7ab9 */ /* 0x000fca0000000800 */
[----:B------:R-:W-:Y:S02]  /*1af0*/  UMOV UR10, UR6 ;  /* 0x00000006000a7c82 */ /* 0x000fe40008000000 */
[----:B------:R-:W-:Y:S01]  /*1b00*/  UIADD3 UR6, -UR15, UR26, UR20 ;  /* 0x0000001a0f067290 */ /* 0x000fe2000fffe114 */
[----:B------:R3:W4:Y:S01]  /*1b10*/  R2UR UR5, R2 ;  /* 0x00000000020573c2 */ /* 0x00072200000e0000 */
[----:B------:R-:W-:Y:S02]  /*1b20*/  UMOV UR9, UR7 ;  /* 0x0000000700097c82 */ /* 0x000fe40008000000 */
[----:B------:R-:W-:-:S04]  /*1b30*/  UIADD3 UR6, UR6, -UR13, URZ ;  /* 0x8000000d06067290 */ /* 0x000fc8000fffe03f */
[----:B------:R-:W-:-:S04]  /*1b40*/  USHF.R.S32.HI UR13, URZ, 0x1f, UR6 ;  /* 0x0000001f3f0d7899 */ /* 0x000fc80008011406 */
[----:B------:R-:W-:Y:S02]  /*1b50*/  ULEA.HI UR13, UR13, UR6, URZ, 0x6 ;  /* 0x000000060d0d7291 */ /* 0x000fe4000f8f303f */
[----:B------:R-:W-:Y:S01]  /*1b60*/  UIADD3 UR6, UR36, -0x1, URZ ;  /* 0xffffffff24067890 */ /* 0x000fe2000fffe03f */
[----:B-1----:R-:W-:Y:S01]  /*1b70*/  LOP3.LUT R0, R23, 0xffffffe0, RZ, 0xc0, !PT ;  /* 0xffffffe017007812 */ /* 0x002fe200078ec0ff */
[----:B------:R-:W-:-:S04]  /*1b80*/  USHF.R.S32.HI UR13, URZ, 0x6, UR13 ;  /* 0x000000063f0d7899 */ /* 0x000fc8000801140d */
[----:B------:R-:W-:Y:S01]  /*1b90*/  IMAD.IADD R15, R27, 0x1, -R0 ;  /* 0x000000011b0f7824 */ /* 0x000fe200078e0a00 */
[----:B------:R-:W-:-:S03]  /*1ba0*/  UISETP.LT.AND UP1, UPT, URZ, UR13, UPT ;  /* 0x0000000d3f00728c */ /* 0x000fc6000bf21270 */
[----:B------:R-:W-:Y:S01]  /*1bb0*/  IMAD R0, R19, UR47, R15 ;  /* 0x0000002f13007c24 */ /* 0x000fe2000f8e020f */
[----:B------:R-:W-:-:S04]  /*1bc0*/  USEL UR13, URZ, UR13, !UP1 ;  /* 0x0000000d3f0d7287 */ /* 0x000fc8000c800000 */
[----:B---3--:R-:W-:Y:S01]  /*1bd0*/  IADD3 R2, P0, R0, UR32, RZ ;  /* 0x0000002000027c10 */ /* 0x008fe2000ff1e0ff */
[----:B------:R-:W-:-:S03]  /*1be0*/  UISETP.GT.AND UP1, UPT, UR36, UR13, UPT ;  /* 0x0000000d2400728c */ /* 0x000fc6000bf24270 */
[----:B------:R-:W-:Y:S01]  /*1bf0*/  LEA.HI.X.SX32 R10, R0, UR29, 0x1, P0 ;  /* 0x0000001d000a7c11 */ /* 0x000fe200080f0eff */
[----:B------:R-:W-:Y:S01]  /*1c00*/  IMAD R0, R13, c[0x0][0x190], RZ ;  /* 0x000064000d007a24 */ /* 0x000fe200078e02ff */
[----:B------:R-:W-:Y:S01]  /*1c10*/  IADD3 R8, P0, R6, UR31, RZ ;  /* 0x0000001f06087c10 */ /* 0x000fe2000ff1e0ff */
[----:B------:R-:W-:Y:S02]  /*1c20*/  IMAD.MOV.U32 R6, RZ, RZ, R4 ;  /* 0x000000ffff067224 */ /* 0x000fe400078e0004 */
[----:B------:R-:W-:Y:S02]  /*1c30*/  IMAD R18, R12, c[0x0][0x194], R0 ;  /* 0x000065000c127a24 */ /* 0x000fe400078e0200 */
[----:B------:R-:W-:-:S03]  /*1c40*/  IMAD R0, R24, c[0x0][0x370], RZ ;  /* 0x0000dc0018007a24 */ /* 0x000fc600078e02ff */
[----:B------:R-:W-:Y:S01]  /*1c50*/  IADD3.X R9, R7, UR30, R18, P0, !PT ;  /* 0x0000001e07097c10 */ /* 0x000fe200087fe412 */
[----:B------:R-:W-:Y:S01]  /*1c60*/  IMAD R0, R14, c[0x0][0x374], R0 ;  /* 0x0000dd000e007a24 */ /* 0x000fe200078e0200 */
[C---:B------:R-:W-:Y:S02]  /*1c70*/  LEA R234, P0, R2.reuse, c[0x0][0x350], 0x2 ;  /* 0x0000d40002ea7a11 */ /* 0x040fe400078010ff */
[----:B------:R-:W-:Y:S02]  /*1c80*/  IADD3 R7, R5, UR8, RZ ;  /* 0x0000000805077c10 */ /* 0x000fe4000fffe0ff */
[----:B------:R-:W-:Y:S01]  /*1c90*/  LEA.HI.X R235, R2, c[0x0][0x354], R10, 0x2, P0 ;  /* 0x0000d50002eb7a11 */ /* 0x000fe200000f140a */
[----:B------:R-:W-:Y:S01]  /*1ca0*/  IMAD.WIDE.U32 R10, R11, c[0x0][0x1a8], R8 ;  /* 0x00006a000b0a7a25 */ /* 0x000fe200078e0008 */
[----:B------:R-:W-:-:S03]  /*1cb0*/  PLOP3.LUT P0, PT, PT, PT, UP1, 0x80, 0x0 ;  /* 0x000000000000781c */ /* 0x000fc60003f0f018 */
[----:B------:R-:W-:Y:S01]  /*1cc0*/  IMAD.WIDE.U32 R6, R14, c[0x0][0x370], R6 ;  /* 0x0000dc000e067a25 */ /* 0x000fe200078e0006 */
[----:B------:R-:W-:Y:S02]  /*1cd0*/  LEA R241, P3, R10, c[0x0][0x160], 0x1 ;  /* 0x000058000af17a11 */ /* 0x000fe400078608ff */
[----:B------:R-:W-:Y:S01]  /*1ce0*/  IADD3 R17, R11, UR14, RZ ;  /* 0x0000000e0b117c10 */ /* 0x000fe2000fffe0ff */
[----:B------:R-:W-:Y:S01]  /*1cf0*/  IMAD.IADD R2, R7, 0x1, R0 ;  /* 0x0000000107027824 */ /* 0x000fe200078e0200 */
[----:B------:R-:W-:Y:S02]  /*1d00*/  LEA R240, P2, R6, c[0x0][0x330], 0x1 ;  /* 0x0000cc0006f07a11 */ /* 0x000fe400078408ff */
[----:B------:R-:W-:Y:S02]  /*1d10*/  LEA.HI.X R242, R10, c[0x0][0x164], R17, 0x1, P3 ;  /* 0x000059000af27a11 */ /* 0x000fe400018f0c11 */
[----:B------:R-:W-:Y:S01]  /*1d20*/  LEA.HI.X R243, R6, c[0x0][0x334], R2, 0x1, P2 ;  /* 0x0000cd0006f37a11 */ /* 0x000fe200010f0c02 */
[----:B--2-4-:R-:W-:Y:S05]  /*1d30*/  @P0 BRA `(.L_x_327) ;  /* 0x0000092000000947 */ /* 0x014fea0003800000 */
[----:B------:R-:W-:Y:S02]  /*1d40*/  @UP0 UIADD3 UR8, UR17, UR27, URZ ;  /* 0x0000001b11080290 */ /* 0x000fe4000fffe03f */
[----:B------:R-:W-:-:S02]  /*1d50*/  ULDC.64 UR10, c[0x0][0x3a0] ;  /* 0x0000e800000a7ab9 */ /* 0x000fc40000000a00 */
        /* <DEDUP_REMOVED lines=16> */
.L_x_328:
        /* <DEDUP_REMOVED lines=18> */
.L_x_329:
        /* <DEDUP_REMOVED lines=25> */
[----:B------:R-:W-:Y:S01]  /*2110*/  IMAD R0, R14, c[0x0][0x3a4], R0 ;  /* 0x0000e9000e007a24 */ /* 0x000fe200078e0200 */
        /* <DEDUP_REMOVED lines=9> */
.L_x_331:
[----:B------:R-:W-:Y:S05]  /*21b0*/  BSYNC B0 ;  /* 0x0000000000007941 */ /* 0x000fea0003800000 */
.L_x_330:
        /* <DEDUP_REMOVED lines=21> */
.L_x_333:
[----:B------:R-:W-:Y:S05]  /*2310*/  BSYNC B0 ;  /* 0x0000000000007941 */ /* 0x000fea0003800000 */
.L_x_332:
        /* <DEDUP_REMOVED lines=31> */
.L_x_335:
[----:B------:R-:W-:Y:S05]  /*2510*/  BSYNC B0 ;  /* 0x0000000000007941 */ /* 0x000fea0003800000 */
.L_x_334:
[----:B------:R-:W-:Y:S05]  /*2520*/  @P4 BRA `(.L_x_336) ;  /* 0x00008ae000004947 */ /* 0x000fea0003800000 */
[----:B------:R-:W-:Y:S01]  /*2530*/  IADD3 R0, P0, R14, 0x20, RZ ;  /* 0x000000200e007810 */ /* 0x000fe20007f1e0ff */
[----:B------:R-:W-:Y:S01]  /*2540*/  IMAD.MOV.U32 R7, RZ, RZ, R2 ;  /* 0x000000ffff077224 */ /* 0x000fe200078e0002 */
[----:B------:R-:W-:-:S02]  /*2550*/  ISETP.GE.AND P1, PT, R251, c[0x0][0x220], PT ;  /* 0x00008800fb007a0c */ /* 0x000fc40003f26270 */
[----:B------:R-:W-:Y:S01]  /*2560*/  ISETP.GE.AND P2, PT, R244, c[0x0][0x220], PT ;  /* 0x00008800f4007a0c */ /* 0x000fe20003f46270 */
[----:B-1----:R-:W-:Y:S01]  /*2570*/  IMAD.X R4, RZ, RZ, R24, P0 ;  /* 0x000000ffff047224 */ /* 0x002fe200000e0618 */
        /* <DEDUP_REMOVED lines=14> */
.L_x_327:
[----:B------:R-:W2:Y:S01]  /*2660*/  LDL R28, [R1+0x58] ;  /* 0x00005800011c7983 */ /* 0x000ea20000100800 */
[----:B------:R-:W-:Y:S01]  /*2670*/  PLOP3.LUT P0, PT, PT, PT, UP6, 0x80, 0x0 ;  /* 0x000000000000781c */ /* 0x000fe20003f0f068 */
[----:B------:R-:W-:Y:S01]  /*2680*/  ULEA.HI UR7, UR6, UR6, URZ, 0x1 ;  /* 0x0000000606077291 */ /* 0x000fe2000f8f083f */
[----:B------:R-:W-:Y:S03]  /*2690*/  BSSY B0, `(.L_x_337) ;  /* 0x0000035000007945 */ /* 0x000fe60003800000 */
[----:B------:R-:W-:-:S04]  /*26a0*/  ULOP3.LUT UR7, UR7, 0xfffffffe, URZ, 0xc0, !UPT ;  /* 0xfffffffe07077892 */ /* 0x000fc8000f8ec03f */
[----:B------:R-:W-:-:S04]  /*26b0*/  UIADD3 UR7, UR6, -UR7, URZ ;  /* 0x8000000706077290 */ /* 0x000fc8000fffe03f */
[----:B------:R-:W-:Y:S02]  /*26c0*/  UISETP.NE.AND UP0, UPT, UR7, 0x1, UPT ;  /* 0x000000010700788c */ /* 0x000fe4000bf05270 */
[----:B------:R-:W-:Y:S01]  /*26d0*/  UIMAD UR7, UR6, -0x40, UR26 ;  /* 0xffffffc0060778a4 */ /* 0x000fe2000f8e021a */
[----:B------:R-:W-:Y:S05]  /*26e0*/  @P0 BAR.SYNC.DEFER_BLOCKING 0x0 ;  /* 0x0000000000000b1d */ /* 0x000fea0000010000 */
[----:B------:R-:W-:Y:S01]  /*26f0*/  ISETP.GE.AND P6, PT, R14, UR7, PT ;  /* 0x000000070e007c0c */ /* 0x000fe2000bfc6270 */
[----:B--2---:R-:W-:-:S12]  /*2700*/  IMAD.SHL.U32 R237, R28, 0x2, RZ ;  /* 0x000000021ced7824 */ /* 0x004fd800078e00ff */
[----:B------:R1:W-:Y:S04]  /*2710*/  @P6 STS.128 [R237+0x10000], RZ ;  /* 0x010000ffed006388 */ /* 0x0003e80000000c00 */
[----:B------:R1:W-:Y:S04]  /*2720*/  @P6 STS.128 [R237+0x12000], RZ ;  /* 0x012000ffed006388 */ /* 0x0003e80000000c00 */
[----:B------:R1:W-:Y:S04]  /*2730*/  @P6 STS.128 [R237+0x14000], RZ ;  /* 0x014000ffed006388 */ /* 0x0003e80000000c00 */
[----:B------:R1:W-:Y:S01]  /*2740*/  @P6 STS.128 [R237+0x16000], RZ ;  /* 0x016000ffed006388 */ /* 0x0003e20000000c00 */
[----:B------:R-:W-:Y:S05]  /*2750*/  @P6 BRA `(.L_x_338) ;  /* 0x0000028000006947 */ /* 0x000fea0003800000 */
[----:B------:R-:W-:Y:S01]  /*2760*/  MOV R5, UR19 ;  /* 0x0000001300057c02 */ /* 0x000fe20008000f00 */
[----:B------:R-:W-:Y:S01]  /*2770*/  IMAD R0, R13, c[0x0][0x370], RZ ;  /* 0x0000dc000d007a24 */ /* 0x000fe200078e02ff */
[----:B------:R-:W-:Y:S01]  /*2780*/  MOV R8, UR35 ;  /* 0x0000002300087c02 */ /* 0x000fe20008000f00 */
[----:B------:R-:W-:Y:S01]  /*2790*/  IMAD.U32 R4, RZ, RZ, UR18 ;  /* 0x00000012ff047e24 */ /* 0x000fe2000f8e00ff */
[----:B------:R-:W-:Y:S01]  /*27a0*/  ISETP.GE.AND P4, PT, R244, c[0x0][0x220], PT ;  /* 0x00008800f4007a0c */ /* 0x000fe20003f86270 */
[C---:B------:R-:W-:Y:S01]  /*27b0*/  IMAD R0, R12.reuse, c[0x0][0x374], R0 ;  /* 0x0000dd000c007a24 */ /* 0x040fe200078e0200 */
[----:B------:R-:W-:Y:S01]  /*27c0*/  ISETP.GE.AND P3, PT, R251, c[0x0][0x220], PT ;  /* 0x00008800fb007a0c */ /* 0x000fe20003f66270 */
[----:B------:R-:W-:Y:S01]  /*27d0*/  IMAD.WIDE.U32 R4, R12, c[0x0][0x370], R4 ;  /* 0x0000dc000c047a25 */ /* 0x000fe200078e0004 */
[----:B------:R-:W-:-:S02]  /*27e0*/  ISETP.GE.AND P2, PT, R250, c[0x0][0x220], PT ;  /* 0x00008800fa007a0c */ /* 0x000fc40003f46270 */
[----:B------:R-:W-:Y:S01]  /*27f0*/  ISETP.GE.AND P1, PT, R252, c[0x0][0x220], PT ;  /* 0x00008800fc007a0c */ /* 0x000fe20003f26270 */
[----:B------:R-:W-:Y:S02]  /*2800*/  IMAD.IADD R5, R5, 0x1, R0 ;  /* 0x0000000105057824 */ /* 0x000fe400078e0200 */
[----:B------:R-:W-:Y:S02]  /*2810*/  IMAD.MOV.U32 R0, RZ, RZ, 0x2 ;  /* 0x00000002ff007424 */ /* 0x000fe400078e00ff */
[----:B------:R-:W-:Y:S02]  /*2820*/  IMAD.WIDE.U32 R8, R8, c[0x0][0x378], R4 ;  /* 0x0000de0008087a25 */ /* 0x000fe400078e0004 */
[----:B------:R2:W-:Y:S02]  /*2830*/  @P4 STS.128 [R237+0x10000], RZ ;  /* 0x010000ffed004388 */ /* 0x0005e40000000c00 */
[----:B------:R-:W-:Y:S01]  /*2840*/  IMAD.WIDE R4, R244, R0, c[0x0][0x330] ;  /* 0x0000cc00f4047625 */ /* 0x000fe200078e0200 */
[----:B------:R-:W-:-:S03]  /*2850*/  IADD3 R0, R9, UR8, RZ ;  /* 0x0000000809007c10 */ /* 0x000fc6000fffe0ff */
[----:B------:R-:W-:Y:S01]  /*2860*/  @!P4 IMAD.MOV.U32 R9, RZ, RZ, R243 ;  /* 0x000000ffff09c224 */ /* 0x000fe200078e00f3 */
[----:B------:R-:W-:-:S04]  /*2870*/  LEA R4, P0, R8, R4, 0x1 ;  /* 0x0000000408047211 */ /* 0x000fc800078008ff */
        /* <DEDUP_REMOVED lines=22> */
.L_x_338:
[----:B------:R-:W-:Y:S05]  /*29e0*/  BSYNC B0 ;  /* 0x0000000000007941 */ /* 0x000fea0003800000 */
.L_x_337:
        /* <DEDUP_REMOVED lines=10> */
[----:B--2---:R-:W-:Y:S01]  /*2a90*/  IMAD.WIDE.U32 R8, R231, c[0x0][0x370], RZ ;  /* 0x0000dc00e7087a25 */ /* 0x004fe200078e00ff */
[----:B------:R-:W-:-:S02]  /*2aa0*/  ISETP.GE.AND P3, PT, R251, c[0x0][0x220], PT ;  /* 0x00008800fb007a0c */ /* 0x000fc40003f66270 */
[----:B------:R-:W-:Y:S02]  /*2ab0*/  ISETP.GE.AND P2, PT, R250, c[0x0][0x220], PT ;  /* 0x00008800fa007a0c */ /* 0x000fe40003f46270 */
[----:B------:R-:W-:Y:S01]  /*2ac0*/  IADD3 R0, P1, R6, R8, RZ ;  /* 0x0000000806007210 */ /* 0x000fe20007f3e0ff */
[----:B------:R-:W-:-:S05]  /*2ad0*/  IMAD R6, R231, c[0x0][0x374], RZ ;  /* 0x0000dd00e7067a24 */ /* 0x000fca00078e02ff */
[----:B------:R-:W-:Y:S01]  /*2ae0*/  IADD3.X R2, R2, R9, R6, P1, !PT ;  /* 0x0000000902027210 */ /* 0x000fe20000ffe406 */
[----:B---3--:R-:W-:Y:S01]  /*2af0*/  @!P4 IMAD.MOV.U32 R4, RZ, RZ, c[0x0][0x370] ;  /* 0x0000dc00ff04c624 */ /* 0x008fe200078e00ff */
        /* <DEDUP_REMOVED lines=10> */
[--C-:B------:R-:W-:Y:S02]  /*2ba0*/  @!P3 LEA.HI.X R7, R0, c[0x0][0x334], R2.reuse, 0x1, P0 ;  /* 0x0000cd000007ba11 */ /* 0x100fe400000f0c02 */
        /* <DEDUP_REMOVED lines=20> */
.L_x_340:
[----:B------:R-:W-:Y:S05]  /*2cf0*/  BSYNC B0 ;  /* 0x0000000000007941 */ /* 0x000fea0003800000 */
.L_x_339:
[----:B------:R-:W-:Y:S01]  /*2d00*/  PLOP3.LUT P0, PT, PT, PT, UP0, 0x80, 0x0 ;  /* 0x000000000000781c */ /* 0x000fe20003f0f008 */
[----:B------:R-:W-:Y:S01]  /*2d10*/  BSSY B0, `(.L_x_341) ;  /* 0x0000048000007945 */ /* 0x000fe20003800000 */
[----:B------:R-:W-:-:S04]  /*2d20*/  IADD3 R0, R28, 0x4000, RZ ;  /* 0x000040001c007810 */ /* 0x000fc80007ffe0ff */
[----:B------:R-:W-:-:S05]  /*2d30*/  SEL R0, R0, R28, !P0 ;  /* 0x0000001c00007207 */ /* 0x000fca0004000000 */
[----:B------:R-:W-:Y:S01]  /*2d40*/  IMAD.SHL.U32 R236, R0, 0x2, RZ ;  /* 0x0000000200ec7824 */ /* 0x000fe200078e00ff */
[----:B------:R-:W-:Y:S05]  /*2d50*/  @!P6 BRA `(.L_x_342) ;  /* 0x000001100000e947 */ /* 0x000fea0003800000 */
[----:B------:R1:W-:Y:S04]  /*2d60*/  STS [R236], RZ ;  /* 0x000000ffec007388 */ /* 0x0003e80000000800 */
[----:B------:R1:W-:Y:S04]  /*2d70*/  STS [R236+0x4], RZ ;  /* 0x000004ffec007388 */ /* 0x0003e80000000800 */
        /* <DEDUP_REMOVED lines=13> */
[----:B------:R1:W-:Y:S01]  /*2e50*/  STS [R236+0x600c], RZ ;  /* 0x00600cffec007388 */ /* 0x0003e20000000800 */
[----:B------:R-:W-:Y:S05]  /*2e60*/  BRA `(.L_x_343) ;  /* 0x0000032000007947 */ /* 0x000fea0003800000 */
.L_x_342:
[----:B--23--:R-:W-:Y:S01]  /*2e70*/  IMAD.U32 R4, RZ, RZ, UR31 ;  /* 0x0000001fff047e24 */ /* 0x00cfe2000f8e00ff */
[----:B------:R-:W-:Y:S01]  /*2e80*/  ISETP.GE.AND P1, PT, R244, c[0x0][0x220], PT ;  /* 0x00008800f4007a0c */ /* 0x000fe20003f26270 */
[----:B------:R-:W-:Y:S01]  /*2e90*/  IMAD.U32 R5, RZ, RZ, UR30 ;  /* 0x0000001eff057e24 */ /* 0x000fe2000f8e00ff */
[----:B------:R-:W-:Y:S01]  /*2ea0*/  MOV R0, 0x2 ;  /* 0x0000000200007802 */ /* 0x000fe20000000f00 */
[----:B------:R-:W-:Y:S01]  /*2eb0*/  IMAD.U32 R6, RZ, RZ, UR35 ;  /* 0x00000023ff067e24 */ /* 0x000fe2000f8e00ff */
[----:B------:R-:W-:Y:S01]  /*2ec0*/  ISETP.GE.AND P3, PT, R251, c[0x0][0x220], PT ;  /* 0x00008800fb007a0c */ /* 0x000fe20003f66270 */
[----:B------:R-:W-:Y:S01]  /*2ed0*/  IMAD.WIDE.U32 R4, R12, c[0x0][0x190], R4 ;  /* 0x000064000c047a25 */ /* 0x000fe200078e0004 */
[----:B------:R-:W-:-:S04]  /*2ee0*/  ISETP.GE.AND P2, PT, R250, c[0x0][0x220], PT ;  /* 0x00008800fa007a0c */ /* 0x000fc80003f46270 */
[----:B------:R-:W-:-:S03]  /*2ef0*/  IADD3 R5, R18, R5, RZ ;  /* 0x0000000512057210 */ /* 0x000fc60007ffe0ff */
[----:B------:R-:W-:Y:S01]  /*2f00*/  @!P1 IMAD.MOV.U32 R8, RZ, RZ, R241 ;  /* 0x000000ffff089224 */ /* 0x000fe200078e00f1 */
[----:B------:R-:W-:Y:S01]  /*2f10*/  @!P1 MOV R9, R242 ;  /* 0x000000f200099202 */ /* 0x000fe20000000f00 */
[----:B------:R-:W-:Y:S01]  /*2f20*/  IMAD.WIDE.U32 R6, R6, c[0x0][0x1a8], R4 ;  /* 0x00006a0006067a25 */ /* 0x000fe200078e0004 */
[----:B------:R2:W-:Y:S03]  /*2f30*/  @P1 STS [R236], RZ ;  /* 0x000000ffec001388 */ /* 0x0005e60000000800 */
[----:B------:R-:W-:Y:S01]  /*2f40*/  IMAD.WIDE R4, R244, R0, c[0x0][0x160] ;  /* 0x00005800f4047625 */ /* 0x000fe200078e0200 */
[----:B------:R2:W-:Y:S01]  /*2f50*/  @P1 STS [R236+0x4], RZ ;  /* 0x000004ffec001388 */ /* 0x0005e20000000800 */
[----:B------:R-:W-:-:S03]  /*2f60*/  IADD3 R0, R7, UR14, RZ ;  /* 0x0000000e07007c10 */ /* 0x000fc6000fffe0ff */
[----:B------:R2:W-:Y:S01]  /*2f70*/  @P1 STS [R236+0x8], RZ ;  /* 0x000008ffec001388 */ /* 0x0005e20000000800 */
[----:B------:R-:W-:-:S03]  /*2f80*/  LEA R4, P4, R6, R4, 0x1 ;  /* 0x0000000406047211 */ /* 0x000fc600078808ff */
[----:B------:R2:W-:Y:S01]  /*2f90*/  @P1 STS [R236+0xc], RZ ;  /* 0x00000cffec001388 */ /* 0x0005e20000000800 */
[----:B------:R-:W-:-:S03]  /*2fa0*/  LEA.HI.X R5, R6, R5, R0, 0x1, P4 ;  /* 0x0000000506057211 */ /* 0x000fc600020f0c00 */
[----:B------:R-:W-:Y:S01]  /*2fb0*/  @!PT LDS RZ, [RZ] ;  /* 0x00000000fffff984 */ /* 0x000fe20000000800 */
[----:B------:R-:W-:Y:S01]  /*2fc0*/  @!PT LDS RZ, [RZ] ;  /* 0x00000000fffff984 */ /* 0x000fe20000000800 */
[----:B------:R-:W-:Y:S01]  /*2fd0*/  @!PT LDS RZ, [RZ] ;  /* 0x00000000fffff984 */ /* 0x000fe20000000800 */
[----:B------:R2:W-:Y:S01]  /*2fe0*/  @!P1 LDGSTS.E.BYPASS.LTC128B.128 [R236], [R8.64] ;  /* 0x0000000008ec9fae */ /* 0x0005e2000b901d44 */
[----:B------:R-:W-:-:S03]  /*2ff0*/  ISETP.GE.AND P1, PT, R252, c[0x0][0x220], PT ;  /* 0x00008800fc007a0c */ /* 0x000fc60003f26270 */
[----:B------:R2:W-:Y:S04]  /*3000*/  @P3 STS [R236+0x2000], RZ ;  /* 0x002000ffec003388 */ /* 0x0005e80000000800 */
[----:B------:R2:W-:Y:S04]  /*3010*/  @P3 STS [R236+0x2004], RZ ;  /* 0x002004ffec003388 */ /* 0x0005e80000000800 */
[----:B------:R2:W-:Y:S04]  /*3020*/  @P3 STS [R236+0x2008], RZ ;  /* 0x002008ffec003388 */ /* 0x0005e80000000800 */
[----:B------:R2:W-:Y:S04]  /*3030*/  @P3 STS [R236+0x200c], RZ ;  /* 0x00200cffec003388 */ /* 0x0005e80000000800 */
[----:B------:R-:W-:Y:S01]  /*3040*/  @!PT LDS RZ, [RZ] ;  /* 0x00000000fffff984 */ /* 0x000fe20000000800 */
[----:B------:R-:W-:Y:S01]  /*3050*/  @!PT LDS RZ, [RZ] ;  /* 0x00000000fffff984 */ /* 0x000fe20000000800 */
[----:B------:R-:W-:Y:S01]  /*3060*/  @!PT LDS RZ, [RZ] ;  /* 0x00000000fffff984 */ /* 0x000fe20000000800 */
[----:B------:R2:W-:Y:S04]  /*3070*/  @!P3 LDGSTS.E.BYPASS.LTC128B.128 [R236+0x2000], [R4.64+0x80] ;  /* 0x0200008004ecbfae */ /* 0x0005e8000b901d44 */
        /* <DEDUP_REMOVED lines=11> */
[----:B------:R2:W-:Y:S01]  /*3130*/  @P1 STS [R236+0x600c], RZ ;  /* 0x00600cffec001388 */ /* 0x0005e20000000800 */
[----:B------:R-:W-:Y:S05]  /*3140*/  @P1 BRA `(.L_x_343) ;  /* 0x0000004000001947 */ /* 0x000fea0003800000 */
[----:B------:R-:W-:Y:S01]  /*3150*/  @!PT LDS RZ, [RZ] ;  /* 0x00000000fffff984 */ /* 0x000fe20000000800 */
[----:B------:R-:W-:Y:S01]  /*3160*/  @!PT LDS RZ, [RZ] ;  /* 0x00000000fffff984 */ /* 0x000fe20000000800 */
[----:B------:R-:W-:Y:S01]  /*3170*/  @!PT LDS RZ, [RZ] ;  /* 0x00000000fffff984 */ /* 0x000fe20000000800 */
[----:B------:R3:W-:Y:S02]  /*3180*/  LDGSTS.E.BYPASS.LTC128B.128 [R236+0x6000], [R4.64+0x180] ;  /* 0x0600018004ec7fae */ /* 0x0007e4000b901d44 */
.L_x_343:
[----:B------:R-:W-:Y:S05]  /*3190*/  BSYNC B0 ;  /* 0x0000000000007941 */ /* 0x000fea0003800000 */
.L_x_341:
[----:B------:R-:W-:Y:S01]  /*31a0*/  BSSY B0, `(.L_x_344) ;  /* 0x0000046000007945 */ /* 0x000fe20003800000 */
[----:B------:R-:W-:-:S02]  /*31b0*/  IMAD R2, R231, c[0x0][0x194], RZ ;  /* 0x00006500e7027a24 */ /* 0x000fc400078e02ff */
[----:B--2---:R-:W-:Y:S01]  /*31c0*/  IMAD.WIDE.U32 R6, R231, c[0x0][0x190], RZ ;  /* 0x00006400e7067a25 */ /* 0x004fe200078e00ff */
[----:B------:R-:W-:Y:S05]  /*31d0*/  @!P5 BRA `(.L_x_345) ;  /* 0x000001100000d947 */ /* 0x000fea0003800000 */
        /* <DEDUP_REMOVED lines=17> */
.L_x_345:
[----:B------:R-:W-:Y:S02]  /*32f0*/  ISETP.GE.AND P4, PT, R244, c[0x0][0x220], PT ;  /* 0x00008800f4007a0c */ /* 0x000fe40003f86270 */
[----:B------:R-:W-:-:S02]  /*3300*/  ISETP.GE.AND P2, PT, R250, c[0x0][0x220], PT ;  /* 0x00008800fa007a0c */ /* 0x000fc40003f46270 */
[----:B------:R-:W-:Y:S02]  /*3310*/  ISETP.GE.AND P3, PT, R251, c[0x0][0x220], PT ;  /* 0x00008800fb007a0c */ /* 0x000fe40003f66270 */
[----:B------:R-:W-:-:S04]  /*3320*/  IADD3 R0, P5, R10, R6, RZ ;  /* 0x000000060a007210 */ /* 0x000fc80007fbe0ff */
[----:B------:R-:W-:-:S03]  /*3330*/  IADD3.X R2, R17, R7, R2, P5, !PT ;  /* 0x0000000711027210 */ /* 0x000fc60002ffe402 */
[----:B---3--:R-:W-:Y:S01]  /*3340*/  @!P4 IMAD.MOV.U32 R4, RZ, RZ, c[0x0][0x190] ;  /* 0x00006400ff04c624 */ /* 0x008fe200078e00ff */
[----:B------:R2:W-:Y:S01]  /*3350*/  @P4 STS [R236+0x1000], RZ ;  /* 0x001000ffec004388 */ /* 0x0005e20000000800 */
[----:B------:R-:W-:Y:S02]  /*3360*/  @!P4 IMAD.MOV.U32 R5, RZ, RZ, c[0x0][0x194] ;  /* 0x00006500ff05c624 */ /* 0x000fe400078e00ff */
[----:B------:R-:W-:Y:S01]  /*3370*/  @!P3 LEA R6, P5, R0, c[0x0][0x160], 0x1 ;  /* 0x000058000006ba11 */ /* 0x000fe200078a08ff */
[----:B------:R2:W-:Y:S01]  /*3380*/  @P4 STS [R236+0x1004], RZ ;  /* 0x001004ffec004388 */ /* 0x0005e20000000800 */
[----:B------:R-:W-:Y:S02]  /*3390*/  @!P4 LEA R8, P1, R4, R241, 0x6 ;  /* 0x000000f10408c211 */ /* 0x000fe400078230ff */
[----:B------:R-:W-:Y:S01]  /*33a0*/  @!P3 LEA.HI.X R7, R0, c[0x0][0x164], R2, 0x1, P5 ;  /* 0x000059000007ba11 */ /* 0x000fe200028f0c02 */
[----:B------:R2:W-:Y:S01]  /*33b0*/  @P4 STS [R236+0x1008], RZ ;  /* 0x001008ffec004388 */ /* 0x0005e20000000800 */
[----:B------:R-:W-:-:S02]  /*33c0*/  @!P4 LEA.HI.X R9, R4, R242, R5, 0x6, P1 ;  /* 0x000000f20409c211 */ /* 0x000fc400008f3405 */
[C---:B------:R-:W-:Y:S01]  /*33d0*/  @!P2 LEA R4, P1, R0.reuse, c[0x0][0x160], 0x1 ;  /* 0x000058000004aa11 */ /* 0x040fe200078208ff */
[----:B------:R2:W-:Y:S03]  /*33e0*/  @P4 STS [R236+0x100c], RZ ;  /* 0x00100cffec004388 */ /* 0x0005e60000000800 */
[----:B------:R-:W-:Y:S01]  /*33f0*/  @!P2 LEA.HI.X R5, R0, c[0x0][0x164], R2, 0x1, P1 ;  /* 0x000059000005aa11 */ /* 0x000fe200008f0c02 */
[----:B------:R-:W-:Y:S01]  /*3400*/  @!PT LDS RZ, [RZ] ;  /* 0x00000000fffff984 */ /* 0x000fe20000000800 */
[----:B------:R-:W-:Y:S01]  /*3410*/  @!PT LDS RZ, [RZ] ;  /* 0x00000000fffff984 */ /* 0x000fe20000000800 */
[----:B------:R-:W-:Y:S01]  /*3420*/  @!PT LDS RZ, [RZ] ;  /* 0x00000000fffff984 */ /* 0x000fe20000000800 */
[----:B------:R2:W-:Y:S01]  /*3430*/  @!P4 LDGSTS.E.BYPASS.LTC128B.128 [R236+0x1000], [R8.64] ;  /* 0x0100000008eccfae */ /* 0x0005e2000b901d44 */
        /* <DEDUP_REMOVED lines=22> */
[----:B--2---:R-:W-:-:S04]  /*35a0*/  LEA R4, P1, R0, c[0x0][0x160], 0x1 ;  /* 0x0000580000047a11 */ /* 0x004fc800078208ff */
[----:B------:R-:W-:-:S05]  /*35b0*/  LEA.HI.X R5, R0, c[0x0][0x164], R2, 0x1, P1 ;  /* 0x0000590000057a11 */ /* 0x000fca00008f0c02 */
[----:B------:R-:W-:Y:S01]  /*35c0*/  @!PT LDS RZ, [RZ] ;  /* 0x00000000fffff984 */ /* 0x000fe20000000800 */
[----:B------:R-:W-:Y:S01]  /*35d0*/  @!PT LDS RZ, [RZ] ;  /* 0x00000000fffff984 */ /* 0x000fe20000000800 */
[----:B------:R-:W-:Y:S01]  /*35e0*/  @!PT LDS RZ, [RZ] ;  /* 0x00000000fffff984 */ /* 0x000fe20000000800 */
[----:B------:R2:W-:Y:S04]  /*35f0*/  LDGSTS.E.BYPASS.LTC128B.128 [R236+0x7000], [R4.64+0x180] ;  /* 0x0700018004ec7fae */ /* 0x0005e8000b901d44 */
.L_x_346:
[----:B------:R-:W-:Y:S05]  /*3600*/  BSYNC B0 ;  /* 0x0000000000007941 */ /* 0x000fea0003800000 */
.L_x_344:
[----:B------:R-:W-:Y:S02]  /*3610*/  SHF.R.S32.HI R2, RZ, 0x1f, R23 ;  /* 0x0000001fff027819 */ /* 0x000fe40000011417 */
[----:B------:R-:W-:Y:S01]  /*3620*/  SHF.R.S32.HI R0, RZ, 0x1f, R15 ;  /* 0x0000001fff007819 */ /* 0x000fe2000001140f */
[----:B------:R-:W-:Y:S01]  /*3630*/  UIADD3 UR8, -UR20, UR15, URZ ;  /* 0x0000000f14087290 */ /* 0x000fe2000fffe13f */
[----:B------:R-:W-:Y:S01]  /*3640*/  LEA.HI R2, R2, R19, RZ, 0x2 ;  /* 0x0000001302027211 */ /* 0x000fe200078f10ff */
[----:B------:R-:W-:Y:S01]  /*3650*/  ULDC.64 UR18, c[0x0][0x198] ;  /* 0x0000660000127ab9 */ /* 0x000fe20000000a00 */
[----:B------:R-:W-:Y:S02]  /*3660*/  LEA.HI R0, R0, R15, RZ, 0x2 ;  /* 0x0000000f00007211 */ /* 0x000fe400078f10ff */
[----:B------:R-:W-:Y:S02]  /*3670*/  LOP3.LUT R2, R2, 0xfffffffc, RZ, 0xc0, !PT ;  /* 0xfffffffc02027812 */ /* 0x000fe400078ec0ff */
[----:B------:R-:W-:-:S03]  /*3680*/  SHF.R.S32.HI R0, RZ, 0x2, R0 ;  /* 0x00000002ff007819 */ /* 0x000fc60000011400 */
[----:B------:R-:W-:-:S04]  /*3690*/  IMAD.IADD R2, R19, 0x1, -R2 ;  /* 0x0000000113027824 */ /* 0x000fc800078e0a02 */
[----:B------:R-:W-:-:S04]  /*36a0*/  IMAD R18, R2, 0x10, R0 ;  /* 0x0000001002127824 */ /* 0x000fc800078e0200 */
[C---:B--23--:R-:W-:Y:S01]  /*36b0*/  IMAD.SHL.U32 R4, R18.reuse, 0x4, RZ ;  /* 0x0000000412047824 */ /* 0x04cfe200078e00ff */
[C---:B------:R-:W-:Y:S02]  /*36c0*/  IADD3 R2, R18.reuse, 0x8, RZ ;  /* 0x0000000812027810 */ /* 0x040fe40007ffe0ff */
[----:B------:R-:W-:Y:S02]  /*36d0*/  SHF.R.S32.HI R0, RZ, 0x1f, R18 ;  /* 0x0000001fff007819 */ /* 0x000fe40000011412 */
[----:B------:R-:W-:Y:S01]  /*36e0*/  ISETP.GE.AND P3, PT, R18, UR7, PT ;  /* 0x0000000712007c0c */ /* 0x000fe2000bf66270 */
[----:B------:R2:W-:Y:S01]  /*36f0*/  STL [R1+0x44], R4 ;  /* 0x0000440401007387 */ /* 0x0005e20000100800 */
[----:B------:R-:W-:Y:S01]  /*3700*/  ISETP.GE.AND P2, PT, R2, UR7, PT ;  /* 0x0000000702007c0c */ /* 0x000fe2000bf46270 */
[----:B------:R-:W-:Y:S01]  /*3710*/  IMAD.MOV.U32 R2, RZ, RZ, 0x7f800000 ;  /* 0x7f800000ff027424 */ /* 0x000fe200078e00ff */
[----:B------:R-:W-:Y:S01]  /*3720*/  SHF.L.U64.HI R6, R18, 0x2, R0 ;  /* 0x0000000212067819 */ /* 0x000fe20000010200 */
[----:B------:R-:W-:Y:S01]  /*3730*/  IMAD.MOV.U32 R0, RZ, RZ, 0x7f800000 ;  /* 0x7f800000ff007424 */ /* 0x000fe200078e00ff */
[----:B--2---:R-:W-:-:S02]  /*3740*/  IADD3 R4, P1, R4, UR10, RZ ;  /* 0x0000000a04047c10 */ /* 0x004fc4000ff3e0ff */
[----:B------:R-:W-:Y:S01]  /*3750*/  ISETP.GE.AND P6, PT, R14, UR8, PT ;  /* 0x000000080e007c0c */ /* 0x000fe2000bfc6270 */
[----:B------:R-:W-:Y:S01]  /*3760*/  USHF.R.S32.HI UR7, URZ, 0x1f, UR20 ;  /* 0x0000001f3f077899 */ /* 0x000fe20008011414 */
[----:B------:R-:W-:Y:S01]  /*3770*/  IADD3.X R5, R6, UR9, RZ, P1, !PT ;  /* 0x0000000906057c10 */ /* 0x000fe20008ffe4ff */
[----:B------:R-:W-:Y:S01]  /*3780*/  IMAD.U32 R19, RZ, RZ, UR20 ;  /* 0x00000014ff137e24 */ /* 0x000fe2000f8e00ff */
[----:B------:R-:W-:Y:S04]  /*3790*/  STL [R1+0x40], R6 ;  /* 0x0000400601007387 */ /* 0x000fe80000100800 */
[----:B------:R2:W3:Y:S04]  /*37a0*/  @!P3 LDG.E R2, [R4.64] ;  /* 0x000000040402b981 */ /* 0x0004e8000c1e1900 */
[----:B------:R2:W5:Y:S01]  /*37b0*/  @!P2 LDG.E R0, [R4.64+0x20] ;  /* 0x000020040400a981 */ /* 0x000562000c1e1900 */
[----:B------:R-:W-:Y:S01]  /*37c0*/  UIMAD UR14, UR7, UR18, URZ ;  /* 0x00000012070e72a4 */ /* 0x000fe2000f8e023f */
[----:B------:R-:W-:Y:S02]  /*37d0*/  BSSY B0, `(.L_x_347) ;  /* 0x000003e000007945 */ /* 0x000fe40003800000 */
[----:B------:R-:W-:Y:S01]  /*37e0*/  @P6 STS.128 [R237+0x18000], RZ ;  /* 0x018000ffed006388 */ /* 0x000fe20000000c00 */
[----:B------:R-:W-:-:S03]  /*37f0*/  UIMAD UR14, UR20, UR19, UR14 ;  /* 0x00000013140e72a4 */ /* 0x000fc6000f8e020e */
[----:B------:R-:W-:Y:S04]  /*3800*/  @P6 STS.128 [R237+0x1a000], RZ ;  /* 0x01a000ffed006388 */ /* 0x000fe80000000c00 */
[----:B------:R-:W-:Y:S04]  /*3810*/  @P6 STS.128 [R237+0x1c000], RZ ;  /* 0x01c000ffed006388 */ /* 0x000fe80000000c00 */
[----:B------:R-:W-:Y:S01]  /*3820*/  @P6 STS.128 [R237+0x1e000], RZ ;  /* 0x01e000ffed006388 */ /* 0x000fe20000000c00 */
[----:B--2---:R-:W-:-:S05]  /*3830*/  IMAD.WIDE.U32 R4, R19, c[0x0][0x198], R244 ;  /* 0x0000660013047a25 */ /* 0x004fca00078e00f4 */
[----:B------:R-:W-:Y:S01]  /*3840*/  IADD3 R4, P1, R4, UR25, RZ ;  /* 0x0000001904047c10 */ /* 0x000fe2000ff3e0ff */
[----:B---3--:R-:W-:Y:S04]  /*3850*/  STL [R1], R2 ;  /* 0x0000000201007387 */ /* 0x008fe80000100800 */
[----:B-----5:R2:W-:Y:S02]  /*3860*/  STL [R1+0x4], R0 ;  /* 0x0000040001007387 */ /* 0x0205e40000100800 */
[----:B--2---:R-:W-:-:S05]  /*3870*/  IMAD.U32 R0, RZ, RZ, UR14 ;  /* 0x0000000eff007e24 */ /* 0x004fca000f8e00ff */
        /* <DEDUP_REMOVED lines=11> */
[----:B------:R-:W-:Y:S02]  /*3930*/  IMAD R0, R21, c[0x0][0x198], RZ ;  /* 0x0000660015007a24 */ /* 0x000fe400078e02ff */
[----:B------:R-:W-:-:S04]  /*3940*/  IMAD.WIDE.U32 R4, R20, c[0x0][0x198], R4 ;  /* 0x0000660014047a25 */ /* 0x000fc800078e0004 */
[----:B------:R-:W-:Y:S02]  /*3950*/  IMAD R2, R20, c[0x0][0x19c], R0 ;  /* 0x0000670014027a24 */ /* 0x000fe400078e0200 */
[----:B------:R-:W-:Y:S01]  /*3960*/  @!P4 MOV R6, R10 ;  /* 0x0000000a0006c202 */ /* 0x000fe20000000f00 */
[----:B------:R-:W-:Y:S01]  /*3970*/  @!P4 IMAD R0, R24, c[0x0][0x198], RZ ;  /* 0x000066001800ca24 */ /* 0x000fe200078e02ff */
[----:B------:R2:W-:Y:S01]  /*3980*/  @P4 STS.128 [R237+0x18000], RZ ;  /* 0x018000ffed004388 */ /* 0x0005e20000000c00 */
[----:B------:R-:W-:Y:S01]  /*3990*/  @!P4 IMAD.MOV.U32 R7, RZ, RZ, R17 ;  /* 0x000000ffff07c224 */ /* 0x000fe200078e0011 */
[----:B------:R-:W-:Y:S01]  /*39a0*/  IADD3 R5, R5, R2, RZ ;  /* 0x0000000205057210 */ /* 0x000fe20007ffe0ff */
[C---:B------:R-:W-:Y:S02]  /*39b0*/  @!P4 IMAD R0, R14.reuse, c[0x0][0x19c], R0 ;  /* 0x000067000e00ca24 */ /* 0x040fe400078e0200 */
[----:B------:R-:W-:-:S04]  /*39c0*/  @!P4 IMAD.WIDE.U32 R8, R14, c[0x0][0x198], R6 ;  /* 0x000066000e08ca25 */ /* 0x000fc800078e0006 */
[----:B------:R-:W-:Y:S01]  /*39d0*/  IMAD.MOV.U32 R2, RZ, RZ, 0x2 ;  /* 0x00000002ff027424 */ /* 0x000fe200078e00ff */
[----:B------:R-:W-:Y:S01]  /*39e0*/  @!P4 IADD3 R0, R9, R0, RZ ;  /* 0x000000000900c210 */ /* 0x000fe20007ffe0ff */
[----:B------:R-:W-:Y:S01]  /*39f0*/  IMAD.WIDE.U32 R6, R16, c[0x0][0x1b0], R4 ;  /* 0x00006c0010067a25 */ /* 0x000fe200078e0004 */
[----:B------:R-:W-:-:S03]  /*3a00*/  @!P4 LEA R12, P1, R8, c[0x0][0x168], 0x1 ;  /* 0x00005a00080cca11 */ /* 0x000fc600078208ff */
[----:B------:R-:W-:Y:S01]  /*3a10*/  IMAD.WIDE R4, R244, R2, c[0x0][0x168] ;  /* 0x00005a00f4047625 */ /* 0x000fe200078e0202 */
[----:B------:R-:W-:Y:S02]  /*3a20*/  @!P4 LEA.HI.X R13, R8, c[0x0][0x16c], R0, 0x1, P1 ;  /* 0x00005b00080dca11 */ /* 0x000fe400008f0c00 */
[----:B------:R-:W-:Y:S02]  /*3a30*/  ISETP.GE.AND P1, PT, R252, c[0x0][0x220], PT ;  /* 0x00008800fc007a0c */ /* 0x000fe40003f26270 */
[----:B------:R-:W-:Y:S01]  /*3a40*/  IADD3 R0, R15, R7, RZ ;  /* 0x000000070f007210 */ /* 0x000fe20007ffe0ff */
[----:B------:R-:W-:Y:S01]  /*3a50*/  @!PT LDS RZ, [RZ] ;  /* 0x00000000fffff984 */ /* 0x000fe20000000800 */
[----:B------:R-:W-:Y:S01]  /*3a60*/  @!PT LDS RZ, [RZ] ;  /* 0x00000000fffff984 */ /* 0x000fe20000000800 */
[----:B------:R-:W-:Y:S01]  /*3a70*/  @!PT LDS RZ, [RZ] ;  /* 0x00000000fffff984 */ /* 0x000fe20000000800 */
[----:B------:R2:W-:Y:S01]  /*3a80*/  @!P4 LDGSTS.E.BYPASS.LTC128B.128 [R237+0x18000], [R12.64] ;  /* 0x180000000cedcfae */ /* 0x0005e2000b901d44 */
        /* <DEDUP_REMOVED lines=18> */
.L_x_348:
[----:B------:R-:W-:Y:S05]  /*3bb0*/  BSYNC B0 ;  /* 0x0000000000007941 */ /* 0x000fea0003800000 */
.L_x_347:
        /* <DEDUP_REMOVED lines=9> */
[----:B------:R-:W-:Y:S01]  /*3c50*/  MOV R4, UR25 ;  /* 0x0000001900047c02 */ /* 0x000fe20008000f00 */
[----:B------:R-:W-:Y:S01]  /*3c60*/  IMAD.MOV.U32 R11, RZ, RZ, R17 ;  /* 0x000000ffff0b7224 */ /* 0x000fe200078e0011 */
[----:B------:R-:W-:Y:S01]  /*3c70*/  ISETP.GE.AND P4, PT, R244, c[0x0][0x220], PT ;  /* 0x00008800f4007a0c */ /* 0x000fe20003f86270 */
[----:B------:R-:W-:Y:S01]  /*3c80*/  IMAD.X R2, RZ, RZ, R21, P1 ;  /* 0x000000ffff027224 */ /* 0x000fe200008e0615 */
[----:B------:R-:W-:Y:S01]  /*3c90*/  MOV R8, 0x2 ;  /* 0x0000000200087802 */ /* 0x000fe20000000f00 */
[----:B------:R-:W-:Y:S01]  /*3ca0*/  IMAD.WIDE.U32 R4, R0, c[0x0][0x198], R4 ;  /* 0x0000660000047a25 */ /* 0x000fe200078e0004 */
[----:B------:R-:W-:-:S03]  /*3cb0*/  ISETP.GE.AND P3, PT, R251, c[0x0][0x220], PT ;  /* 0x00008800fb007a0c */ /* 0x000fc60003f66270 */
[----:B------:R-:W-:-:S04]  /*3cc0*/  IMAD R2, R2, c[0x0][0x198], RZ ;  /* 0x0000660002027a24 */ /* 0x000fc800078e02ff */
[----:B------:R-:W-:Y:S01]  /*3cd0*/  IMAD R2, R0, c[0x0][0x19c], R2 ;  /* 0x0000670000027a24 */ /* 0x000fe200078e0202 */
[----:B------:R-:W-:Y:S01]  /*3ce0*/  IADD3 R0, P1, R14, 0x20, RZ ;  /* 0x000000200e007810 */ /* 0x000fe20007f3e0ff */
[----:B------:R2:W-:Y:S03]  /*3cf0*/  @P4 STS.128 [R237+0x19000], RZ ;  /* 0x019000ffed004388 */ /* 0x0005e60000000c00 */
[----:B------:R-:W-:Y:S01]  /*3d00*/  IADD3 R5, R5, R2, RZ ;  /* 0x0000000205057210 */ /* 0x000fe20007ffe0ff */
[----:B------:R-:W-:Y:S02]  /*3d10*/  IMAD.X R2, RZ, RZ, R24, P1 ;  /* 0x000000ffff027224 */ /* 0x000fe400008e0618 */
[----:B------:R-:W-:-:S04]  /*3d20*/  IMAD.WIDE.U32 R10, R0, c[0x0][0x198], R10 ;  /* 0x00006600000a7a25 */ /* 0x000fc800078e000a */
[----:B------:R-:W-:Y:S02]  /*3d30*/  IMAD R2, R2, c[0x0][0x198], RZ ;  /* 0x0000660002027a24 */ /* 0x000fe400078e02ff */
[----:B------:R-:W-:-:S04]  /*3d40*/  IMAD.WIDE.U32 R6, R16, c[0x0][0x1b0], R4 ;  /* 0x00006c0010067a25 */ /* 0x000fc800078e0004 */
[----:B------:R-:W-:Y:S01]  /*3d50*/  IMAD.WIDE R4, R244, R8, c[0x0][0x168] ;  /* 0x00005a00f4047625 */ /* 0x000fe200078e0208 */
[----:B------:R-:W-:-:S03]  /*3d60*/  @!P4 LEA R8, P1, R10, c[0x0][0x168], 0x1 ;  /* 0x00005a000a08ca11 */ /* 0x000fc600078208ff */
[----:B------:R-:W-:Y:S01]  /*3d70*/  IMAD R0, R0, c[0x0][0x19c], R2 ;  /* 0x0000670000007a24 */ /* 0x000fe200078e0202 */
[----:B------:R-:W-:Y:S02]  /*3d80*/  IADD3 R2, R15, R7, RZ ;  /* 0x000000070f027210 */ /* 0x000fe40007ffe0ff */
[----:B------:R-:W-:Y:S01]  /*3d90*/  LEA R4, P2, R6, R4, 0x1 ;  /* 0x0000000406047211 */ /* 0x000fe200078408ff */
[----:B------:R-:W-:-:S03]  /*3da0*/  IMAD.IADD R0, R11, 0x1, R0 ;  /* 0x000000010b007824 */ /* 0x000fc600078e0200 */
[----:B------:R-:W-:Y:S02]  /*3db0*/  LEA.HI.X R5, R6, R5, R2, 0x1, P2 ;  /* 0x0000000506057211 */ /* 0x000fe400010f0c02 */
[----:B------:R-:W-:Y:S02]  /*3dc0*/  ISETP.GE.AND P2, PT, R250, c[0x0][0x220], PT ;  /* 0x00008800fa007a0c */ /* 0x000fe40003f46270 */
[----:B------:R-:W-:Y:S02]  /*3dd0*/  @!P4 LEA.HI.X R9, R10, c[0x0][0x16c], R0, 0x1, P1 ;  /* 0x00005b000a09ca11 */ /* 0x000fe400008f0c00 */
[----:B------:R-:W-:-:S03]  /*3de0*/  ISETP.GE.AND P1, PT, R252, c[0x0][0x220], PT ;  /* 0x00008800fc007a0c */ /* 0x000fc60003f26270 */
        /* <DEDUP_REMOVED lines=20> */
.L_x_350:
[----:B------:R-:W-:Y:S05]  /*3f30*/  BSYNC B0 ;  /* 0x0000000000007941 */ /* 0x000fea0003800000 */
.L_x_349:
        /* <DEDUP_REMOVED lines=62> */
.L_x_352:
[----:B------:R-:W-:Y:S05]  /*4320*/  BSYNC B0 ;  /* 0x0000000000007941 */ /* 0x000fea0003800000 */
.L_x_351:
        /* <DEDUP_REMOVED lines=27> */
[----:B------:R-:W-:Y:S02]  /*44e0*/  @!P4 LEA R8, P6, R10, c[0x0][0x170], 0x1 ;  /* 0x00005c000a08ca11 */ /* 0x000fe400078c08ff */
[----:B------:R-:W-:Y:S01]  /*44f0*/  IADD3 R0, R11, R0, RZ ;  /* 0x000000000b007210 */ /* 0x000fe20007ffe0ff */
        /* <DEDUP_REMOVED lines=25> */
.L_x_354:
[----:B------:R-:W-:Y:S05]  /*4690*/  BSYNC B0 ;  /* 0x0000000000007941 */ /* 0x000fea0003800000 */
.L_x_353:
[----:B------:R-:W-:Y:S01]  /*46a0*/  LEA.HI R0, R26, R27, RZ, 0x4 ;  /* 0x0000001b1a007211 */ /* 0x000fe200078f20ff */
[----:B--23--:R-:W-:Y:S01]  /*46b0*/  IMAD.U32 R4, RZ, RZ, UR26 ;  /* 0x0000001aff047e24 */ /* 0x00cfe2000f8e00ff */
[----:B------:R-:W-:Y:S01]  /*46c0*/  IADD3 R5, R18, 0x1, RZ ;  /* 0x0000000112057810 */ /* 0x000fe20007ffe0ff */
[----:B------:R-:W0:Y:S01]  /*46d0*/  LDGDEPBAR ;  /* 0x00000000000079af */ /* 0x000e220000000000 */
[----:B------:R-:W-:Y:S01]  /*46e0*/  LOP3.LUT R0, R0, 0xfffffff0, RZ, 0xc0, !PT ;  /* 0xfffffff000007812 */ /* 0x000fe200078ec0ff */
[----:B------:R-:W-:Y:S01]  /*46f0*/  IMAD.SHL.U32 R222, R233, 0x2, RZ ;  /* 0x00000002e9de7824 */ /* 0x000fe200078e00ff */
[----:B------:R-:W-:Y:S01]  /*4700*/  MOV R226, 0x40 ;  /* 0x0000004000e27802 */ /* 0x000fe20000000f00 */
[----:B------:R-:W-:Y:S01]  /*4710*/  UIADD3 UR14, UR26, 0x40, UR20 ;  /* 0x000000401a0e7890 */ /* 0x000fe2000fffe014 */
[----:B------:R-:W-:Y:S01]  /*4720*/  IMAD.MOV.U32 R238, RZ, RZ, R236 ;  /* 0x000000ffffee7224 */ /* 0x000fe200078e00ec */
[----:B------:R-:W-:Y:S01]  /*4730*/  CS2R R190, SRZ ;  /* 0x0000000000be7805 */ /* 0x000fe2000001ff00 */
[----:B------:R-:W-:Y:S01]  /*4740*/  IMAD.IADD R0, R27, 0x1, -R0 ;  /* 0x000000011b007824 */ /* 0x000fe200078e0a00 */
[----:B------:R-:W-:Y:S01]  /*4750*/  CS2R R188, SRZ ;  /* 0x0000000000bc7805 */ /* 0x000fe2000001ff00 */
[----:B------:R-:W-:Y:S01]  /*4760*/  CS2R R194, SRZ ;  /* 0x0000000000c27805 */ /* 0x000fe2000001ff00 */
[----:B------:R-:W-:Y:S01]  /*4770*/  CS2R R192, SRZ ;  /* 0x0000000000c07805 */ /* 0x000fe2000001ff00 */
[----:B------:R-:W-:Y:S01]  /*4780*/  CS2R R186, SRZ ;  /* 0x0000000000ba7805 */ /* 0x000fe2000001ff00 */
[----:B------:R-:W-:Y:S01]  /*4790*/  SHF.R.S32.HI R2, RZ, 0x1f, R0 ;  /* 0x0000001fff027819 */ /* 0x000fe20000011400 */
[----:B------:R-:W-:Y:S01]  /*47a0*/  CS2R R184, SRZ ;  /* 0x0000000000b87805 */ /* 0x000fe2000001ff00 */
[----:B------:R-:W-:Y:S01]  /*47b0*/  CS2R R182, SRZ ;  /* 0x0000000000b67805 */ /* 0x000fe2000001ff00 */
[----:B------:R-:W-:Y:S01]  /*47c0*/  CS2R R180, SRZ ;  /* 0x0000000000b47805 */ /* 0x000fe2000001ff00 */
[----:B------:R-:W-:Y:S01]  /*47d0*/  LEA.HI R2, R2, R0, RZ, 0x3 ;  /* 0x0000000002027211 */ /* 0x000fe200078f18ff */
[----:B------:R-:W-:Y:S01]  /*47e0*/  CS2R R174, SRZ ;  /* 0x0000000000ae7805 */ /* 0x000fe2000001ff00 */
[----:B------:R-:W-:Y:S01]  /*47f0*/  CS2R R172, SRZ ;  /* 0x0000000000ac7805 */ /* 0x000fe2000001ff00 */
[----:B------:R-:W-:Y:S01]  /*4800*/  CS2R R178, SRZ ;  /* 0x0000000000b27805 */ /* 0x000fe2000001ff00 */
[----:B------:R-:W-:Y:S01]  /*4810*/  LOP3.LUT R2, R2, 0xfffffff8, RZ, 0xc0, !PT ;  /* 0xfffffff802027812 */ /* 0x000fe200078ec0ff */
[----:B------:R-:W-:Y:S01]  /*4820*/  CS2R R176, SRZ ;  /* 0x0000000000b07805 */ /* 0x000fe2000001ff00 */
[----:B------:R-:W-:Y:S01]  /*4830*/  CS2R R170, SRZ ;  /* 0x0000000000aa7805 */ /* 0x000fe2000001ff00 */
[----:B------:R-:W-:Y:S01]  /*4840*/  CS2R R168, SRZ ;  /* 0x0000000000a87805 */ /* 0x000fe2000001ff00 */
[----:B------:R-:W-:Y:S01]  /*4850*/  CS2R R166, SRZ ;  /* 0x0000000000a67805 */ /* 0x000fe2000001ff00 */
[----:B------:R-:W-:Y:S01]  /*4860*/  IMAD.IADD R0, R0, 0x1, -R2 ;  /* 0x0000000100007824 */ /* 0x000fe200078e0a02 */
[----:B------:R-:W-:Y:S01]  /*4870*/  IADD3 R2, R5, UR15, -R4 ;  /* 0x0000000f05027c10 */ /* 0x000fe2000fffe804 */
[----:B------:R-:W-:Y:S01]  /*4880*/  CS2R R164, SRZ ;  /* 0x0000000000a47805 */ /* 0x000fe2000001ff00 */
[----:B------:R-:W-:Y:S01]  /*4890*/  CS2R R158, SRZ ;  /* 0x00000000009e7805 */ /* 0x000fe2000001ff00 */
[----:B------:R-:W-:Y:S01]  /*48a0*/  CS2R R156, SRZ ;  /* 0x00000000009c7805 */ /* 0x000fe2000001ff00 */
[----:B------:R-:W-:Y:S01]  /*48b0*/  R2P PR, R0, 0x6 ;  /* 0x0000000600007804 */ /* 0x000fe20000000000 */
[----:B------:R2:W-:Y:S01]  /*48c0*/  STL [R1+0x50], R2 ;  /* 0x0000500201007387 */ /* 0x0005e20000100800 */
[----:B------:R-:W-:Y:S01]  /*48d0*/  IADD3 R0, R232, 0x4000, RZ ;  /* 0x00004000e8007810 */ /* 0x000fe20007ffe0ff */
[----:B------:R-:W-:Y:S01]  /*48e0*/  CS2R R162, SRZ ;  /* 0x0000000000a27805 */ /* 0x000fe2000001ff00 */
[----:B------:R-:W-:Y:S01]  /*48f0*/  CS2R R160, SRZ ;  /* 0x0000000000a07805 */ /* 0x000fe2000001ff00 */
[----:B------:R-:W-:Y:S01]  /*4900*/  SEL R231, R231, 0xffffffe0, !P1 ;  /* 0xffffffe0e7e77807 */ /* 0x000fe20004800000 */
[----:B------:R-:W-:Y:S01]  /*4910*/  CS2R R154, SRZ ;  /* 0x00000000009a7805 */ /* 0x000fe2000001ff00 */
[----:B------:R-:W-:Y:S01]  /*4920*/  SEL R0, R0, R232, !P0 ;  /* 0x000000e800007207 */ /* 0x000fe20004000000 */
[----:B------:R-:W-:Y:S01]  /*4930*/  CS2R R152, SRZ ;  /* 0x0000000000987805 */ /* 0x000fe2000001ff00 */
[----:B------:R-:W-:Y:S01]  /*4940*/  SEL R226, R226, 0xffffffc0, !P2 ;  /* 0xffffffc0e2e27807 */ /* 0x000fe20005000000 */
[----:B------:R-:W-:Y:S01]  /*4950*/  IMAD.IADD R223, R231, 0x1, R222 ;  /* 0x00000001e7df7824 */ /* 0x000fe200078e02de */
[----:B------:R-:W-:Y:S01]  /*4960*/  IADD3 R228, R227, R231, RZ ;  /* 0x000000e7e3e47210 */ /* 0x000fe20007ffe0ff */
        /* <DEDUP_REMOVED lines=18> */
[----:B------:R-:W-:Y:S01]  /*4a90*/  SEL R2, R2, R233, !P0 ;  /* 0x000000e902027207 */ /* 0x000fe20004000000 */
[----:B------:R-:W-:Y:S01]  /*4aa0*/  CS2R R68, SRZ ;  /* 0x0000000000447805 */ /* 0x000fe2000001ff00 */
[----:B------:R-:W-:Y:S01]  /*4ab0*/  CS2R R62, SRZ ;  /* 0x00000000003e7805 */ /* 0x000fe2000001ff00 */
[----:B------:R-:W-:Y:S01]  /*4ac0*/  CS2R R60, SRZ ;  /* 0x00000000003c7805 */ /* 0x000fe2000001ff00 */
[----:B------:R-:W-:Y:S01]  /*4ad0*/  CS2R R66, SRZ ;  /* 0x0000000000427805 */ /* 0x000fe2000001ff00 */
[----:B------:R-:W-:Y:S01]  /*4ae0*/  IMAD.SHL.U32 R219, R2, 0x2, RZ ;  /* 0x0000000202db7824 */ /* 0x000fe200078e00ff */
[----:B------:R-:W-:Y:S01]  /*4af0*/  SHF.L.U32 R2, R0, 0x1, RZ ;  /* 0x0000000100027819 */ /* 0x000fe200000006ff */
[----:B------:R-:W-:Y:S01]  /*4b00*/  IMAD.MOV.U32 R0, RZ, RZ, c[0x0][0x22c] ;  /* 0x00008b00ff007624 */ /* 0x000fe200078e00ff */
[----:B------:R-:W-:Y:S01]  /*4b10*/  CS2R R64, SRZ ;  /* 0x0000000000407805 */ /* 0x000fe2000001ff00 */
[----:B------:R-:W-:Y:S01]  /*4b20*/  CS2R R58, SRZ ;  /* 0x00000000003a7805 */ /* 0x000fe2000001ff00 */
[----:B------:R-:W-:Y:S01]  /*4b30*/  CS2R R56, SRZ ;  /* 0x0000000000387805 */ /* 0x000fe2000001ff00 */
[----:B------:R-:W-:Y:S01]  /*4b40*/  IMAD R0, R0, c[0x0][0x1c0], RZ ;  /* 0x0000700000007a24 */ /* 0x000fe200078e02ff */
[----:B------:R-:W-:Y:S01]  /*4b50*/  CS2R R54, SRZ ;  /* 0x0000000000367805 */ /* 0x000fe2000001ff00 */
[----:B------:R-:W-:Y:S01]  /*4b60*/  CS2R R52, SRZ ;  /* 0x0000000000347805 */ /* 0x000fe2000001ff00 */
[----:B------:R-:W-:Y:S01]  /*4b70*/  CS2R R46, SRZ ;  /* 0x00000000002e7805 */ /* 0x000fe2000001ff00 */
[C---:B------:R-:W-:Y:S01]  /*4b80*/  IMAD.SHL.U32 R239, R0.reuse, 0x8, RZ ;  /* 0x0000000800ef7824 */ /* 0x040fe200078e00ff */
[----:B------:R-:W-:Y:S01]  /*4b90*/  SHF.L.U32 R10, R0, 0x4, RZ ;  /* 0x00000004000a7819 */ /* 0x000fe200000006ff */
[----:B------:R-:W-:Y:S01]  /*4ba0*/  CS2R R44, SRZ ;  /* 0x00000000002c7805 */ /* 0x000fe2000001ff00 */
[----:B------:R-:W-:Y:S01]  /*4bb0*/  CS2R R50, SRZ ;  /* 0x0000000000327805 */ /* 0x000fe2000001ff00 */
[----:B------:R-:W-:Y:S01]  /*4bc0*/  CS2R R48, SRZ ;  /* 0x0000000000307805 */ /* 0x000fe2000001ff00 */
[C---:B------:R-:W-:Y:S01]  /*4bd0*/  IADD3 R9, R10.reuse, 0x20, RZ ;  /* 0x000000200a097810 */ /* 0x040fe20007ffe0ff */
[----:B------:R-:W-:Y:S01]  /*4be0*/  CS2R R42, SRZ ;  /* 0x00000000002a7805 */ /* 0x000fe2000001ff00 */
[C---:B------:R-:W-:Y:S01]  /*4bf0*/  IADD3 R8, R10.reuse, 0x40, RZ ;  /* 0x000000400a087810 */ /* 0x040fe20007ffe0ff */
[----:B------:R-:W-:Y:S01]  /*4c00*/  CS2R R40, SRZ ;  /* 0x0000000000287805 */ /* 0x000fe2000001ff00 */
[C---:B------:R-:W-:Y:S01]  /*4c10*/  IADD3 R7, R10.reuse, 0x60, RZ ;  /* 0x000000600a077810 */ /* 0x040fe20007ffe0ff */
[C---:B------:R-:W-:Y:S01]  /*4c20*/  IMAD.IADD R9, R239.reuse, 0x1, R9 ;  /* 0x00000001ef097824 */ /* 0x040fe200078e0209 */
[C---:B------:R-:W-:Y:S01]  /*4c30*/  IADD3 R6, R10.reuse, 0x80, RZ ;  /* 0x000000800a067810 */ /* 0x040fe20007ffe0ff */
[----:B------:R-:W-:Y:S01]  /*4c40*/  CS2R R38, SRZ ;  /* 0x0000000000267805 */ /* 0x000fe2000001ff00 */
[C---:B------:R-:W-:Y:S01]  /*4c50*/  IADD3 R5, R10.reuse, 0xa0, RZ ;  /* 0x000000a00a057810 */ /* 0x040fe20007ffe0ff */
[C---:B------:R-:W-:Y:S01]  /*4c60*/  IMAD.IADD R7, R239.reuse, 0x1, R7 ;  /* 0x00000001ef077824 */ /* 0x040fe200078e0207 */
[C---:B------:R-:W-:Y:S01]  /*4c70*/  IADD3 R4, R10.reuse, 0xc0, RZ ;  /* 0x000000c00a047810 */ /* 0x040fe20007ffe0ff */
[C---:B------:R-:W-:Y:S01]  /*4c80*/  IMAD.IADD R6, R239.reuse, 0x1, R6 ;  /* 0x00000001ef067824 */ /* 0x040fe200078e0206 */
[C---:B------:R-:W-:Y:S01]  /*4c90*/  IADD3 R8, R239.reuse, R8, RZ ;  /* 0x00000008ef087210 */ /* 0x040fe20007ffe0ff */
[C---:B------:R-:W-:Y:S01]  /*4ca0*/  IMAD.IADD R7, R239.reuse, 0x1, R7 ;  /* 0x00000001ef077824 */ /* 0x040fe200078e0207 */
[----:B------:R-:W-:Y:S01]  /*4cb0*/  IADD3 R0, R10, 0xe0, RZ ;  /* 0x000000e00a007810 */ /* 0x000fe20007ffe0ff */
[C---:B------:R-:W-:Y:S01]  /*4cc0*/  IMAD.IADD R4, R239.reuse, 0x1, R4 ;  /* 0x00000001ef047824 */ /* 0x040fe200078e0204 */
[C---:B------:R-:W-:Y:S01]  /*4cd0*/  IADD3 R5, R239.reuse, R5, RZ ;  /* 0x00000005ef057210 */ /* 0x040fe20007ffe0ff */
        /* <DEDUP_REMOVED lines=9> */
[----:B------:R-:W-:Y:S01]  /*4d70*/  CS2R R36, SRZ ;  /* 0x0000000000247805 */ /* 0x000fe2000001ff00 */
[C---:B------:R-:W-:Y:S01]  /*4d80*/  IMAD.IADD R8, R239.reuse, 0x1, R8 ;  /* 0x00000001ef087824 */ /* 0x040fe200078e0208 */
[----:B------:R-:W-:Y:S01]  /*4d90*/  CS2R R30, SRZ ;  /* 0x00000000001e7805 */ /* 0x000fe2000001ff00 */
[C---:B------:R-:W-:Y:S01]  /*4da0*/  IMAD.IADD R6, R239.reuse, 0x1, R6 ;  /* 0x00000001ef067824 */ /* 0x040fe200078e0206 */
[C---:B------:R-:W-:Y:S01]  /*4db0*/  IADD3 R4, R239.reuse, R4, RZ ;  /* 0x00000004ef047210 */ /* 0x040fe20007ffe0ff */
[C---:B------:R-:W-:Y:S01]  /*4dc0*/  IMAD.IADD R5, R239.reuse, 0x1, R5 ;  /* 0x00000001ef057824 */ /* 0x040fe200078e0205 */
[C---:B------:R-:W-:Y:S01]  /*4dd0*/  IADD3 R8, R239.reuse, R8, RZ ;  /* 0x00000008ef087210 */ /* 0x040fe20007ffe0ff */
[C---:B------:R-:W-:Y:S01]  /*4de0*/  IMAD.IADD R9, R239.reuse, 0x1, R9 ;  /* 0x00000001ef097824 */ /* 0x040fe200078e0209 */
[----:B------:R-:W-:Y:S01]  /*4df0*/  CS2R R28, SRZ ;  /* 0x00000000001c7805 */ /* 0x000fe2000001ff00 */
[C---:B------:R-:W-:Y:S01]  /*4e00*/  IMAD.IADD R7, R239.reuse, 0x1, R7 ;  /* 0x00000001ef077824 */ /* 0x040fe200078e0207 */
[C---:B------:R-:W-:Y:S01]  /*4e10*/  IADD3 R5, R239.reuse, R5, RZ ;  /* 0x00000005ef057210 */ /* 0x040fe20007ffe0ff */
[C---:B------:R-:W-:Y:S01]  /*4e20*/  IMAD.IADD R6, R239.reuse, 0x1, R6 ;  /* 0x00000001ef067824 */ /* 0x040fe200078e0206 */
[----:B------:R2:W-:Y:S01]  /*4e30*/  STL [R1+0x20], R9 ;  /* 0x0000200901007387 */ /* 0x0005e20000100800 */
[C---:B------:R-:W-:Y:S01]  /*4e40*/  IMAD.IADD R0, R239.reuse, 0x1, R0 ;  /* 0x00000001ef007824 */ /* 0x040fe200078e0200 */
[----:B------:R-:W-:Y:S01]  /*4e50*/  CS2R R34, SRZ ;  /* 0x0000000000227805 */ /* 0x000fe2000001ff00 */
[C---:B------:R-:W-:Y:S01]  /*4e60*/  IMAD.IADD R4, R239.reuse, 0x1, R4 ;  /* 0x00000001ef047824 */ /* 0x040fe200078e0204 */
[----:B------:R3:W-:Y:S01]  /*4e70*/  STL [R1+0x1c], R8 ;  /* 0x00001c0801007387 */ /* 0x0007e20000100800 */
[----:B------:R-:W-:Y:S01]  /*4e80*/  IMAD.IADD R0, R239, 0x1, R0 ;  /* 0x00000001ef007824 */ /* 0x000fe200078e0200 */
[----:B------:R-:W-:Y:S01]  /*4e90*/  CS2R R32, SRZ ;  /* 0x0000000000207805 */ /* 0x000fe2000001ff00 */
[----:B------:R-:W-:Y:S01]  /*4ea0*/  CS2R R26, SRZ ;  /* 0x00000000001a7805 */ /* 0x000fe2000001ff00 */
[----:B------:R5:W-:Y:S01]  /*4eb0*/  STL [R1+0x18], R7 ;  /* 0x0000180701007387 */ /* 0x000be20000100800 */
[----:B------:R-:W-:Y:S01]  /*4ec0*/  CS2R R24, SRZ ;  /* 0x0000000000187805 */ /* 0x000fe2000001ff00 */
[----:B------:R-:W-:Y:S01]  /*4ed0*/  CS2R R22, SRZ ;  /* 0x0000000000167805 */ /* 0x000fe2000001ff00 */
[----:B------:R-:W-:Y:S01]  /*4ee0*/  CS2R R20, SRZ ;  /* 0x0000000000147805 */ /* 0x000fe2000001ff00 */
[----:B------:R1:W-:Y:S01]  /*4ef0*/  STL [R1+0x14], R6 ;  /* 0x0000140601007387 */ /* 0x0003e20000100800 */
[----:B------:R-:W-:Y:S01]  /*4f00*/  IMAD.IADD R229, R227, 0x1, R226 ;  /* 0x00000001e3e57824 */ /* 0x000fe200078e02e2 */
[C---:B------:R-:W-:Y:S01]  /*4f10*/  IADD3 R225, R226.reuse, R222, RZ ;  /* 0x000000dee2e17210 */ /* 0x040fe20007ffe0ff */
[C---:B------:R-:W-:Y:S01]  /*4f20*/  IMAD.IADD R230, R226.reuse, 0x1, R228 ;  /* 0x00000001e2e67824 */ /* 0x040fe200078e02e4 */
[----:B------:R4:W-:Y:S01]  /*4f30*/  STL [R1+0x10], R5 ;  /* 0x0000100501007387 */ /* 0x0009e20000100800 */
[----:B------:R-:W-:Y:S01]  /*4f40*/  IMAD.IADD R224, R226, 0x1, R223 ;  /* 0x00000001e2e07824 */ /* 0x000fe200078e02df */
[----:B------:R-:W-:Y:S01]  /*4f50*/  UIADD3 UR14, UR14, -UR15, URZ ;  /* 0x8000000f0e0e7290 */ /* 0x000fe2000fffe03f */
[C---:B--2---:R-:W-:Y:S01]  /*4f60*/  IADD3 R9, R239.reuse, R9, RZ ;  /* 0x00000009ef097210 */ /* 0x044fe20007ffe0ff */
[----:B---3--:R-:W-:-:S04]  /*4f70*/  IMAD.IADD R8, R239, 0x1, R8 ;  /* 0x00000001ef087824 */ /* 0x008fc800078e0208 */
[----:B------:R-:W-:Y:S01]  /*4f80*/  STL [R1+0x3c], R9 ;  /* 0x00003c0901007387 */ /* 0x000fe20000100800 */
[----:B-----5:R-:W-:-:S03]  /*4f90*/  IMAD.IADD R7, R239, 0x1, R7 ;  /* 0x00000001ef077824 */ /* 0x020fc600078e0207 */
[----:B------:R2:W-:Y:S01]  /*4fa0*/  STL [R1+0xc], R4 ;  /* 0x00000c0401007387 */ /* 0x0005e20000100800 */
[----:B-1----:R-:W-:-:S03]  /*4fb0*/  IADD3 R6, R239, R6, RZ ;  /* 0x00000006ef067210 */ /* 0x002fc60007ffe0ff */
[----:B------:R-:W-:Y:S01]  /*4fc0*/  STL [R1+0x38], R8 ;  /* 0x0000380801007387 */ /* 0x000fe20000100800 */
[----:B----4-:R-:W-:-:S03]  /*4fd0*/  IMAD.IADD R5, R239, 0x1, R5 ;  /* 0x00000001ef057824 */ /* 0x010fc600078e0205 */
[----:B------:R1:W-:Y:S04]  /*4fe0*/  STL [R1+0x8], R0 ;  /* 0x0000080001007387 */ /* 0x0003e80000100800 */
[----:B------:R3:W-:Y:S04]  /*4ff0*/  STL [R1+0x34], R7 ;  /* 0x0000340701007387 */ /* 0x0007e80000100800 */
[----:B------:R3:W-:Y:S04]  /*5000*/  STL [R1+0x30], R6 ;  /* 0x0000300601007387 */ /* 0x0007e80000100800 */
[----:B------:R3:W-:Y:S01]  /*5010*/  STL [R1+0x2c], R5 ;  /* 0x00002c0501007387 */ /* 0x0007e20000100800 */
[C---:B--2---:R-:W-:Y:S01]  /*5020*/  IMAD.IADD R4, R239.reuse, 0x1, R4 ;  /* 0x00000001ef047824 */ /* 0x044fe200078e0204 */
[----:B-1----:R-:W-:-:S05]  /*5030*/  IADD3 R0, R239, R0, RZ ;  /* 0x00000000ef007210 */ /* 0x002fca0007ffe0ff */
[----:B------:R3:W-:Y:S04]  /*5040*/  STL [R1+0x24], R0 ;  /* 0x0000240001007387 */ /* 0x0007e80000100800 */
[----:B------:R3:W-:Y:S02]  /*5050*/  STL [R1+0x28], R4 ;  /* 0x0000280401007387 */ /* 0x0007e40000100800 */
.L_x_357:
[----:B------:R-:W0:Y:S01]  /*5060*/  LDGDEPBAR ;  /* 0x00000000000079af */ /* 0x000e220000000000 */
[C---:B------:R-:W-:Y:S01]  /*5070*/  IMAD.IADD R109, R219.reuse, 0x1, R231 ;  /* 0x00000001db6d7824 */ /* 0x040fe200078e02e7 */
[----:B------:R-:W-:Y:S01]  /*5080*/  USHF.L.U32 UR7, UR6, 0x6, URZ ;  /* 0x0000000606077899 */ /* 0x000fe2000800063f */
[--C-:B------:R-:W-:Y:S01]  /*5090*/  IMAD.IADD R108, R219, 0x1, R226.reuse ;  /* 0x00000001db6c7824 */ /* 0x100fe200078e02e2 */
[----:B------:R-:W-:Y:S01]  /*50a0*/  USHF.L.U32 UR8, UR16, 0x6, URZ ;  /* 0x0000000610087899 */ /* 0x000fe2000800063f */
[----:B---3--:R-:W-:Y:S01]  /*50b0*/  IMAD.IADD R0, R109, 0x1, R226 ;  /* 0x000000016d007824 */ /* 0x008fe200078e02e2 */
[----:B------:R-:W2:Y:S01]  /*50c0*/  LDL R113, [R1+0x50] ;  /* 0x0000500001717983 */ /* 0x000ea20000100800 */
[----:B------:R-:W-:Y:S02]  /*50d0*/  UISETP.GE.AND UP0, UPT, UR7, UR14, UPT ;  /* 0x0000000e0700728c */ /* 0x000fe4000bf06270 */
[----:B------:R-:W-:Y:S02]  /*50e0*/  UIADD3 UR8, UR8, 0x40, URZ ;  /* 0x0000004008087890 */ /* 0x000fe4000fffe03f */
[----:B------:R-:W3:Y:S01]  /*50f0*/  LDL R112, [R1+0x54] ;  /* 0x0000540001707983 */ /* 0x000ee20000100800 */
[----:B------:R-:W-:Y:S02]  /*5100*/  UISETP.GT.AND UP3, UPT, UR6, UR13, UPT ;  /* 0x0000000d0600728c */ /* 0x000fe4000bf64270 */
[----:B------:R-:W-:Y:S02]  /*5110*/  UISETP.LT.AND UP0, UPT, UR8, UR15, UP0 ;  /* 0x0000000f0800728c */ /* 0x000fe40008701270 */
[----:B------:R-:W4:Y:S04]  /*5120*/  LDL R111, [R1] ;  /* 0x00000000016f7983 */ /* 0x000f280000100800 */
[----:B------:R-:W-:Y:S01]  /*5130*/  PLOP3.LUT P0, PT, PT, PT, UP0, 0x80, 0x0 ;  /* 0x000000000000781c */ /* 0x000fe20003f0f008 */
[----:B------:R-:W5:Y:S01]  /*5140*/  LDL R110, [R1+0x4] ;  /* 0x00000400016e7983 */ /* 0x000f620000100800 */
[----:B------:R-:W-:Y:S04]  /*5150*/  DEPBAR.LE SB0, 0x0 ;  /* 0x000080000000791a */ /* 0x000fe80000000000 */
[----:B------:R-:W-:Y:S06]  /*5160*/  BAR.SYNC.DEFER_BLOCKING 0x0 ;  /* 0x0000000000007b1d */ /* 0x000fec0000010000 */
[----:B------:R-:W-:Y:S05]  /*5170*/  LDSM.16.M88.4 R16, [R219] ;  /* 0x00000000db10783b */ /* 0x000fea0000000200 */
[----:B------:R-:W1:Y:S05]  /*5180*/  LDSM.16.M88.4 R8, [R3+0x18000] ;  /* 0x018000000308783b */ /* 0x000e6a0000000200 */
[----:B------:R-:W1:Y:S05]  /*5190*/  LDSM.16.M88.4 R84, [R3+0x18800] ;  /* 0x018800000354783b */ /* 0x000e6a0000000200 */
[----:B------:R-:W-:Y:S05]  /*51a0*/  LDSM.16.M88.4 R88, [R109] ;  /* 0x000000006d58783b */ /* 0x000fea0000000200 */
[----:B------:R-:W1:Y:S05]  /*51b0*/  LDSM.16.M88.4 R92, [R216+0x18000] ;  /* 0x01800000d85c783b */ /* 0x000e6a0000000200 */
[----:B------:R-:W1:Y:S05]  /*51c0*/  LDSM.16.M88.4 R96, [R216+0x18800] ;  /* 0x01880000d860783b */ /* 0x000e6a0000000200 */
[----:B------:R-:W-:Y:S05]  /*51d0*/  LDSM.16.M88.4 R100, [R218+0x18000] ;  /* 0x01800000da64783b */ /* 0x000fea0000000200 */
[----:B------:R-:W-:Y:S01]  /*51e0*/  LDSM.16.M88.4 R104, [R218+0x18800] ;  /* 0x01880000da68783b */ /* 0x000fe20000000200 */
[C---:B-1----:R-:W-:Y:S08]  /*51f0*/  HMMA.16816.F32 R4, R16.reuse, R8, RZ ;  /* 0x000000081004723c */ /* 0x042ff000000018ff */
[C---:B------:R-:W-:Y:S08]  /*5200*/  HMMA.16816.F32 R8, R16.reuse, R10, RZ ;  /* 0x0000000a1008723c */ /* 0x040ff000000018ff */
[C---:B------:R-:W-:Y:S08]  /*5210*/  HMMA.16816.F32 R12, R16.reuse, R84, RZ ;  /* 0x00000054100c723c */ /* 0x040ff000000018ff */
[----:B------:R-:W-:Y:S01]  /*5220*/  HMMA.16816.F32 R16, R16, R86, RZ ;  /* 0x000000561010723c */ /* 0x000fe200000018ff */
[----:B------:R-:W1:Y:S07]  /*5230*/  LDSM.16.M88.4 R84, [R108] ;  /* 0x000000006c54783b */ /* 0x000e6e0000000200 */
[C---:B------:R-:W-:Y:S08]  /*5240*/  HMMA.16816.F32 R4, R88.reuse, R92, R4 ;  /* 0x0000005c5804723c */ /* 0x040ff00000001804 */
[C---:B------:R-:W-:Y:S01]  /*5250*/  HMMA.16816.F32 R8, R88.reuse, R94, R8 ;  /* 0x0000005e5808723c */ /* 0x040fe20000001808 */
[----:B------:R-:W-:Y:S07]  /*5260*/  LDSM.16.M88.4 R92, [R217+0x18000] ;  /* 0x01800000d95c783b */ /* 0x000fee0000000200 */
[C---:B------:R-:W-:Y:S08]  /*5270*/  HMMA.16816.F32 R12, R88.reuse, R96, R12 ;  /* 0x00000060580c723c */ /* 0x040ff0000000180c */
[----:B------:R-:W-:Y:S01]  /*5280*/  HMMA.16816.F32 R16, R88, R98, R16 ;  /* 0x000000625810723c */ /* 0x000fe20000001810 */
[----:B------:R-:W1:Y:S05]  /*5290*/  LDSM.16.M88.4 R88, [R0] ;  /* 0x000000000058783b */ /* 0x000e6a0000000200 */
[----:B------:R-:W1:Y:S02]  /*52a0*/  LDSM.16.M88.4 R96, [R217+0x18800] ;  /* 0x01880000d960783b */ /* 0x000e640000000200 */
[C---:B-1----:R-:W-:Y:S08]  /*52b0*/  HMMA.16816.F32 R4, R84.reuse, R100, R4 ;  /* 0x000000645404723c */ /* 0x042ff00000001804 */
[C---:B------:R-:W-:Y:S01]  /*52c0*/  HMMA.16816.F32 R8, R84.reuse, R102, R8 ;  /* 0x000000665408723c */ /* 0x040fe20000001808 */
[----:B------:R-:W-:Y:S07]  /*52d0*/  LDSM.16.M88.4 R100, [R3+0x1a000] ;  /* 0x01a000000364783b */ /* 0x000fee0000000200 */
[C---:B------:R-:W-:Y:S08]  /*52e0*/  HMMA.16816.F32 R12, R84.reuse, R104, R12 ;  /* 0x00000068540c723c */ /* 0x040ff0000000180c */
[----:B------:R-:W-:Y:S01]  /*52f0*/  HMMA.16816.F32 R16, R84, R106, R16 ;  /* 0x0000006a5410723c */ /* 0x000fe20000001810 */
[----:B------:R-:W1:Y:S05]  /*5300*/  LDSM.16.M88.4 R84, [R219+0x2000] ;  /* 0x00200000db54783b */ /* 0x000e6a0000000200 */
[----:B------:R-:W1:Y:S02]  /*5310*/  LDSM.16.M88.4 R104, [R3+0x1a800] ;  /* 0x01a800000368783b */ /* 0x000e640000000200 */
[C---:B------:R-:W-:Y:S08]  /*5320*/  HMMA.16816.F32 R4, R88.reuse, R92, R4 ;  /* 0x0000005c5804723c */ /* 0x040ff00000001804 */
[C---:B------:R-:W-:Y:S01]  /*5330*/  HMMA.16816.F32 R8, R88.reuse, R94, R8 ;  /* 0x0000005e5808723c */ /* 0x040fe20000001808 */
[----:B------:R-:W-:Y:S07]  /*5340*/  LDSM.16.M88.4 R92, [R216+0x1a000] ;  /* 0x01a00000d85c783b */ /* 0x000fee0000000200 */
[C---:B------:R-:W-:Y:S08]  /*5350*/  HMMA.16816.F32 R12, R88.reuse, R96, R12 ;  /* 0x00000060580c723c */ /* 0x040ff0000000180c */
[----:B------:R-:W-:Y:S01]  /*5360*/  HMMA.16816.F32 R16, R88, R98, R16 ;  /* 0x000000625810723c */ /* 0x000fe20000001810 */
[----:B------:R-:W1:Y:S05]  /*5370*/  LDSM.16.M88.4 R88, [R109+0x2000] ;  /* 0x002000006d58783b */ /* 0x000e6a0000000200 */
[----:B------:R-:W1:Y:S02]  /*5380*/  LDSM.16.M88.4 R96, [R216+0x1a800] ;  /* 0x01a80000d860783b */ /* 0x000e640000000200 */
[C---:B-1----:R-:W-:Y:S08]  /*5390*/  HMMA.16816.F32 R4, R84.reuse, R100, R4 ;  /* 0x000000645404723c */ /* 0x042ff00000001804 */
[C---:B------:R-:W-:Y:S01]  /*53a0*/  HMMA.16816.F32 R8, R84.reuse, R102, R8 ;  /* 0x000000665408723c */ /* 0x040fe20000001808 */
[----:B------:R-:W-:Y:S07]  /*53b0*/  LDSM.16.M88.4 R100, [R218+0x1a000] ;  /* 0x01a00000da64783b */ /* 0x000fee0000000200 */
[C---:B------:R-:W-:Y:S08]  /*53c0*/  HMMA.16816.F32 R12, R84.reuse, R104, R12 ;  /* 0x00000068540c723c */ /* 0x040ff0000000180c */
[----:B------:R-:W-:Y:S01]  /*53d0*/  HMMA.16816.F32 R16, R84, R106, R16 ;  /* 0x0000006a5410723c */ /* 0x000fe20000001810 */
[----:B------:R-:W1:Y:S05]  /*53e0*/  LDSM.16.M88.4 R84, [R108+0x2000] ;  /* 0x002000006c54783b */ /* 0x000e6a0000000200 */
[----:B------:R-:W2:Y:S02]  /*53f0*/  LDSM.16.M88.4 R104, [R218+0x1a800] ;  /* 0x01a80000da68783b */ /* 0x000ea40000000200 */
[C---:B------:R-:W-:Y:S08]  /*5400*/  HMMA.16816.F32 R4, R88.reuse, R92, R4 ;  /* 0x0000005c5804723c */ /* 0x040ff00000001804 */
[C---:B------:R-:W-:Y:S01]  /*5410*/  HMMA.16816.F32 R8, R88.reuse, R94, R8 ;  /* 0x0000005e5808723c */ /* 0x040fe20000001808 */
[----:B------:R-:W-:Y:S07]  /*5420*/  LDSM.16.M88.4 R92, [R217+0x1a000] ;  /* 0x01a00000d95c783b */ /* 0x000fee0000000200 */
[C---:B------:R-:W-:Y:S08]  /*5430*/  HMMA.16816.F32 R12, R88.reuse, R96, R12 ;  /* 0x00000060580c723c */ /* 0x040ff0000000180c */
[----:B------:R-:W-:Y:S01]  /*5440*/  HMMA.16816.F32 R16, R88, R98, R16 ;  /* 0x000000625810723c */ /* 0x000fe20000001810 */
[----:B------:R-:W3:Y:S05]  /*5450*/  LDSM.16.M88.4 R88, [R0+0x2000] ;  /* 0x002000000058783b */ /* 0x000eea0000000200 */
[----:B------:R-:W5:Y:S02]  /*5460*/  LDSM.16.M88.4 R96, [R217+0x1a800] ;  /* 0x01a80000d960783b */ /* 0x000f640000000200 */
[C---:B-1----:R-:W-:Y:S08]  /*5470*/  HMMA.16816.F32 R4, R84.reuse, R100, R4 ;  /* 0x000000645404723c */ /* 0x042ff00000001804 */
[C---:B------:R-:W-:Y:S01]  /*5480*/  HMMA.16816.F32 R8, R84.reuse, R102, R8 ;  /* 0x000000665408723c */ /* 0x040fe20000001808 */
[----:B------:R-:W-:Y:S07]  /*5490*/  LDSM.16.M88.4 R100, [R3+0x1c000] ;  /* 0x01c000000364783b */ /* 0x000fee0000000200 */
[C---:B--2---:R-:W-:Y:S08]  /*54a0*/  HMMA.16816.F32 R12, R84.reuse, R104, R12 ;  /* 0x00000068540c723c */ /* 0x044ff0000000180c */
[----:B------:R-:W-:Y:S01]  /*54b0*/  HMMA.16816.F32 R16, R84, R106, R16 ;  /* 0x0000006a5410723c */ /* 0x000fe20000001810 */
[----:B------:R-:W1:Y:S02]  /*54c0*/  LDSM.16.M88.4 R84, [R219+0x4000] ;  /* 0x00400000db54783b */ /* 0x000e640000000200 */
[----:B----4-:R-:W-:Y:S03]  /*54d0*/  FSETP.NEU.FTZ.AND P1, PT, R111, -INF , PT ;  /* 0xff8000006f00780b */ /* 0x010fe60003f3d000 */
[----:B------:R-:W2:Y:S02]  /*54e0*/  LDSM.16.M88.4 R104, [R3+0x1c800] ;  /* 0x01c800000368783b */ /* 0x000ea40000000200 */
[C---:B---3--:R-:W-:Y:S08]  /*54f0*/  HMMA.16816.F32 R4, R88.reuse, R92, R4 ;  /* 0x0000005c5804723c */ /* 0x048ff00000001804 */
[C---:B------:R-:W-:Y:S01]  /*5500*/  HMMA.16816.F32 R8, R88.reuse, R94, R8 ;  /* 0x0000005e5808723c */ /* 0x040fe20000001808 */
[----:B------:R-:W-:Y:S07]  /*5510*/  LDSM.16.M88.4 R92, [R216+0x1c000] ;  /* 0x01c00000d85c783b */ /* 0x000fee0000000200 */
[C---:B-----5:R-:W-:Y:S08]  /*5520*/  HMMA.16816.F32 R12, R88.reuse, R96, R12 ;  /* 0x00000060580c723c */ /* 0x060ff0000000180c */
[----:B------:R-:W-:Y:S01]  /*5530*/  HMMA.16816.F32 R16, R88, R98, R16 ;  /* 0x000000625810723c */ /* 0x000fe20000001810 */
[----:B------:R-:W3:Y:S05]  /*5540*/  LDSM.16.M88.4 R88, [R109+0x4000] ;  /* 0x004000006d58783b */ /* 0x000eea0000000200 */
[----:B------:R-:W4:Y:S02]  /*5550*/  LDSM.16.M88.4 R96, [R216+0x1c800] ;  /* 0x01c80000d860783b */ /* 0x000f240000000200 */
[C---:B-1----:R-:W-:Y:S08]  /*5560*/  HMMA.16816.F32 R4, R84.reuse, R100, R4 ;  /* 0x000000645404723c */ /* 0x042ff00000001804 */
[C---:B------:R-:W-:Y:S01]  /*5570*/  HMMA.16816.F32 R8, R84.reuse, R102, R8 ;  /* 0x000000665408723c */ /* 0x040fe20000001808 */
[----:B------:R-:W-:Y:S07]  /*5580*/  LDSM.16.M88.4 R100, [R218+0x1c000] ;  /* 0x01c00000da64783b */ /* 0x000fee0000000200 */
[C---:B--2---:R-:W-:Y:S08]  /*5590*/  HMMA.16816.F32 R12, R84.reuse, R104, R12 ;  /* 0x00000068540c723c */ /* 0x044ff0000000180c */
[----:B------:R-:W-:Y:S01]  /*55a0*/  HMMA.16816.F32 R16, R84, R106, R16 ;  /* 0x0000006a5410723c */ /* 0x000fe20000001810 */
[----:B------:R-:W1:Y:S05]  /*55b0*/  LDSM.16.M88.4 R84, [R108+0x4000] ;  /* 0x004000006c54783b */ /* 0x000e6a0000000200 */
[----:B------:R-:W2:Y:S02]  /*55c0*/  LDSM.16.M88.4 R104, [R218+0x1c800] ;  /* 0x01c80000da68783b */ /* 0x000ea40000000200 */
[C---:B---3--:R-:W-:Y:S08]  /*55d0*/  HMMA.16816.F32 R4, R88.reuse, R92, R4 ;  /* 0x0000005c5804723c */ /* 0x048ff00000001804 */
[C---:B------:R-:W-:Y:S01]  /*55e0*/  HMMA.16816.F32 R8, R88.reuse, R94, R8 ;  /* 0x0000005e5808723c */ /* 0x040fe20000001808 */
[----:B------:R-:W-:Y:S07]  /*55f0*/  LDSM.16.M88.4 R92, [R217+0x1c000] ;  /* 0x01c00000d95c783b */ /* 0x000fee0000000200 */
[C---:B----4-:R-:W-:Y:S08]  /*5600*/  HMMA.16816.F32 R12, R88.reuse, R96, R12 ;  /* 0x00000060580c723c */ /* 0x050ff0000000180c */
        /* <DEDUP_REMOVED lines=29> */
[----:B------:R3:W4:Y:S07]  /*57e0*/  LDSM.16.M88.4 R88, [R0+0x6000] ;  /* 0x006000000058783b */ /* 0x00072e0000000200 */
[C---:B-1----:R-:W-:Y:S08]  /*57f0*/  HMMA.16816.F32 R4, R84.reuse, R100, R4 ;  /* 0x000000645404723c */ /* 0x042ff00000001804 */
[C---:B------:R-:W-:Y:S01]  /*5800*/  HMMA.16816.F32 R8, R84.reuse, R102, R8 ;  /* 0x000000665408723c */ /* 0x040fe20000001808 */
[----:B---3--:R-:W-:Y:S07]  /*5810*/  IMAD.U32 R0, RZ, RZ, UR16 ;  /* 0x00000010ff007e24 */ /* 0x008fee000f8e00ff */
[C---:B--2---:R-:W-:Y:S04]  /*5820*/  HMMA.16816.F32 R12, R84.reuse, R104, R12 ;  /* 0x00000068540c723c */ /* 0x044fe8000000180c */
[----:B------:R-:W-:Y:S02]  /*5830*/  @!P0 IMAD R0, R0, 0x40, R112 ;  /* 0x0000004000008824 */ /* 0x000fe400078e0270 */
[----:B------:R-:W2:Y:S02]  /*5840*/  LDL R112, [R1+0x40] ;  /* 0x0000400001707983 */ /* 0x000ea40000100800 */
[----:B------:R-:W-:Y:S04]  /*5850*/  HMMA.16816.F32 R16, R84, R106, R16 ;  /* 0x0000006a5410723c */ /* 0x000fe80000001810 */
[----:B------:R-:W-:Y:S03]  /*5860*/  @!P0 IADD3 R97, R0, 0x1, RZ ;  /* 0x0000000100618810 */ /* 0x000fe60007ffe0ff */
[----:B------:R-:W-:Y:S01]  /*5870*/  @!P0 IADD3 R84, R113, UR7, RZ ;  /* 0x0000000771548c10 */ /* 0x000fe2000fffe0ff */
[C---:B----4-:R-:W-:Y:S05]  /*5880*/  HMMA.16816.F32 R4, R88.reuse, R92, R4 ;  /* 0x0000005c5804723c */ /* 0x050fea0000001804 */
[----:B------:R-:W-:Y:S02]  /*5890*/  @!P0 IMNMX R96, R84, UR15, PT ;  /* 0x0000000f54608c17 */ /* 0x000fe4000b800200 */
[----:B------:R-:W-:Y:S01]  /*58a0*/  FMUL.FTZ R93, R111, 1.4426950216293334961 ;  /* 0x3fb8aa3b6f5d7820 */ /* 0x000fe20000410000 */
[C---:B------:R-:W-:Y:S01]  /*58b0*/  HMMA.16816.F32 R8, R88.reuse, R94, R8 ;  /* 0x0000005e5808723c */ /* 0x040fe20000001808 */
[----:B------:R-:W3:Y:S02]  /*58c0*/  LDL R94, [R1+0x44] ;  /* 0x00004400015e7983 */ /* 0x000ee40000100800 */
[-C--:B------:R-:W-:Y:S02]  /*58d0*/  @!P0 ISETP.GE.AND P2, PT, R0, R96.reuse, PT ;  /* 0x000000600000820c */ /* 0x080fe40003f46270 */
[----:B------:R-:W-:Y:S02]  /*58e0*/  FSEL R93, R93, RZ, P1 ;  /* 0x000000ff5d5d7208 */ /* 0x000fe40000800000 */
[----:B------:R-:W-:Y:S02]  /*58f0*/  @!P0 IADD3 R92, R84, 0x8, RZ ;  /* 0x00000008545c8810 */ /* 0x000fe40007ffe0ff */
[----:B------:R-:W1:Y:S01]  /*5900*/  LDSM.16.M88.4 R84, [R217+0x1e800] ;  /* 0x01e80000d954783b */ /* 0x000e620000000200 */
[----:B------:R-:W-:Y:S02]  /*5910*/  @!P0 ISETP.GE.AND P1, PT, R97, R96, PT ;  /* 0x000000606100820c */ /* 0x000fe40003f26270 */
[----:B------:R-:W-:Y:S04]  /*5920*/  @!P0 IMNMX R92, R92, UR15, PT ;  /* 0x0000000f5c5c8c17 */ /* 0x000fe8000b800200 */
[----:B------:R-:W-:Y:S02]  /*5930*/  @!P0 FSEL R4, R4, -INF , !P2 ;  /* 0xff80000004048808 */ /* 0x000fe40005000000 */
[-C--:B------:R-:W-:Y:S02]  /*5940*/  @!P0 ISETP.GE.AND P2, PT, R0, R92.reuse, PT ;  /* 0x0000005c0000820c */ /* 0x080fe40003f46270 */
[----:B------:R-:W-:Y:S01]  /*5950*/  @!P0 FSEL R5, R5, -INF , !P1 ;  /* 0xff80000005058808 */ /* 0x000fe20004800000 */
[--C-:B------:R-:W-:Y:S01]  /*5960*/  FFMA.FTZ R4, R4, c[0x0][0x23c], -R93.reuse ;  /* 0x00008f0004047a23 */ /* 0x100fe2000001085d */
[----:B------:R-:W-:Y:S02]  /*5970*/  FSETP.NEU.FTZ.AND P1, PT, R110, -INF , PT ;  /* 0xff8000006e00780b */ /* 0x000fe40003f3d000 */
[----:B------:R-:W-:Y:S01]  /*5980*/  @!P0 FSEL R6, R6, -INF , !P2 ;  /* 0xff80000006068808 */ /* 0x000fe20005000000 */
[----:B------:R4:W-:Y:S01]  /*5990*/  MUFU.EX2 R105, R4 ;  /* 0x0000000400697308 */ /* 0x0009e20000000800 */
[--C-:B------:R-:W-:Y:S09]  /*59a0*/  FFMA.FTZ R5, R5, c[0x0][0x23c], -R93.reuse ;  /* 0x00008f0005057a23 */ /* 0x100ff2000001085d */
[----:B------:R5:W5:Y:S01]  /*59b0*/  MUFU.EX2 R109, R5 ;  /* 0x00000005006d7308 */ /* 0x000b620000000800 */
[C---:B-1----:R-:W-:Y:S03]  /*59c0*/  HMMA.16816.F32 R12, R88.reuse, R84, R12 ;  /* 0x00000054580c723c */ /* 0x042fe6000000180c */
[----:B----4-:R-:W-:Y:S05]  /*59d0*/  FMUL.FTZ R4, R110, 1.4426950216293334961 ;  /* 0x3fb8aa3b6e047820 */ /* 0x010fea0000410000 */
[----:B------:R-:W-:Y:S04]  /*59e0*/  HMMA.16816.F32 R16, R88, R86, R16 ;  /* 0x000000565810723c */ /* 0x000fe80000001810 */
[----:B------:R-:W-:Y:S02]  /*59f0*/  FSEL R4, R4, RZ, P1 ;  /* 0x000000ff04047208 */ /* 0x000fe40000800000 */
[----:B------:R-:W-:Y:S02]  /*5a00*/  @!P0 ISETP.GE.AND P1, PT, R97, R92, PT ;  /* 0x0000005c6100820c */ /* 0x000fe40003f26270 */
[----:B-----5:R-:W-:Y:S01]  /*5a10*/  @!P0 IADD3 R5, R0, 0x8, RZ ;  /* 0x0000000800058810 */ /* 0x020fe20007ffe0ff */
[--C-:B------:R-:W-:Y:S03]  /*5a20*/  FFMA.FTZ R6, R6, c[0x0][0x23c], -R4.reuse ;  /* 0x00008f0006067a23 */ /* 0x100fe60000010804 */
[----:B------:R-:W-:Y:S01]  /*5a30*/  @!P0 FSEL R7, R7, -INF , !P1 ;  /* 0xff80000007078808 */ /* 0x000fe20004800000 */
[----:B------:R1:W-:Y:S01]  /*5a40*/  MUFU.EX2 R110, R6 ;  /* 0x00000006006e7308 */ /* 0x0003e20000000800 */
[-C--:B------:R-:W-:Y:S03]  /*5a50*/  @!P0 ISETP.GE.AND P1, PT, R5, R96.reuse, PT ;  /* 0x000000600500820c */ /* 0x080fe60003f26270 */
[--C-:B------:R-:W-:Y:S01]  /*5a60*/  FFMA.FTZ R7, R7, c[0x0][0x23c], -R4.reuse ;  /* 0x00008f0007077a23 */ /* 0x100fe20000010804 */
[----:B------:R-:W-:Y:S05]  /*5a70*/  @!P0 FSEL R8, R8, -INF , !P1 ;  /* 0xff80000008088808 */ /* 0x000fea0004800000 */
[----:B------:R-:W-:Y:S01]  /*5a80*/  MUFU.EX2 R111, R7 ;  /* 0x00000007006f7308 */ /* 0x000fe20000000800 */
[--C-:B------:R-:W-:Y:S09]  /*5a90*/  FFMA.FTZ R8, R8, c[0x0][0x23c], -R93.reuse ;  /* 0x00008f0008087a23 */ /* 0x100ff2000001085d */
[----:B------:R-:W-:Y:S01]  /*5aa0*/  MUFU.EX2 R106, R8 ;  /* 0x00000008006a7308 */ /* 0x000fe20000000800 */
[----:B-1----:R-:W-:Y:S04]  /*5ab0*/  @!P0 IADD3 R6, R0, 0x9, RZ ;  /* 0x0000000900068810 */ /* 0x002fe80007ffe0ff */
[----:B------:R-:W-:Y:S04]  /*5ac0*/  @!P0 ISETP.GE.AND P1, PT, R6, R96, PT ;  /* 0x000000600600820c */ /* 0x000fe80003f26270 */
[----:B------:R-:W-:Y:S02]  /*5ad0*/  @!P0 FSEL R9, R9, -INF , !P1 ;  /* 0xff80000009098808 */ /* 0x000fe40004800000 */
[-C--:B------:R-:W-:Y:S02]  /*5ae0*/  @!P0 ISETP.GE.AND P1, PT, R5, R92.reuse, PT ;  /* 0x0000005c0500820c */ /* 0x080fe40003f26270 */
[----:B------:R-:W-:Y:S01]  /*5af0*/  @!P0 IADD3 R5, R0, 0x10, RZ ;  /* 0x0000001000058810 */ /* 0x000fe20007ffe0ff */
[--C-:B------:R-:W-:Y:S01]  /*5b00*/  FFMA.FTZ R9, R9, c[0x0][0x23c], -R93.reuse ;  /* 0x00008f0009097a23 */ /* 0x100fe2000001085d */
[----:B------:R-:W-:Y:S02]  /*5b10*/  @!P0 FSEL R10, R10, -INF , !P1 ;  /* 0xff8000000a0a8808 */ /* 0x000fe40004800000 */
[----:B------:R-:W-:Y:S01]  /*5b20*/  @!P0 ISETP.GE.AND P1, PT, R6, R92, PT ;  /* 0x0000005c0600820c */ /* 0x000fe20003f26270 */
[----:B------:R-:W1:Y:S01]  /*5b30*/  MUFU.EX2 R104, R9 ;  /* 0x0000000900687308 */ /* 0x000e620000000800 */
[----:B------:R-:W-:Y:S01]  /*5b40*/  @!P0 IADD3 R6, R0, 0x11, RZ ;  /* 0x0000001100068810 */ /* 0x000fe20007ffe0ff */
        /* <DEDUP_REMOVED lines=9> */
[-C--:B------:R-:W-:Y:S02]  /*5be0*/  @!P0 ISETP.GE.AND P1, PT, R5, R92.reuse, PT ;  /* 0x0000005c0500820c */ /* 0x080fe40003f26270 */
[----:B------:R-:W-:Y:S01]  /*5bf0*/  @!P0 IADD3 R5, R0, 0x18, RZ ;  /* 0x0000001800058810 */ /* 0x000fe20007ffe0ff */
[----:B------:R-:W4:Y:S01]  /*5c00*/  MUFU.EX2 R107, R11 ;  /* 0x0000000b006b7308 */ /* 0x000f220000000800 */
[----:B------:R-:W-:Y:S01]  /*5c10*/  @!P0 FSEL R14, R14, -INF , !P1 ;  /* 0xff8000000e0e8808 */ /* 0x000fe20004800000 */
[--C-:B------:R-:W-:Y:S01]  /*5c20*/  FFMA.FTZ R13, R13, c[0x0][0x23c], -R93.reuse ;  /* 0x00008f000d0d7a23 */ /* 0x100fe2000001085d */
[----:B------:R-:W-:Y:S02]  /*5c30*/  @!P0 ISETP.GE.AND P1, PT, R6, R92, PT ;  /* 0x0000005c0600820c */ /* 0x000fe40003f26270 */
[----:B------:R-:W-:Y:S01]  /*5c40*/  @!P0 IADD3 R0, R0, 0x19, RZ ;  /* 0x0000001900008810 */ /* 0x000fe20007ffe0ff */
[--C-:B------:R-:W-:Y:S01]  /*5c50*/  FFMA.FTZ R14, R14, c[0x0][0x23c], -R4.reuse ;  /* 0x00008f000e0e7a23 */ /* 0x100fe20000010804 */
[----:B------:R-:W-:Y:S02]  /*5c60*/  @!P0 FSEL R15, R15, -INF , !P1 ;  /* 0xff8000000f0f8808 */ /* 0x000fe40004800000 */
[-C--:B------:R-:W-:Y:S01]  /*5c70*/  @!P0 ISETP.GE.AND P1, PT, R5, R96.reuse, PT ;  /* 0x000000600500820c */ /* 0x080fe20003f26270 */
[----:B------:R-:W-:Y:S02]  /*5c80*/  MUFU.EX2 R103, R12 ;  /* 0x0000000c00677308 */ /* 0x000fe40000000800 */
[--C-:B------:R-:W-:Y:S01]  /*5c90*/  FFMA.FTZ R15, R15, c[0x0][0x23c], -R4.reuse ;  /* 0x00008f000f0f7a23 */ /* 0x100fe20000010804 */
[----:B------:R-:W-:Y:S02]  /*5ca0*/  @!P0 FSEL R16, R16, -INF , !P1 ;  /* 0xff80000010108808 */ /* 0x000fe40004800000 */
[----:B------:R-:W-:Y:S03]  /*5cb0*/  @!P0 ISETP.GE.AND P1, PT, R0, R96, PT ;  /* 0x000000600000820c */ /* 0x000fe60003f26270 */
[--C-:B------:R-:W-:Y:S01]  /*5cc0*/  FFMA.FTZ R16, R16, c[0x0][0x23c], -R93.reuse ;  /* 0x00008f0010107a23 */ /* 0x100fe2000001085d */
[----:B------:R-:W-:Y:S01]  /*5cd0*/  @!P0 FSEL R17, R17, -INF , !P1 ;  /* 0xff80000011118808 */ /* 0x000fe20004800000 */
[----:B------:R-:W5:Y:S01]  /*5ce0*/  MUFU.EX2 R100, R13 ;  /* 0x0000000d00647308 */ /* 0x000f620000000800 */
[-C--:B------:R-:W-:Y:S02]  /*5cf0*/  @!P0 ISETP.GE.AND P1, PT, R5, R92.reuse, PT ;  /* 0x0000005c0500820c */ /* 0x080fe40003f26270 */
[----:B------:R-:W-:Y:S01]  /*5d00*/  F2FP.PACK_AB R5, R109, R105 ;  /* 0x000000696d05723e */ /* 0x000fe200000000ff */
[----:B------:R-:W-:Y:S01]  /*5d10*/  FFMA.FTZ R93, R17, c[0x0][0x23c], -R93 ;  /* 0x00008f00115d7a23 */ /* 0x000fe2000001085d */
[----:B------:R-:W-:Y:S02]  /*5d20*/  @!P0 FSEL R18, R18, -INF , !P1 ;  /* 0xff80000012128808 */ /* 0x000fe40004800000 */
[----:B------:R-:W-:Y:S01]  /*5d30*/  @!P0 ISETP.GE.AND P1, PT, R0, R92, PT ;  /* 0x0000005c0000820c */ /* 0x000fe20003f26270 */
[----:B------:R5:W-:Y:S01]  /*5d40*/  STS [R246+0x2a000], R5 ;  /* 0x02a00005f6007388 */ /* 0x000be20000000800 */
[----:B-1----:R-:W-:Y:S01]  /*5d50*/  F2FP.PACK_AB R0, R104, R106 ;  /* 0x0000006a6800723e */ /* 0x002fe200000000ff */
[--C-:B------:R-:W-:Y:S01]  /*5d60*/  FFMA.FTZ R18, R18, c[0x0][0x23c], -R4.reuse ;  /* 0x00008f0012127a23 */ /* 0x100fe20000010804 */
[----:B------:R-:W-:Y:S01]  /*5d70*/  @!P0 FSEL R19, R19, -INF , !P1 ;  /* 0xff80000013138808 */ /* 0x000fe20004800000 */
[----:B------:R-:W-:Y:S01]  /*5d80*/  MUFU.EX2 R102, R14 ;  /* 0x0000000e00667308 */ /* 0x000fe20000000800 */
[----:B----4-:R-:W-:Y:S02]  /*5d90*/  F2FP.PACK_AB R7, R107, R108 ;  /* 0x0000006c6b07723e */ /* 0x010fe400000000ff */
[----:B------:R-:W-:Y:S01]  /*5da0*/  PLOP3.LUT P1, PT, PT, PT, UP3, 0x80, 0x0 ;  /* 0x000000000000781c */ /* 0x000fe20003f2f038 */
[----:B------:R-:W-:Y:S06]  /*5db0*/  FFMA.FTZ R4, R19, c[0x0][0x23c], -R4 ;  /* 0x00008f0013047a23 */ /* 0x000fec0000010804 */
[----:B------:R1:W-:Y:S01]  /*5dc0*/  MUFU.EX2 R98, R4 ;  /* 0x0000000400627308 */ /* 0x0003e20000000800 */
[----:B-----5:R-:W-:Y:S09]  /*5dd0*/  F2FP.PACK_AB R6, R100, R103 ;  /* 0x000000676406723e */ /* 0x020ff200000000ff */
[----:B------:R-:W4:Y:S10]  /*5de0*/  MUFU.EX2 R101, R15 ;  /* 0x0000000f00657308 */ /* 0x000f340000000800 */
[----:B------:R-:W-:Y:S01]  /*5df0*/  MUFU.EX2 R97, R16 ;  /* 0x0000001000617308 */ /* 0x000fe20000000800 */
[----:B-1----:R-:W-:Y:S05]  /*5e00*/  F2FP.PACK_AB R4, R111, R110 ;  /* 0x0000006e6f04723e */ /* 0x002fea00000000ff */
[----:B------:R-:W-:Y:S04]  /*5e10*/  STS [R246+0x2a400], R4 ;  /* 0x02a40004f6007388 */ /* 0x000fe80000000800 */
[----:B------:R-:W1:Y:S01]  /*5e20*/  MUFU.EX2 R99, R18 ;  /* 0x0000001200637308 */ /* 0x000e620000000800 */
[----:B------:R1:W-:Y:S01]  /*5e30*/  STS [R249+0x2a000], R0 ;  /* 0x02a00000f9007388 */ /* 0x0003e20000000800 */
[----:B----4-:R-:W-:Y:S04]  /*5e40*/  F2FP.PACK_AB R5, R101, R102 ;  /* 0x000000666505723e */ /* 0x010fe800000000ff */
[----:B------:R-:W-:Y:S04]  /*5e50*/  STS [R249+0x2a400], R7 ;  /* 0x02a40007f9007388 */ /* 0x000fe80000000800 */
[----:B------:R-:W4:Y:S01]  /*5e60*/  MUFU.EX2 R96, R93 ;  /* 0x0000005d00607308 */ /* 0x000f220000000800 */
[----:B------:R-:W-:Y:S05]  /*5e70*/  STS [R247+0x2a000], R6 ;  /* 0x02a00006f7007388 */ /* 0x000fea0000000800 */
[----:B------:R-:W-:Y:S01]  /*5e80*/  STS [R247+0x2a400], R5 ;  /* 0x02a40005f7007388 */ /* 0x000fe20000000800 */
[----:B-1----:R-:W-:Y:S02]  /*5e90*/  F2FP.PACK_AB R0, R98, R99 ;  /* 0x000000636200723e */ /* 0x002fe400000000ff */
[----:B----4-:R-:W-:Y:S03]  /*5ea0*/  F2FP.PACK_AB R4, R96, R97 ;  /* 0x000000616004723e */ /* 0x010fe600000000ff */
[----:B------:R-:W-:Y:S05]  /*5eb0*/  STS [R248+0x2a400], R0 ;  /* 0x02a40000f8007388 */ /* 0x000fea0000000800 */
[----:B------:R-:W-:Y:S05]  /*5ec0*/  STS [R248+0x2a000], R4 ;  /* 0x02a00004f8007388 */ /* 0x000fea0000000800 */
[----:B------:R-:W-:Y:S05]  /*5ed0*/  LDSM.16.M88.4 R16, [R222+0x10000] ;  /* 0x01000000de10783b */ /* 0x000fea0000000200 */
[----:B------:R-:W1:Y:S05]  /*5ee0*/  LDSM.16.M88.4 R8, [R3+0x20000] ;  /* 0x020000000308783b */ /* 0x000e6a0000000200 */
[----:B------:R-:W4:Y:S05]  /*5ef0*/  LDSM.16.M88.4 R84, [R3+0x20800] ;  /* 0x020800000354783b */ /* 0x000f2a0000000200 */
[----:B------:R-:W-:Y:S01]  /*5f00*/  LDSM.16.M88.4 R88, [R223+0x10000] ;  /* 0x01000000df58783b */ /* 0x000fe20000000200 */
[C---:B-1----:R-:W-:Y:S08]  /*5f10*/  HMMA.16816.F32 R4, R16.reuse, R8, RZ ;  /* 0x000000081004723c */ /* 0x042ff000000018ff */
[C---:B------:R-:W-:Y:S01]  /*5f20*/  HMMA.16816.F32 R8, R16.reuse, R10, RZ ;  /* 0x0000000a1008723c */ /* 0x040fe200000018ff */
[----:B---3--:R-:W-:Y:S04]  /*5f30*/  IADD3 R94, P0, R94, UR12, RZ ;  /* 0x0000000c5e5e7c10 */ /* 0x008fe8000ff1e0ff */
[----:B--2---:R-:W-:Y:S01]  /*5f40*/  IADD3.X R95, R112, UR11, RZ, P0, !PT ;  /* 0x0000000b705f7c10 */ /* 0x004fe200087fe4ff */
[----:B------:R-:W-:Y:S02]  /*5f50*/  IMAD.MOV.U32 R112, RZ, RZ, c[0x0][0x22c] ;  /* 0x00008b00ff707624 */ /* 0x000fe400078e00ff */
[C---:B----4-:R-:W-:Y:S02]  /*5f60*/  HMMA.16816.F32 R12, R16.reuse, R84, RZ ;  /* 0x00000054100c723c */ /* 0x050fe400000018ff */
[----:B------:R-:W2:Y:S02]  /*5f70*/  LDG.E R92, [R94.64] ;  /* 0x000000045e5c7981 */ /* 0x000ea4000c1e1900 */
[----:B------:R-:W-:Y:S03]  /*5f80*/  IMAD R112, R112, c[0x0][0x1c0], RZ ;  /* 0x0000700070707a24 */ /* 0x000fe600078e02ff */
[----:B------:R1:W3:Y:S01]  /*5f90*/  LDG.E R0, [R94.64+0x20] ;  /* 0x000020045e007981 */ /* 0x0002e2000c1e1900 */
[----:B------:R-:W-:Y:S01]  /*5fa0*/  HMMA.16816.F32 R16, R16, R86, RZ ;  /* 0x000000561010723c */ /* 0x000fe200000018ff */
[----:B------:R-:W-:Y:S03]  /*5fb0*/  IMAD.U32 R112, R112, -0x40, RZ ;  /* 0xffffffc070707824 */ /* 0x000fe600078e00ff */
[----:B------:R-:W4:Y:S02]  /*5fc0*/  LDSM.16.M88.4 R84, [R216+0x20000] ;  /* 0x02000000d854783b */ /* 0x000f240000000200 */
[C---:B------:R-:W-:Y:S06]  /*5fd0*/  LEA R234, P0, R112.reuse, R234, 0x2 ;  /* 0x000000ea70ea7211 */ /* 0x040fec00078010ff */
[----:B------:R-:W-:Y:S01]  /*5fe0*/  LEA.HI.X.SX32 R235, R112, R235, 0x2, P0 ;  /* 0x000000eb70eb7211 */ /* 0x000fe200000f16ff */
[C---:B----4-:R-:W-:Y:S08]  /*5ff0*/  HMMA.16816.F32 R4, R88.reuse, R84, R4 ;  /* 0x000000545804723c */ /* 0x050ff00000001804 */
[C---:B------:R-:W-:Y:S01]  /*6000*/  HMMA.16816.F32 R8, R88.reuse, R86, R8 ;  /* 0x000000565808723c */ /* 0x040fe20000001808 */
[----:B------:R-:W4:Y:S07]  /*6010*/  LDSM.16.M88.4 R84, [R216+0x20800] ;  /* 0x02080000d854783b */ /* 0x000f2e0000000200 */
[C---:B----4-:R-:W-:Y:S08]  /*6020*/  HMMA.16816.F32 R12, R88.reuse, R84, R12 ;  /* 0x00000054580c723c */ /* 0x050ff0000000180c */
[----:B------:R-:W-:Y:S01]  /*6030*/  HMMA.16816.F32 R16, R88, R86, R16 ;  /* 0x000000565810723c */ /* 0x000fe20000001810 */
[----:B------:R-:W-:Y:S05]  /*6040*/  LDSM.16.M88.4 R84, [R225+0x10000] ;  /* 0x01000000e154783b */ /* 0x000fea0000000200 */
[----:B------:R-:W4:Y:S02]  /*6050*/  LDSM.16.M88.4 R88, [R218+0x20000] ;  /* 0x02000000da58783b */ /* 0x000f240000000200 */
        /* <DEDUP_REMOVED lines=93> */
[----:B------:R-:W4:Y:S11]  /*6630*/  LDSM.16.M88.4 R88, [R217+0x26800] ;  /* 0x02680000d958783b */ /* 0x000f360000000200 */
[----:B------:R-:W-:Y:S04]  /*6640*/  @!UPT UIADD3 URZ, URZ, URZ, URZ ;  /* 0x0000003f3f3ff290 */ /* 0x000fe8000fffe03f */
[C---:B--2---:R-:W-:Y:S02]  /*6650*/  FADD.FTZ R4, -R92.reuse, R4 ;  /* 0x000000045c047221 */ /* 0x044fe40000010100 */
[----:B------:R-:W-:Y:S02]  /*6660*/  FADD.FTZ R5, -R92, R5 ;  /* 0x000000055c057221 */ /* 0x000fe40000010100 */
[----:B-1----:R-:W-:Y:S02]  /*6670*/  FMUL.FTZ R95, R105, R4 ;  /* 0x00000004695f7220 */ /* 0x002fe40000410000 */
[----:B---3--:R-:W-:Y:S02]  /*6680*/  FADD.FTZ R6, -R0, R6 ;  /* 0x0000000600067221 */ /* 0x008fe40000010100 */
[C---:B------:R-:W-:Y:S02]  /*6690*/  FADD.FTZ R8, -R92.reuse, R8 ;  /* 0x000000085c087221 */ /* 0x040fe40000010100 */
[----:B------:R-:W-:Y:S02]  /*66a0*/  FADD.FTZ R9, -R92, R9 ;  /* 0x000000095c097221 */ /* 0x000fe40000010100 */
[C---:B------:R-:W-:Y:S02]  /*66b0*/  FADD.FTZ R7, -R0.reuse, R7 ;  /* 0x0000000700077221 */ /* 0x040fe40000010100 */
[C---:B------:R-:W-:Y:S02]  /*66c0*/  FADD.FTZ R10, -R0.reuse, R10 ;  /* 0x0000000a000a7221 */ /* 0x040fe40000010100 */
[----:B------:R-:W-:Y:S02]  /*66d0*/  FADD.FTZ R11, -R0, R11 ;  /* 0x0000000b000b7221 */ /* 0x000fe40000010100 */
[----:B------:R-:W-:Y:S02]  /*66e0*/  FMUL.FTZ R94, R106, R8 ;  /* 0x000000086a5e7220 */ /* 0x000fe40000410000 */
[----:B------:R-:W-:Y:S02]  /*66f0*/  FMUL.FTZ R93, R104, R9 ;  /* 0x00000009685d7220 */ /* 0x000fe40000410000 */
[----:B------:R-:W-:Y:S01]  /*6700*/  FMUL.FTZ R7, R111, R7 ;  /* 0x000000076f077220 */ /* 0x000fe20000410000 */
[C---:B----4-:R-:W-:Y:S08]  /*6710*/  HMMA.16816.F32 R12, R84.reuse, R88, R12 ;  /* 0x00000058540c723c */ /* 0x050ff0000000180c */
[----:B------:R-:W-:Y:S07]  /*6720*/  HMMA.16816.F32 R16, R84, R90, R16 ;  /* 0x0000005a5410723c */ /* 0x000fee0000001810 */
[----:B------:R-:W-:Y:S02]  /*6730*/  FMUL.FTZ R91, R109, R5 ;  /* 0x000000056d5b7220 */ /* 0x000fe40000410000 */
[----:B------:R-:W-:Y:S03]  /*6740*/  FMUL.FTZ R86, R110, R6 ;  /* 0x000000066e567220 */ /* 0x000fe60000410000 */
[----:B------:R-:W-:Y:S02]  /*6750*/  FMUL.FTZ R85, R108, R10 ;  /* 0x0000000a6c557220 */ /* 0x000fe40000410000 */
[----:B------:R-:W-:Y:S02]  /*6760*/  FMUL.FTZ R84, R107, R11 ;  /* 0x0000000b6b547220 */ /* 0x000fe40000410000 */
[C---:B------:R-:W-:Y:S02]  /*6770*/  FADD.FTZ R12, -R92.reuse, R12 ;  /* 0x0000000c5c0c7221 */ /* 0x040fe40000010100 */
[----:B------:R-:W-:Y:S02]  /*6780*/  FADD.FTZ R13, -R92, R13 ;  /* 0x0000000d5c0d7221 */ /* 0x000fe40000010100 */
[C---:B------:R-:W-:Y:S02]  /*6790*/  FADD.FTZ R4, -R0.reuse, R14 ;  /* 0x0000000e00047221 */ /* 0x040fe40000010100 */
[----:B------:R-:W-:Y:S02]  /*67a0*/  FADD.FTZ R14, -R0, R15 ;  /* 0x0000000f000e7221 */ /* 0x000fe40000010100 */
[C---:B------:R-:W-:Y:S02]  /*67b0*/  FADD.FTZ R16, -R92.reuse, R16 ;  /* 0x000000105c107221 */ /* 0x040fe40000010100 */
[----:B------:R-:W-:Y:S02]  /*67c0*/  FADD.FTZ R17, -R92, R17 ;  /* 0x000000115c117221 */ /* 0x000fe40000010100 */
[----:B------:R-:W-:Y:S02]  /*67d0*/  FMUL.FTZ R90, R97, R16 ;  /* 0x00000010615a7220 */ /* 0x000fe40000410000 */
[----:B------:R-:W-:Y:S02]  /*67e0*/  FMUL.FTZ R89, R96, R17 ;  /* 0x0000001160597220 */ /* 0x000fe40000410000 */
[C---:B------:R-:W-:Y:S02]  /*67f0*/  FADD.FTZ R17, -R0.reuse, R18 ;  /* 0x0000001200117221 */ /* 0x040fe40000010100 */
[----:B------:R-:W-:Y:S02]  /*6800*/  FADD.FTZ R16, -R0, R19 ;  /* 0x0000001300107221 */ /* 0x000fe40000010100 */
[----:B------:R-:W-:Y:S02]  /*6810*/  FMUL.FTZ R88, R103, R12 ;  /* 0x0000000c67587220 */ /* 0x000fe40000410000 */
[----:B------:R-:W-:Y:S02]  /*6820*/  FMUL.FTZ R87, R100, R13 ;  /* 0x0000000d64577220 */ /* 0x000fe40000410000 */
[----:B------:R-:W-:Y:S02]  /*6830*/  FMUL.FTZ R15, R102, R4 ;  /* 0x00000004660f7220 */ /* 0x000fe40000410000 */
[----:B------:R-:W-:Y:S02]  /*6840*/  FMUL.FTZ R14, R101, R14 ;  /* 0x0000000e650e7220 */ /* 0x000fe40000410000 */
[----:B------:R-:W-:Y:S02]  /*6850*/  FMUL.FTZ R17, R99, R17 ;  /* 0x0000001163117220 */ /* 0x000fe40000410000 */
[----:B------:R-:W-:Y:S01]  /*6860*/  FMUL.FTZ R16, R98, R16 ;  /* 0x0000001062107220 */ /* 0x000fe20000410000 */
[----:B------:R-:W-:-:S05]  /*6870*/  @!P1 BRA `(.L_x_355) ;  /* 0x000005f000009947 */ /* 0x000fca0003800000 */
[----:B------:R-:W-:Y:S01]  /*6880*/  ISETP.GE.AND P0, PT, R244, c[0x0][0x220], PT ;  /* 0x00008800f4007a0c */ /* 0x000fe20003f06270 */
[----:B------:R-:W-:Y:S01]  /*6890*/  IMAD.MOV.U32 R9, RZ, RZ, c[0x0][0x190] ;  /* 0x00006400ff097624 */ /* 0x000fe200078e00ff */
[----:B------:R-:W-:Y:S01]  /*68a0*/  ISETP.GE.AND P5, PT, R251, c[0x0][0x220], PT ;  /* 0x00008800fb007a0c */ /* 0x000fe20003fa6270 */
[----:B------:R-:W-:Y:S01]  /*68b0*/  IMAD.MOV.U32 R4, RZ, RZ, R241 ;  /* 0x000000ffff047224 */ /* 0x000fe200078e00f1 */
[----:B------:R-:W-:Y:S01]  /*68c0*/  ISETP.GE.AND P4, PT, R250, c[0x0][0x220], PT ;  /* 0x00008800fa007a0c */ /* 0x000fe20003f86270 */
[C---:B------:R-:W-:Y:S01]  /*68d0*/  IMAD.U32 R0, R9.reuse, -0x40, RZ ;  /* 0xffffffc009007824 */ /* 0x040fe200078e00ff */
[----:B------:R-:W-:Y:S01]  /*68e0*/  ULOP3.LUT UR7, UR6, 0x1, URZ, 0xc0, !UPT ;  /* 0x0000000106077892 */ /* 0x000fe2000f8ec03f */
[----:B------:R-:W-:Y:S02]  /*68f0*/  IMAD.MOV.U32 R5, RZ, RZ, R242 ;  /* 0x000000ffff057224 */ /* 0x000fe400078e00f2 */
[----:B------:R-:W-:Y:S01]  /*6900*/  IMAD.MOV.U32 R10, RZ, RZ, c[0x0][0x194] ;  /* 0x00006500ff0a7624 */ /* 0x000fe200078e00ff */
[C---:B------:R-:W-:Y:S01]  /*6910*/  LEA R4, P2, R0.reuse, R4, 0x1 ;  /* 0x0000000400047211 */ /* 0x040fe200078408ff */
[----:B------:R-:W-:Y:S01]  /*6920*/  UISETP.NE.U32.AND UP0, UPT, UR7, 0x1, UPT ;  /* 0x000000010700788c */ /* 0x000fe2000bf05070 */
[----:B------:R-:W-:Y:S02]  /*6930*/  SHF.R.S32.HI R6, RZ, 0x1f, R0 ;  /* 0x0000001fff067819 */ /* 0x000fe40000011400 */
[----:B------:R-:W-:Y:S01]  /*6940*/  LEA.HI.X.SX32 R5, R0, R5, 0x1, P2 ;  /* 0x0000000500057211 */ /* 0x000fe200010f0eff */
[----:B------:R-:W-:Y:S01]  /*6950*/  USEL UR7, UR41, 0x8000, !UP0 ;  /* 0x0000800029077887 */ /* 0x000fe2000c000000 */
[C---:B------:R-:W-:Y:S02]  /*6960*/  @!P0 LEA R8, P2, R9.reuse, R4, 0x6 ;  /* 0x0000000409088211 */ /* 0x040fe400078430ff */
[C---:B------:R-:W-:Y:S03]  /*6970*/  LEA R0, P3, R9.reuse, R0, 0x5 ;  /* 0x0000000009007211 */ /* 0x040fe600078628ff */
[----:B------:R-:W-:Y:S02]  /*6980*/  IADD3 R236, R236, UR7, RZ ;  /* 0x00000007ecec7c10 */ /* 0x000fe4000fffe0ff */
[----:B------:R-:W-:Y:S02]  /*6990*/  IADD3 R238, R238, UR7, RZ ;  /* 0x00000007eeee7c10 */ /* 0x000fe4000fffe0ff */
[----:B------:R-:W-:Y:S01]  /*69a0*/  @!P5 LEA R12, P6, R0, R241, 0x1 ;  /* 0x000000f1000cd211 */ /* 0x000fe200078c08ff */
[----:B------:R1:W-:Y:S01]  /*69b0*/  @P0 STS [R236], RZ ;  /* 0x000000ffec000388 */ /* 0x0003e20000000800 */
[C-C-:B------:R-:W-:Y:S02]  /*69c0*/  LEA.HI.X R6, R9.reuse, R6, R10.reuse, 0x5, P3 ;  /* 0x0000000609067211 */ /* 0x140fe400018f2c0a */
[----:B------:R-:W-:Y:S01]  /*69d0*/  ISETP.GE.AND P3, PT, R252, c[0x0][0x220], PT ;  /* 0x00008800fc007a0c */ /* 0x000fe20003f66270 */
[----:B------:R1:W-:Y:S01]  /*69e0*/  @P0 STS [R236+0x4], RZ ;  /* 0x000004ffec000388 */ /* 0x0003e20000000800 */
[----:B------:R-:W-:Y:S02]  /*69f0*/  @!P0 LEA.HI.X R9, R9, R5, R10, 0x6, P2 ;  /* 0x0000000509098211 */ /* 0x000fe400010f340a */
[CCC-:B------:R-:W-:Y:S01]  /*6a00*/  @!P5 LEA.HI.X R13, R0.reuse, R242.reuse, R6.reuse, 0x1, P6 ;  /* 0x000000f2000dd211 */ /* 0x1c0fe200030f0c06 */
[----:B------:R1:W-:Y:S01]  /*6a10*/  @P0 STS [R236+0x8], RZ ;  /* 0x000008ffec000388 */ /* 0x0003e20000000800 */
[CC--:B------:R-:W-:Y:S02]  /*6a20*/  @!P4 LEA R10, P2, R0.reuse, R241.reuse, 0x1 ;  /* 0x000000f1000ac211 */ /* 0x0c0fe400078408ff */
[----:B------:R-:W-:Y:S01]  /*6a30*/  IADD3 R219, R219, UR7, RZ ;  /* 0x00000007dbdb7c10 */ /* 0x000fe2000fffe0ff */
[----:B------:R1:W-:Y:S01]  /*6a40*/  @P0 STS [R236+0xc], RZ ;  /* 0x00000cffec000388 */ /* 0x0003e20000000800 */
[CC--:B------:R-:W-:Y:S03]  /*6a50*/  @!P4 LEA.HI.X R11, R0.reuse, R242.reuse, R6, 0x1, P2 ;  /* 0x000000f2000bc211 */ /* 0x0c0fe600010f0c06 */
[----:B------:R-:W-:Y:S01]  /*6a60*/  @!PT LDS RZ, [RZ] ;  /* 0x00000000fffff984 */ /* 0x000fe20000000800 */
[----:B------:R-:W-:Y:S01]  /*6a70*/  @!PT LDS RZ, [RZ] ;  /* 0x00000000fffff984 */ /* 0x000fe20000000800 */
[----:B------:R-:W-:Y:S01]  /*6a80*/  @!PT LDS RZ, [RZ] ;  /* 0x00000000fffff984 */ /* 0x000fe20000000800 */
[----:B------:R1:W-:Y:S04]  /*6a90*/  @!P0 LDGSTS.E.BYPASS.LTC128B.128 [R238], [R4.64] ;  /* 0x0000000004ee8fae */ /* 0x0003e8000b901d44 */
        /* <DEDUP_REMOVED lines=31> */
[----:B------:R2:W-:Y:S04]  /*6c90*/  @!P0 LDGSTS.E.BYPASS.LTC128B.128 [R238+0x1000], [R8.64] ;  /* 0x0100000008ee8fae */ /* 0x0005e8000b901d44 */
        /* <DEDUP_REMOVED lines=8> */
[----:B------:R1:W-:Y:S01]  /*6d20*/  @P4 STS [R236+0x5000], RZ ;  /* 0x005000ffec004388 */ /* 0x0003e20000000800 */
[C---:B--2---:R-:W-:Y:S03]  /*6d30*/  @!P3 LEA R8, P0, R0.reuse, R241, 0x1 ;  /* 0x000000f10008b211 */ /* 0x044fe600078008ff */
[----:B------:R1:W-:Y:S01]  /*6d40*/  @P4 STS [R236+0x5004], RZ ;  /* 0x005004ffec004388 */ /* 0x0003e20000000800 */
[----:B------:R-:W-:Y:S01]  /*6d50*/  IMAD.MOV.U32 R241, RZ, RZ, R4 ;  /* 0x000000fffff17224 */ /* 0x000fe200078e0004 */
[----:B------:R-:W-:Y:S02]  /*6d60*/  @!P3 LEA.HI.X R9, R0, R242, R6, 0x1, P0 ;  /* 0x000000f20009b211 */ /* 0x000fe400000f0c06 */
[----:B------:R1:W-:Y:S01]  /*6d70*/  @P4 STS [R236+0x5008], RZ ;  /* 0x005008ffec004388 */ /* 0x0003e20000000800 */
[----:B------:R-:W-:Y:S03]  /*6d80*/  IMAD.MOV.U32 R242, RZ, RZ, R5 ;  /* 0x000000fffff27224 */ /* 0x000fe600078e0005 */
        /* <DEDUP_REMOVED lines=13> */
[----:B------:R-:W0:Y:S02]  /*6e60*/  LDGDEPBAR ;  /* 0x00000000000079af */ /* 0x000e240000000000 */
.L_x_355:
[----:B-1----:R-:W-:Y:S02]  /*6e70*/  F2FP.PACK_AB R8, R91, R95 ;  /* 0x0000005f5b08723e */ /* 0x002fe400000000ff */
[----:B------:R-:W-:Y:S02]  /*6e80*/  F2FP.PACK_AB R7, R7, R86 ;  /* 0x000000560707723e */ /* 0x000fe400000000ff */
[----:B------:R-:W-:Y:S01]  /*6e90*/  F2FP.PACK_AB R6, R93, R94 ;  /* 0x0000005e5d06723e */ /* 0x000fe200000000ff */
[----:B------:R-:W-:Y:S01]  /*6ea0*/  STS [R246+0x28000], R8 ;  /* 0x02800008f6007388 */ /* 0x000fe20000000800 */
[----:B------:R-:W-:Y:S02]  /*6eb0*/  F2FP.PACK_AB R5, R84, R85 ;  /* 0x000000555405723e */ /* 0x000fe400000000ff */
[----:B------:R-:W-:Y:S02]  /*6ec0*/  F2FP.PACK_AB R4, R87, R88 ;  /* 0x000000585704723e */ /* 0x000fe400000000ff */
[----:B------:R-:W-:Y:S01]  /*6ed0*/  F2FP.PACK_AB R0, R14, R15 ;  /* 0x0000000f0e00723e */ /* 0x000fe200000000ff */
[----:B------:R-:W-:Y:S01]  /*6ee0*/  STS [R246+0x28400], R7 ;  /* 0x02840007f6007388 */ /* 0x000fe20000000800 */
[----:B------:R-:W-:Y:S02]  /*6ef0*/  F2FP.PACK_AB R10, R89, R90 ;  /* 0x0000005a590a723e */ /* 0x000fe400000000ff */
[----:B------:R-:W-:Y:S03]  /*6f00*/  F2FP.PACK_AB R9, R16, R17 ;  /* 0x000000111009723e */ /* 0x000fe600000000ff */
[----:B------:R-:W-:Y:S06]  /*6f10*/  STS [R249+0x28000], R6 ;  /* 0x02800006f9007388 */ /* 0x000fec0000000800 */
[----:B------:R-:W-:Y:S06]  /*6f20*/  STS [R249+0x28400], R5 ;  /* 0x02840005f9007388 */ /* 0x000fec0000000800 */
[----:B------:R-:W-:Y:S06]  /*6f30*/  STS [R247+0x28000], R4 ;  /* 0x02800004f7007388 */ /* 0x000fec0000000800 */
[----:B------:R1:W-:Y:S06]  /*6f40*/  STS [R247+0x28400], R0 ;  /* 0x02840000f7007388 */ /* 0x0003ec0000000800 */
[----:B------:R-:W-:Y:S06]  /*6f50*/  STS [R248+0x28000], R10 ;  /* 0x0280000af8007388 */ /* 0x000fec0000000800 */
[----:B------:R-:W-:Y:S06]  /*6f60*/  STS [R248+0x28400], R9 ;  /* 0x02840009f8007388 */ /* 0x000fec0000000800 */
[----:B------:R-:W-:Y:S01]  /*6f70*/  BAR.SYNC.DEFER_BLOCKING 0x0 ;  /* 0x0000000000007b1d */ /* 0x000fe20000010000 */
[----:B-1----:R-:W-:Y:S05]  /*6f80*/  IMAD.SHL.U32 R0, R232, 0x2, RZ ;  /* 0x00000002e8007824 */ /* 0x002fea00078e00ff */
[----:B------:R-:W-:Y:S06]  /*6f90*/  LDSM.16.MT88.4 R4, [R221+0x2a000] ;  /* 0x02a00000dd04783b */ /* 0x000fec0000004200 */
[----:B------:R-:W1:Y:S06]  /*6fa0*/  LDSM.16.MT88.4 R8, [R0+0x10000] ;  /* 0x010000000008783b */ /* 0x000e6c0000004200 */
[----:B------:R-:W2:Y:S06]  /*6fb0*/  LDSM.16.MT88.4 R12, [R220+0x2a000] ;  /* 0x02a00000dc0c783b */ /* 0x000eac0000004200 */
[----:B------:R-:W3:Y:S06]  /*6fc0*/  LDSM.16.MT88.4 R16, [R0+0x12000] ;  /* 0x012000000010783b */ /* 0x000eec0000004200 */
[----:B------:R-:W4:Y:S06]  /*6fd0*/  LDSM.16.MT88.4 R84, [R0+0x14000] ;  /* 0x014000000054783b */ /* 0x000f2c0000004200 */
[----:B------:R-:W5:Y:S01]  /*6fe0*/  LDSM.16.MT88.4 R88, [R0+0x16000] ;  /* 0x016000000058783b */ /* 0x000f620000004200 */
[-C--:B-1----:R-:W-:Y:S08]  /*6ff0*/  HMMA.16816.F32 R20, R4, R8.reuse, R20 ;  /* 0x000000080414723c */ /* 0x082ff00000001814 */
[C---:B--2---:R-:W-:Y:S08]  /*7000*/  HMMA.16816.F32 R24, R12.reuse, R8, R24 ;  /* 0x000000080c18723c */ /* 0x044ff00000001818 */
[-C--:B------:R-:W-:Y:S08]  /*7010*/  HMMA.16816.F32 R28, R12, R10.reuse, R28 ;  /* 0x0000000a0c1c723c */ /* 0x080ff0000000181c */
[C---:B------:R-:W-:Y:S01]  /*7020*/  HMMA.16816.F32 R32, R4.reuse, R10, R32 ;  /* 0x0000000a0420723c */ /* 0x040fe20000001820 */
[----:B------:R-:W-:Y:S07]  /*7030*/  LDSM.16.MT88.4 R8, [R221+0x2a800] ;  /* 0x02a80000dd08783b */ /* 0x000fee0000004200 */
        /* <DEDUP_REMOVED lines=10> */
[-C--:B-----5:R-:W-:Y:S08]  /*70e0*/  HMMA.16816.F32 R68, R4, R88.reuse, R68 ;  /* 0x000000580444723c */ /* 0x0a0ff00000001844 */
[C---:B------:R-:W-:Y:S08]  /*70f0*/  HMMA.16816.F32 R72, R12.reuse, R88, R72 ;  /* 0x000000580c48723c */ /* 0x040ff00000001848 */
[-C--:B------:R-:W-:Y:S01]  /*7100*/  HMMA.16816.F32 R76, R12, R90.reuse, R76 ;  /* 0x0000005a0c4c723c */ /* 0x080fe2000000184c */
[----:B------:R-:W1:Y:S07]  /*7110*/  LDSM.16.MT88.4 R12, [R0+0x10800] ;  /* 0x01080000000c783b */ /* 0x000e6e0000004200 */
[----:B------:R-:W-:Y:S01]  /*7120*/  HMMA.16816.F32 R80, R4, R90, R80 ;  /* 0x0000005a0450723c */ /* 0x000fe20000001850 */
[----:B------:R-:W2:Y:S06]  /*7130*/  LDSM.16.MT88.4 R4, [R0+0x14800] ;  /* 0x014800000004783b */ /* 0x000eac0000004200 */
[----:B------:R-:W3:Y:S01]  /*7140*/  LDSM.16.MT88.4 R88, [R0+0x16800] ;  /* 0x016800000058783b */ /* 0x000ee20000004200 */
[-C--:B-1----:R-:W-:Y:S08]  /*7150*/  HMMA.16816.F32 R20, R8, R12.reuse, R20 ;  /* 0x0000000c0814723c */ /* 0x082ff00000001814 */
        /* <DEDUP_REMOVED lines=9> */
[-C--:B--2---:R-:W-:Y:S08]  /*71f0*/  HMMA.16816.F32 R52, R8, R4.reuse, R52 ;  /* 0x000000040834723c */ /* 0x084ff00000001834 */
[C---:B------:R-:W-:Y:S08]  /*7200*/  HMMA.16816.F32 R56, R16.reuse, R4, R56 ;  /* 0x000000041038723c */ /* 0x040ff00000001838 */
[-C--:B------:R-:W-:Y:S08]  /*7210*/  HMMA.16816.F32 R60, R16, R6.reuse, R60 ;  /* 0x00000006103c723c */ /* 0x080ff0000000183c */
[C---:B------:R-:W-:Y:S01]  /*7220*/  HMMA.16816.F32 R64, R8.reuse, R6, R64 ;  /* 0x000000060840723c */ /* 0x040fe20000001840 */
[----:B------:R-:W1:Y:S07]  /*7230*/  LDSM.16.MT88.4 R4, [R221+0x2b000] ;  /* 0x02b00000dd04783b */ /* 0x000e6e0000004200 */
[-C--:B---3--:R-:W-:Y:S08]  /*7240*/  HMMA.16816.F32 R68, R8, R88.reuse, R68 ;  /* 0x000000580844723c */ /* 0x088ff00000001844 */
[C---:B------:R-:W-:Y:S08]  /*7250*/  HMMA.16816.F32 R72, R16.reuse, R88, R72 ;  /* 0x000000581048723c */ /* 0x040ff00000001848 */
[-C--:B------:R-:W-:Y:S01]  /*7260*/  HMMA.16816.F32 R76, R16, R90.reuse, R76 ;  /* 0x0000005a104c723c */ /* 0x080fe2000000184c */
[----:B------:R-:W2:Y:S07]  /*7270*/  LDSM.16.MT88.4 R16, [R220+0x2b000] ;  /* 0x02b00000dc10783b */ /* 0x000eae0000004200 */
[----:B------:R-:W-:Y:S01]  /*7280*/  HMMA.16816.F32 R80, R8, R90, R80 ;  /* 0x0000005a0850723c */ /* 0x000fe20000001850 */
[----:B------:R-:W3:Y:S06]  /*7290*/  LDSM.16.MT88.4 R8, [R0+0x15000] ;  /* 0x015000000008783b */ /* 0x000eec0000004200 */
[----:B------:R-:W4:Y:S01]  /*72a0*/  LDSM.16.MT88.4 R88, [R0+0x17000] ;  /* 0x017000000058783b */ /* 0x000f220000004200 */
[-C--:B-1----:R-:W-:Y:S08]  /*72b0*/  HMMA.16816.F32 R20, R4, R12.reuse, R20 ;  /* 0x0000000c0414723c */ /* 0x082ff00000001814 */
[C---:B--2---:R-:W-:Y:S08]  /*72c0*/  HMMA.16816.F32 R24, R16.reuse, R12, R24 ;  /* 0x0000000c1018723c */ /* 0x044ff00000001818 */
        /* <DEDUP_REMOVED lines=8> */
[-C--:B---3--:R-:W-:Y:S08]  /*7350*/  HMMA.16816.F32 R52, R4, R8.reuse, R52 ;  /* 0x000000080434723c */ /* 0x088ff00000001834 */
[C---:B------:R-:W-:Y:S08]  /*7360*/  HMMA.16816.F32 R56, R16.reuse, R8, R56 ;  /* 0x000000081038723c */ /* 0x040ff00000001838 */
[-C--:B------:R-:W-:Y:S08]  /*7370*/  HMMA.16816.F32 R60, R16, R10.reuse, R60 ;  /* 0x0000000a103c723c */ /* 0x080ff0000000183c */
[C---:B------:R-:W-:Y:S01]  /*7380*/  HMMA.16816.F32 R64, R4.reuse, R10, R64 ;  /* 0x0000000a0440723c */ /* 0x040fe20000001840 */
[----:B------:R-:W1:Y:S07]  /*7390*/  LDSM.16.MT88.4 R8, [R221+0x2b800] ;  /* 0x02b80000dd08783b */ /* 0x000e6e0000004200 */
[-C--:B----4-:R-:W-:Y:S08]  /*73a0*/  HMMA.16816.F32 R68, R4, R88.reuse, R68 ;  /* 0x000000580444723c */ /* 0x090ff00000001844 */
[C---:B------:R-:W-:Y:S08]  /*73b0*/  HMMA.16816.F32 R72, R16.reuse, R88, R72 ;  /* 0x000000581048723c */ /* 0x040ff00000001848 */
[-C--:B------:R-:W-:Y:S01]  /*73c0*/  HMMA.16816.F32 R76, R16, R90.reuse, R76 ;  /* 0x0000005a104c723c */ /* 0x080fe2000000184c */
[----:B------:R-:W2:Y:S07]  /*73d0*/  LDSM.16.MT88.4 R16, [R220+0x2b800] ;  /* 0x02b80000dc10783b */ /* 0x000eae0000004200 */
[----:B------:R-:W-:Y:S01]  /*73e0*/  HMMA.16816.F32 R80, R4, R90, R80 ;  /* 0x0000005a0450723c */ /* 0x000fe20000001850 */
[----:B------:R-:W3:Y:S06]  /*73f0*/  LDSM.16.MT88.4 R4, [R0+0x15800] ;  /* 0x015800000004783b */ /* 0x000eec0000004200 */
[----:B------:R-:W4:Y:S01]  /*7400*/  LDSM.16.MT88.4 R88, [R0+0x17800] ;  /* 0x017800000058783b */ /* 0x000f220000004200 */
[-C--:B-1----:R-:W-:Y:S05]  /*7410*/  HMMA.16816.F32 R20, R8, R12.reuse, R20 ;  /* 0x0000000c0814723c */ /* 0x082fea0000001814 */
[----:B------:R-:W-:Y:S03]  /*7420*/  BAR.SYNC.DEFER_BLOCKING 0x0 ;  /* 0x0000000000007b1d */ /* 0x000fe60000010000 */
[C---:B--2---:R-:W-:Y:S08]  /*7430*/  HMMA.16816.F32 R24, R16.reuse, R12, R24 ;  /* 0x0000000c1018723c */ /* 0x044ff00000001818 */
[-C--:B------:R-:W-:Y:S08]  /*7440*/  HMMA.16816.F32 R28, R16, R14.reuse, R28 ;  /* 0x0000000e101c723c */ /* 0x080ff0000000181c */
[C---:B------:R-:W-:Y:S08]  /*7450*/  HMMA.16816.F32 R32, R8.reuse, R14, R32 ;  /* 0x0000000e0820723c */ /* 0x040ff00000001820 */
        /* <DEDUP_REMOVED lines=17> */
[C---:B------:R-:W-:Y:S01]  /*7570*/  IMAD.U32 R8, R15.reuse, -0x40, RZ ;  /* 0xffffffc00f087824 */ /* 0x040fe200078e00ff */
        /* <DEDUP_REMOVED lines=60> */
.L_x_356:
[----:B------:R-:W-:Y:S01]  /*7940*/  LDSM.16.M88.4 R128, [R227] ;  /* 0x00000000e380783b */ /* 0x000fe20000000200 */
[----:B------:R-:W-:Y:S02]  /*7950*/  ULOP3.LUT UR7, UR6, 0x1, URZ, 0xc0, !UPT ;  /* 0x0000000106077892 */ /* 0x000fe4000f8ec03f */
[----:B------:R-:W-:Y:S01]  /*7960*/  UISETP.GT.AND UP2, UPT, UR6, UR13, UPT ;  /* 0x0000000d0600728c */ /* 0x000fe2000bf44270 */
[----:B------:R-:W2:Y:S01]  /*7970*/  LDSM.16.MT88.4 R16, [R0+0x18000] ;  /* 0x018000000010783b */ /* 0x000ea20000004200 */
[----:B------:R-:W-:Y:S02]  /*7980*/  UISETP.NE.U32.AND UP0, UPT, UR7, 0x1, UPT ;  /* 0x000000010700788c */ /* 0x000fe4000bf05070 */
[----:B------:R-:W-:Y:S01]  /*7990*/  @UP3 UIADD3 UR8, UP1, UR10, -0x100, URZ ;  /* 0xffffff000a083890 */ /* 0x000fe2000ff3e03f */
[----:B------:R-:W3:Y:S01]  /*79a0*/  LDSM.16.M88.4 R124, [R227+0x1000] ;  /* 0x00100000e37c783b */ /* 0x000ee20000000200 */
[----:B------:R-:W-:Y:S02]  /*79b0*/  UIADD3 UR6, UR6, -0x1, URZ ;  /* 0xffffffff06067890 */ /* 0x000fe4000fffe03f */
[----:B------:R-:W-:Y:S01]  /*79c0*/  @UP3 UIADD3.X UR7, UR9, -0x1, URZ, UP1, !UPT ;  /* 0xffffffff09073890 */ /* 0x000fe20008ffe43f */
[----:B------:R-:W4:Y:S04]  /*79d0*/  LDSM.16.MT88.4 R96, [R0+0x1a000] ;  /* 0x01a000000060783b */ /* 0x000f280000004200 */
[----:B------:R-:W5:Y:S04]  /*79e0*/  LDSM.16.MT88.4 R112, [R0+0x1c000] ;  /* 0x01c000000070783b */ /* 0x000f680000004200 */
[----:B------:R-:W1:Y:S04]  /*79f0*/  LDSM.16.MT88.4 R196, [R0+0x1e000] ;  /* 0x01e0000000c4783b */ /* 0x000e680000004200 */
[----:B------:R-:W-:Y:S04]  /*7a00*/  LDSM.16.M88.4 R200, [R228] ;  /* 0x00000000e4c8783b */ /* 0x000fe80000000200 */
[----:B------:R-:W1:Y:S04]  /*7a10*/  LDSM.16.MT88.4 R204, [R0+0x18800] ;  /* 0x0188000000cc783b */ /* 0x000e680000004200 */
[----:B------:R-:W1:Y:S04]  /*7a20*/  LDSM.16.M88.4 R208, [R228+0x1000] ;  /* 0x00100000e4d0783b */ /* 0x000e680000000200 */
[----:B------:R-:W1:Y:S02]  /*7a30*/  LDSM.16.MT88.4 R212, [R0+0x1a800] ;  /* 0x01a8000000d4783b */ /* 0x000e640000004200 */
[-C--:B-12---:R-:W-:Y:S08]  /*7a40*/  HMMA.16816.F32 R4, R128, R16.reuse, RZ ;  /* 0x000000108004723c */ /* 0x086ff000000018ff */
[C---:B---3--:R-:W-:Y:S08]  /*7a50*/  HMMA.16816.F32 R8, R124.reuse, R16, RZ ;  /* 0x000000107c08723c */ /* 0x048ff000000018ff */
[-C--:B------:R-:W-:Y:S08]  /*7a60*/  HMMA.16816.F32 R12, R124, R18.reuse, RZ ;  /* 0x000000127c0c723c */ /* 0x080ff000000018ff */
[C---:B------:R-:W-:Y:S08]  /*7a70*/  HMMA.16816.F32 R16, R128.reuse, R18, RZ ;  /* 0x000000128010723c */ /* 0x040ff000000018ff */
[-C--:B----4-:R-:W-:Y:S08]  /*7a80*/  HMMA.16816.F32 R84, R128, R96.reuse, RZ ;  /* 0x000000608054723c */ /* 0x090ff000000018ff */
[C---:B------:R-:W-:Y:S08]  /*7a90*/  HMMA.16816.F32 R88, R124.reuse, R96, RZ ;  /* 0x000000607c58723c */ /* 0x040ff000000018ff */
[-C--:B------:R-:W-:Y:S08]  /*7aa0*/  HMMA.16816.F32 R92, R124, R98.reuse, RZ ;  /* 0x000000627c5c723c */ /* 0x080ff000000018ff */
[C---:B------:R-:W-:Y:S08]  /*7ab0*/  HMMA.16816.F32 R96, R128.reuse, R98, RZ ;  /* 0x000000628060723c */ /* 0x040ff000000018ff */
[-C--:B-----5:R-:W-:Y:S08]  /*7ac0*/  HMMA.16816.F32 R100, R128, R112.reuse, RZ ;  /* 0x000000708064723c */ /* 0x0a0ff000000018ff */
        /* <DEDUP_REMOVED lines=13> */
[-C--:B------:R-:W-:Y:S08]  /*7ba0*/  HMMA.16816.F32 R84, R200, R212.reuse, R84 ;  /* 0x000000d4c854723c */ /* 0x080ff00000001854 */
[C---:B------:R-:W-:Y:S08]  /*7bb0*/  HMMA.16816.F32 R88, R208.reuse, R212, R88 ;  /* 0x000000d4d058723c */ /* 0x040ff00000001858 */
[-C--:B------:R-:W-:Y:S08]  /*7bc0*/  HMMA.16816.F32 R92, R208, R214.reuse, R92 ;  /* 0x000000d6d05c723c */ /* 0x080ff0000000185c */
[C---:B------:R-:W-:Y:S01]  /*7bd0*/  HMMA.16816.F32 R96, R200.reuse, R214, R96 ;  /* 0x000000d6c860723c */ /* 0x040fe20000001860 */
[----:B------:R-:W-:Y:S07]  /*7be0*/  LDSM.16.M88.4 R212, [R229+0x1000] ;  /* 0x00100000e5d4783b */ /* 0x000fee0000000200 */
[-C--:B-1----:R-:W-:Y:S08]  /*7bf0*/  HMMA.16816.F32 R100, R200, R196.reuse, R100 ;  /* 0x000000c4c864723c */ /* 0x082ff00000001864 */
[C---:B------:R-:W-:Y:S08]  /*7c00*/  HMMA.16816.F32 R104, R208.reuse, R196, R104 ;  /* 0x000000c4d068723c */ /* 0x040ff00000001868 */
[-C--:B------:R-:W-:Y:S08]  /*7c10*/  HMMA.16816.F32 R108, R208, R198.reuse, R108 ;  /* 0x000000c6d06c723c */ /* 0x080ff0000000186c */
[C---:B------:R-:W-:Y:S01]  /*7c20*/  HMMA.16816.F32 R112, R200.reuse, R198, R112 ;  /* 0x000000c6c870723c */ /* 0x040fe20000001870 */
[----:B------:R-:W-:Y:S07]  /*7c30*/  LDSM.16.M88.4 R196, [R229] ;  /* 0x00000000e5c4783b */ /* 0x000fee0000000200 */
[-C--:B--2---:R-:W-:Y:S08]  /*7c40*/  HMMA.16816.F32 R116, R200, R204.reuse, R116 ;  /* 0x000000ccc874723c */ /* 0x084ff00000001874 */
[C---:B------:R-:W-:Y:S08]  /*7c50*/  HMMA.16816.F32 R120, R208.reuse, R204, R120 ;  /* 0x000000ccd078723c */ /* 0x040ff00000001878 */
[-C--:B------:R-:W-:Y:S01]  /*7c60*/  HMMA.16816.F32 R124, R208, R206.reuse, R124 ;  /* 0x000000ced07c723c */ /* 0x080fe2000000187c */
[----:B------:R-:W1:Y:S07]  /*7c70*/  LDSM.16.MT88.4 R208, [R0+0x19000] ;  /* 0x0190000000d0783b */ /* 0x000e6e0000004200 */
[----:B------:R-:W-:Y:S01]  /*7c80*/  HMMA.16816.F32 R128, R200, R206, R128 ;  /* 0x000000cec880723c */ /* 0x000fe20000001880 */
[----:B------:R-:W2:Y:S04]  /*7c90*/  LDSM.16.MT88.4 R200, [R0+0x1b000] ;  /* 0x01b0000000c8783b */ /* 0x000ea80000004200 */
[----:B------:R-:W3:Y:S03]  /*7ca0*/  LDSM.16.MT88.4 R204, [R0+0x1d000] ;  /* 0x01d0000000cc783b */ /* 0x000ee60000004200 */
        /* <DEDUP_REMOVED lines=20> */
[----:B------:R-:W3:Y:S04]  /*7df0*/  LDSM.16.MT88.4 R196, [R0+0x1b800] ;  /* 0x01b8000000c4783b */ /* 0x000ee80000004200 */
[----:B------:R-:W4:Y:S03]  /*7e00*/  LDSM.16.MT88.4 R208, [R0+0x1d800] ;  /* 0x01d8000000d0783b */ /* 0x000f260000004200 */
[-C--:B--2---:R-:W-:Y:S08]  /*7e10*/  HMMA.16816.F32 R4, R200, R204.reuse, R4 ;  /* 0x000000ccc804723c */ /* 0x084ff00000001804 */
[C---:B-1----:R-:W-:Y:S08]  /*7e20*/  HMMA.16816.F32 R8, R212.reuse, R204, R8 ;  /* 0x000000ccd408723c */ /* 0x042ff00000001808 */
[-C--:B------:R-:W-:Y:S08]  /*7e30*/  HMMA.16816.F32 R12, R212, R206.reuse, R12 ;  /* 0x000000ced40c723c */ /* 0x080ff0000000180c */
[C---:B------:R-:W-:Y:S01]  /*7e40*/  HMMA.16816.F32 R16, R200.reuse, R206, R16 ;  /* 0x000000cec810723c */ /* 0x040fe20000001810 */
[----:B------:R1:W2:Y:S07]  /*7e50*/  LDSM.16.MT88.4 R204, [R0+0x1f800] ;  /* 0x01f8000000cc783b */ /* 0x0002ae0000004200 */
[-C--:B---3--:R-:W-:Y:S08]  /*7e60*/  HMMA.16816.F32 R84, R200, R196.reuse, R84 ;  /* 0x000000c4c854723c */ /* 0x088ff00000001854 */
[C---:B------:R-:W-:Y:S01]  /*7e70*/  HMMA.16816.F32 R88, R212.reuse, R196, R88 ;  /* 0x000000c4d458723c */ /* 0x040fe20000001858 */
[----:B------:R-:W3:Y:S04]  /*7e80*/  LDL R196, [R1+0x44] ;  /* 0x0000440001c47983 */ /* 0x000ee80000100800 */
[----:B------:R-:W5:Y:S03]  /*7e90*/  LDL R197, [R1+0x40] ;  /* 0x0000400001c57983 */ /* 0x000f660000100800 */
[-C--:B------:R-:W-:Y:S01]  /*7ea0*/  HMMA.16816.F32 R92, R212, R198.reuse, R92 ;  /* 0x000000c6d45c723c */ /* 0x080fe2000000185c */
[----:B-1----:R1:W5:Y:S07]  /*7eb0*/  LDL R0, [R1+0x4] ;  /* 0x0000040001007983 */ /* 0x00236e0000100800 */
[C---:B------:R-:W-:Y:S08]  /*7ec0*/  HMMA.16816.F32 R96, R200.reuse, R198, R96 ;  /* 0x000000c6c860723c */ /* 0x040ff00000001860 */
[-C--:B----4-:R-:W-:Y:S08]  /*7ed0*/  HMMA.16816.F32 R100, R200, R208.reuse, R100 ;  /* 0x000000d0c864723c */ /* 0x090ff00000001864 */
[C---:B------:R-:W-:Y:S01]  /*7ee0*/  HMMA.16816.F32 R104, R212.reuse, R208, R104 ;  /* 0x000000d0d468723c */ /* 0x040fe20000001868 */
[----:B------:R1:W4:Y:S06]  /*7ef0*/  LDL R208, [R1] ;  /* 0x0000000001d07983 */ /* 0x00032c0000100800 */
[----:B------:R-:W-:Y:S01]  /*7f00*/  IMAD.MOV.U32 R209, RZ, RZ, c[0x0][0x22c] ;  /* 0x00008b00ffd17624 */ /* 0x000fe200078e00ff */
[-C--:B------:R-:W-:Y:S04]  /*7f10*/  HMMA.16816.F32 R108, R212, R210.reuse, R108 ;  /* 0x000000d2d46c723c */ /* 0x080fe8000000186c */
[----:B------:R-:W-:Y:S04]  /*7f20*/  IMAD R209, R209, c[0x0][0x1c0], RZ ;  /* 0x00007000d1d17a24 */ /* 0x000fe800078e02ff */
[C---:B------:R-:W-:Y:S04]  /*7f30*/  HMMA.16816.F32 R112, R200.reuse, R210, R112 ;  /* 0x000000d2c870723c */ /* 0x040fe80000001870 */
[----:B------:R-:W-:Y:S03]  /*7f40*/  IMAD.SHL.U32 R209, R209, 0x10, RZ ;  /* 0x00000010d1d17824 */ /* 0x000fe600078e00ff */
[----:B------:R-:W-:Y:S01]  /*7f50*/  IMAD.MOV.U32 R210, RZ, RZ, c[0x0][0x22c] ;  /* 0x00008b00ffd27624 */ /* 0x000fe200078e00ff */
[-C--:B--2---:R-:W-:Y:S01]  /*7f60*/  HMMA.16816.F32 R116, R200, R204.reuse, R116 ;  /* 0x000000ccc874723c */ /* 0x084fe20000001874 */
[----:B------:R-:W-:Y:S03]  /*7f70*/  IMAD.MOV.U32 R211, RZ, RZ, c[0x0][0x22c] ;  /* 0x00008b00ffd37624 */ /* 0x000fe600078e00ff */
[----:B------:R-:W-:Y:S02]  /*7f80*/  IMAD R210, R210, c[0x0][0x1c0], RZ ;  /* 0x00007000d2d27a24 */ /* 0x000fe400078e02ff */
[----:B------:R-:W-:Y:S02]  /*7f90*/  IMAD R211, R211, c[0x0][0x1c0], RZ ;  /* 0x00007000d3d37a24 */ /* 0x000fe400078e02ff */
[C---:B------:R-:W-:Y:S04]  /*7fa0*/  HMMA.16816.F32 R120, R212.reuse, R204, R120 ;  /* 0x000000ccd478723c */ /* 0x040fe80000001878 */
[----:B------:R-:W-:Y:S02]  /*7fb0*/  IMAD.SHL.U32 R210, R210, 0x20, RZ ;  /* 0x00000020d2d27824 */ /* 0x000fe400078e00ff */
[----:B------:R-:W-:Y:S02]  /*7fc0*/  IMAD.SHL.U32 R211, R211, 0x10, RZ ;  /* 0x00000010d3d37824 */ /* 0x000fe400078e00ff */
[-C--:B------:R-:W-:Y:S07]  /*7fd0*/  HMMA.16816.F32 R124, R212, R206.reuse, R124 ;  /* 0x000000ced47c723c */ /* 0x080fee000000187c */
[----:B------:R-:W-:Y:S01]  /*7fe0*/  IMAD.MOV.U32 R215, RZ, RZ, c[0x0][0x22c] ;  /* 0x00008b00ffd77624 */ /* 0x000fe200078e00ff */
[----:B------:R-:W-:Y:S04]  /*7ff0*/  HMMA.16816.F32 R128, R200, R206, R128 ;  /* 0x000000cec880723c */ /* 0x000fe80000001880 */
[----:B------:R-:W-:Y:S01]  /*8000*/  IMAD R215, R215, c[0x0][0x1c0], RZ ;  /* 0x00007000d7d77a24 */ /* 0x000fe200078e02ff */
[----:B------:R-:W-:Y:S03]  /*8010*/  IADD3 R212, R211, 0x20, RZ ;  /* 0x00000020d3d47810 */ /* 0x000fe60007ffe0ff */
[----:B------:R-:W-:Y:S04]  /*8020*/  IMAD R215, R215, 0x38, RZ ;  /* 0x00000038d7d77824 */ /* 0x000fe800078e02ff */
[C---:B------:R-:W-:Y:S01]  /*8030*/  IMAD.IADD R212, R239.reuse, 0x1, R212 ;  /* 0x00000001efd47824 */ /* 0x040fe200078e02d4 */
[----:B---3--:R-:W-:Y:S01]  /*8040*/  @P1 IADD3 R198, P0, R196, UR10, RZ ;  /* 0x0000000ac4c61c10 */ /* 0x008fe2000ff1e0ff */
[----:B------:R-:W-:Y:S01]  /*8050*/  @UP3 UMOV UR10, UR8 ;  /* 0x00000008000a3c82 */ /* 0x000fe20008000000 */
[-C--:B------:R-:W-:Y:S02]  /*8060*/  LEA R196, P2, R239, R234.reuse, 0x2 ;  /* 0x000000eaefc47211 */ /* 0x080fe400078410ff */
[----:B-----5:R-:W-:Y:S01]  /*8070*/  @P1 IADD3.X R199, R197, UR9, RZ, P0, !PT ;  /* 0x00000009c5c71c10 */ /* 0x020fe200087fe4ff */
[----:B------:R-:W-:Y:S01]  /*8080*/  @UP3 UMOV UR9, UR7 ;  /* 0x0000000700093c82 */ /* 0x000fe20008000000 */
[-C--:B------:R-:W-:Y:S03]  /*8090*/  LEA.HI.X.SX32 R197, R239, R235.reuse, 0x2, P2 ;  /* 0x000000ebefc57211 */ /* 0x080fe600010f16ff */
[----:B------:R2:W3:Y:S04]  /*80a0*/  @P1 LDG.E R0, [R198.64+-0xe0] ;  /* 0xffff2004c6001981 */ /* 0x0004e8000c1e1900 */
[----:B----4-:R2:W4:Y:S04]  /*80b0*/  @P1 LDG.E R208, [R198.64+-0x100] ;  /* 0xffff0004c6d01981 */ /* 0x010528000c1e1900 */
[----:B------:R-:W-:Y:S04]  /*80c0*/  RED.E.ADD.F32.FTZ.RN.STRONG.GPU [R234.64], R4 ;  /* 0x00000004ea00798e */ /* 0x000fe8000c10e784 */
[----:B------:R-:W-:Y:S01]  /*80d0*/  RED.E.ADD.F32.FTZ.RN.STRONG.GPU [R196.64], R5 ;  /* 0x00000005c400798e */ /* 0x000fe2000c10e784 */
[CC--:B--2---:R-:W-:Y:S04]  /*80e0*/  LEA R198, P0, R209.reuse, R234.reuse, 0x2 ;  /* 0x000000ead1c67211 */ /* 0x0c4fe800078010ff */
[-C--:B------:R-:W-:Y:S02]  /*80f0*/  LEA.HI.X.SX32 R199, R209, R235.reuse, 0x2, P0 ;  /* 0x000000ebd1c77211 */ /* 0x080fe400000f16ff */
[CC--:B------:R-:W-:Y:S03]  /*8100*/  LEA R204, P0, R210.reuse, R234.reuse, 0x2 ;  /* 0x000000ead2cc7211 */ /* 0x0c0fe600078010ff */
[----:B------:R-:W-:Y:S01]  /*8110*/  RED.E.ADD.F32.FTZ.RN.STRONG.GPU [R198.64], R6 ;  /* 0x00000006c600798e */ /* 0x000fe2000c10e784 */
[-C--:B------:R-:W-:Y:S03]  /*8120*/  LEA.HI.X.SX32 R205, R210, R235.reuse, 0x2, P0 ;  /* 0x000000ebd2cd7211 */ /* 0x080fe600000f16ff */
[----:B----4-:R2:W-:Y:S04]  /*8130*/  @P1 STL [R1], R208 ;  /* 0x000000d001001387 */ /* 0x0105e80000100800 */
[----:B---3--:R3:W-:Y:S04]  /*8140*/  @P1 STL [R1+0x4], R0 ;  /* 0x0000040001001387 */ /* 0x0087e80000100800 */
[----:B------:R-:W4:Y:S01]  /*8150*/  LDL R210, [R1+0x3c] ;  /* 0x00003c0001d27983 */ /* 0x000f220000100800 */
[----:B--2---:R-:W-:Y:S02]  /*8160*/  IMAD.MOV.U32 R208, RZ, RZ, c[0x0][0x22c] ;  /* 0x00008b00ffd07624 */ /* 0x004fe400078e00ff */
[----:B---3--:R-:W-:Y:S02]  /*8170*/  IMAD.MOV.U32 R0, RZ, RZ, c[0x0][0x22c] ;  /* 0x00008b00ff007624 */ /* 0x008fe400078e00ff */
[----:B------:R-:W-:Y:S02]  /*8180*/  IMAD R208, R208, c[0x0][0x1c0], RZ ;  /* 0x00007000d0d07a24 */ /* 0x000fe400078e02ff */
[----:B------:R-:W-:Y:S02]  /*8190*/  IMAD R0, R0, c[0x0][0x1c0], RZ ;  /* 0x0000700000007a24 */ /* 0x000fe400078e02ff */
[----:B------:R-:W-:Y:S02]  /*81a0*/  IMAD R208, R208, 0x18, RZ ;  /* 0x00000018d0d07824 */ /* 0x000fe400078e02ff */
[----:B------:R-:W-:Y:S03]  /*81b0*/  IMAD R0, R0, 0x28, RZ ;  /* 0x0000002800007824 */ /* 0x000fe600078e02ff */
[-C--:B------:R-:W-:Y:S02]  /*81c0*/  LEA R4, P1, R208, R234.reuse, 0x2 ;  /* 0x000000ead0047211 */ /* 0x080fe400078210ff */
[-C--:B------:R-:W-:Y:S02]  /*81d0*/  LEA R198, P2, R0, R234.reuse, 0x2 ;  /* 0x000000ea00c67211 */ /* 0x080fe400078410ff */
[-C--:B------:R-:W-:Y:S01]  /*81e0*/  LEA.HI.X.SX32 R5, R208, R235.reuse, 0x2, P1 ;  /* 0x000000ebd0057211 */ /* 0x080fe200008f16ff */
[----:B------:R-:W-:Y:S01]  /*81f0*/  IMAD.MOV.U32 R208, RZ, RZ, c[0x0][0x22c] ;  /* 0x00008b00ffd07624 */ /* 0x000fe200078e00ff */
[-C--:B------:R-:W-:Y:S02]  /*8200*/  LEA.HI.X.SX32 R199, R0, R235.reuse, 0x2, P2 ;  /* 0x000000eb00c77211 */ /* 0x080fe400010f16ff */
[----:B------:R-:W2:Y:S01]  /*8210*/  LDL R0, [R1+0x20] ;  /* 0x0000200001007983 */ /* 0x000ea20000100800 */
[----:B------:R-:W-:Y:S03]  /*8220*/  IMAD R208, R208, c[0x0][0x1c0], RZ ;  /* 0x00007000d0d07a24 */ /* 0x000fe600078e02ff */
[----:B------:R3:W-:Y:S01]  /*8230*/  RED.E.ADD.F32.FTZ.RN.STRONG.GPU [R4.64], R7 ;  /* 0x000000070400798e */ /* 0x0007e2000c10e784 */
[----:B------:R-:W-:Y:S03]  /*8240*/  IMAD R208, R208, 0x30, RZ ;  /* 0x00000030d0d07824 */ /* 0x000fe600078e02ff */
[----:B------:R5:W-:Y:S02]  /*8250*/  RED.E.ADD.F32.FTZ.RN.STRONG.GPU [R204.64], R8 ;  /* 0x00000008cc00798e */ /* 0x000be4000c10e784 */
[CC--:B------:R-:W-:Y:S02]  /*8260*/  LEA R6, P1, R208.reuse, R234.reuse, 0x2 ;  /* 0x000000ead0067211 */ /* 0x0c0fe400078210ff */
[----:B------:R1:W-:Y:S02]  /*8270*/  RED.E.ADD.F32.FTZ.RN.STRONG.GPU [R198.64], R9 ;  /* 0x00000009c600798e */ /* 0x0003e4000c10e784 */
[-C--:B---3--:R-:W-:Y:S01]  /*8280*/  LEA.HI.X.SX32 R7, R208, R235.reuse, 0x2, P1 ;  /* 0x000000ebd0077211 */ /* 0x088fe200008f16ff */
[----:B------:R-:W-:Y:S01]  /*8290*/  IMAD.MOV.U32 R208, RZ, RZ, c[0x0][0x22c] ;  /* 0x00008b00ffd07624 */ /* 0x000fe200078e00ff */
[CC--:B------:R-:W-:Y:S03]  /*82a0*/  LEA R4, P0, R215.reuse, R234.reuse, 0x2 ;  /* 0x000000ead7047211 */ /* 0x0c0fe600078010ff */
[----:B------:R-:W-:Y:S01]  /*82b0*/  IMAD R208, R208, c[0x0][0x1c0], RZ ;  /* 0x00007000d0d07a24 */ /* 0x000fe200078e02ff */
[-C--:B------:R-:W-:Y:S01]  /*82c0*/  LEA.HI.X.SX32 R5, R215, R235.reuse, 0x2, P0 ;  /* 0x000000ebd7057211 */ /* 0x080fe200000f16ff */
[----:B------:R3:W-:Y:S02]  /*82d0*/  RED.E.ADD.F32.FTZ.RN.STRONG.GPU [R6.64], R10 ;  /* 0x0000000a0600798e */ /* 0x0007e4000c10e784 */
[----:B------:R-:W-:Y:S02]  /*82e0*/  IMAD.SHL.U32 R208, R208, 0x10, RZ ;  /* 0x00000010d0d07824 */ /* 0x000fe400078e00ff */
[----:B------:R3:W-:Y:S03]  /*82f0*/  RED.E.ADD.F32.FTZ.RN.STRONG.GPU [R4.64], R11 ;  /* 0x0000000b0400798e */ /* 0x0007e6000c10e784 */
[----:B------:R-:W-:Y:S01]  /*8300*/  IADD3 R208, R208, 0x20, RZ ;  /* 0x00000020d0d07810 */ /* 0x000fe20007ffe0ff */
[----:B------:R-:W-:Y:S03]  /*8310*/  RED.E.ADD.F32.FTZ.RN.STRONG.GPU [R234.64+0x80], R16 ;  /* 0x00008010ea00798e */ /* 0x000fe6000c10e784 */
[CC--:B-----5:R-:W-:Y:S01]  /*8320*/  LEA R8, P0, R208.reuse, R234.reuse, 0x2 ;  /* 0x000000ead0087211 */ /* 0x0e0fe200078010ff */
[----:B------:R-:W-:Y:S03]  /*8330*/  RED.E.ADD.F32.FTZ.RN.STRONG.GPU [R196.64+0x80], R17 ;  /* 0x00008011c400798e */ /* 0x000fe6000c10e784 */
[-C--:B-1----:R-:W-:Y:S01]  /*8340*/  LEA.HI.X.SX32 R9, R208, R235.reuse, 0x2, P0 ;  /* 0x000000ebd0097211 */ /* 0x082fe200000f16ff */
[----:B------:R-:W5:Y:S01]  /*8350*/  LDL R199, [R1+0x1c] ;  /* 0x00001c0001c77983 */ /* 0x000f620000100800 */
[C---:B------:R-:W-:Y:S02]  /*8360*/  IADD3 R208, R211.reuse, 0x20, RZ ;  /* 0x00000020d3d07810 */ /* 0x040fe40007ffe0ff */
[----:B------:R-:W-:Y:S01]  /*8370*/  IADD3 R211, R211, 0x20, RZ ;  /* 0x00000020d3d37810 */ /* 0x000fe20007ffe0ff */
[----:B------:R1:W-:Y:S02]  /*8380*/  RED.E.ADD.F32.FTZ.RN.STRONG.GPU [R8.64], R18 ;  /* 0x000000120800798e */ /* 0x0003e4000c10e784 */
[C---:B------:R-:W-:Y:S02]  /*8390*/  IMAD.IADD R208, R239.reuse, 0x1, R208 ;  /* 0x00000001efd07824 */ /* 0x040fe400078e02d0 */
[C---:B------:R-:W-:Y:S01]  /*83a0*/  IMAD.IADD R211, R239.reuse, 0x1, R211 ;  /* 0x00000001efd37824 */ /* 0x040fe200078e02d3 */
[----:B------:R-:W5:Y:S01]  /*83b0*/  LDL R198, [R1+0x38] ;  /* 0x0000380001c67983 */ /* 0x000f620000100800 */
[C---:B------:R-:W-:Y:S01]  /*83c0*/  IMAD.IADD R208, R239.reuse, 0x1, R208 ;  /* 0x00000001efd07824 */ /* 0x040fe200078e02d0 */
[CC--:B---3--:R-:W-:Y:S01]  /*83d0*/  LEA R6, P1, R212.reuse, R234.reuse, 0x2 ;  /* 0x000000ead4067211 */ /* 0x0c8fe200078210ff */
[C---:B------:R-:W-:Y:S02]  /*83e0*/  IMAD.IADD R211, R239.reuse, 0x1, R211 ;  /* 0x00000001efd37824 */ /* 0x040fe400078e02d3 */
[----:B------:R-:W-:Y:S01]  /*83f0*/  IMAD.IADD R208, R239, 0x1, R208 ;  /* 0x00000001efd07824 */ /* 0x000fe200078e02d0 */
[-C--:B------:R-:W-:Y:S02]  /*8400*/  LEA.HI.X.SX32 R7, R212, R235.reuse, 0x2, P1 ;  /* 0x000000ebd4077211 */ /* 0x080fe400008f16ff */
[CC--:B------:R-:W-:Y:S03]  /*8410*/  LEA R10, P0, R211.reuse, R234.reuse, 0x2 ;  /* 0x000000ead30a7211 */ /* 0x0c0fe600078010ff */
[----:B------:R-:W-:Y:S01]  /*8420*/  RED.E.ADD.F32.FTZ.RN.STRONG.GPU [R6.64], R19 ;  /* 0x000000130600798e */ /* 0x000fe2000c10e784 */
[-C--:B------:R-:W-:Y:S01]  /*8430*/  LEA.HI.X.SX32 R11, R211, R235.reuse, 0x2, P0 ;  /* 0x000000ebd30b7211 */ /* 0x080fe200000f16ff */
[----:B------:R-:W-:Y:S04]  /*8440*/  IMAD.MOV.U32 R211, RZ, RZ, c[0x0][0x22c] ;  /* 0x00008b00ffd37624 */ /* 0x000fe800078e00ff */
[----:B------:R3:W-:Y:S01]  /*8450*/  RED.E.ADD.F32.FTZ.RN.STRONG.GPU [R10.64], R12 ;  /* 0x0000000c0a00798e */ /* 0x0007e2000c10e784 */
[----:B------:R-:W-:Y:S01]  /*8460*/  IMAD R211, R211, c[0x0][0x1c0], RZ ;  /* 0x00007000d3d37a24 */ /* 0x000fe200078e02ff */
[CC--:B-1----:R-:W-:Y:S03]  /*8470*/  LEA R8, P2, R208.reuse, R234.reuse, 0x2 ;  /* 0x000000ead0087211 */ /* 0x0c2fe600078410ff */
[----:B------:R-:W-:Y:S01]  /*8480*/  IMAD.SHL.U32 R211, R211, 0x10, RZ ;  /* 0x00000010d3d37824 */ /* 0x000fe200078e00ff */
[-C--:B------:R-:W-:Y:S01]  /*8490*/  LEA.HI.X.SX32 R9, R208, R235.reuse, 0x2, P2 ;  /* 0x000000ebd0097211 */ /* 0x080fe200010f16ff */
[----:B------:R-:W-:Y:S04]  /*84a0*/  IMAD.MOV.U32 R208, RZ, RZ, c[0x0][0x22c] ;  /* 0x00008b00ffd07624 */ /* 0x000fe800078e00ff */
[----:B------:R1:W-:Y:S01]  /*84b0*/  RED.E.ADD.F32.FTZ.RN.STRONG.GPU [R8.64], R13 ;  /* 0x0000000d0800798e */ /* 0x0003e2000c10e784 */
[----:B------:R-:W-:Y:S04]  /*84c0*/  IMAD R208, R208, c[0x0][0x1c0], RZ ;  /* 0x00007000d0d07a24 */ /* 0x000fe800078e02ff */
[----:B------:R-:W-:Y:S05]  /*84d0*/  IMAD.SHL.U32 R208, R208, 0x10, RZ ;  /* 0x00000010d0d07824 */ /* 0x000fea00078e00ff */
[C---:B------:R-:W-:Y:S02]  /*84e0*/  IADD3 R204, R208.reuse, 0x40, RZ ;  /* 0x00000040d0cc7810 */ /* 0x040fe40007ffe0ff */
[C---:B------:R-:W-:Y:S02]  /*84f0*/  IADD3 R201, R208.reuse, 0x40, RZ ;  /* 0x00000040d0c97810 */ /* 0x040fe40007ffe0ff */
[----:B------:R-:W-:Y:S01]  /*8500*/  IADD3 R200, R208, 0x40, RZ ;  /* 0x00000040d0c87810 */ /* 0x000fe20007ffe0ff */
[----:B------:R-:W-:Y:S01]  /*8510*/  IMAD.IADD R204, R239, 0x1, R204 ;  /* 0x00000001efcc7824 */ /* 0x000fe200078e02cc */
[----:B---3--:R-:W-:Y:S01]  /*8520*/  IADD3 R12, R211, 0x60, RZ ;  /* 0x00000060d30c7810 */ /* 0x008fe20007ffe0ff */
[C---:B------:R-:W-:Y:S02]  /*8530*/  IMAD.IADD R201, R239.reuse, 0x1, R201 ;  /* 0x00000001efc97824 */ /* 0x040fe400078e02c9 */
[C---:B------:R-:W-:Y:S02]  /*8540*/  IMAD.IADD R200, R239.reuse, 0x1, R200 ;  /* 0x00000001efc87824 */ /* 0x040fe400078e02c8 */
[C---:B------:R-:W-:Y:S02]  /*8550*/  IMAD.IADD R201, R239.reuse, 0x1, R201 ;  /* 0x00000001efc97824 */ /* 0x040fe400078e02c9 */
[C---:B------:R-:W-:Y:S02]  /*8560*/  IMAD.IADD R200, R239.reuse, 0x1, R200 ;  /* 0x00000001efc87824 */ /* 0x040fe400078e02c8 */
[----:B------:R-:W-:Y:S02]  /*8570*/  IMAD.MOV.U32 R208, RZ, RZ, c[0x0][0x22c] ;  /* 0x00008b00ffd07624 */ /* 0x000fe400078e00ff */
[----:B------:R-:W-:Y:S01]  /*8580*/  IMAD.IADD R200, R239, 0x1, R200 ;  /* 0x00000001efc87824 */ /* 0x000fe200078e02c8 */
[----:B-1----:R-:W3:Y:S01]  /*8590*/  LDL R13, [R1+0x14] ;  /* 0x00001400010d7983 */ /* 0x002ee20000100800 */
[----:B------:R-:W-:Y:S02]  /*85a0*/  IMAD R208, R208, c[0x0][0x1c0], RZ ;  /* 0x00007000d0d07a24 */ /* 0x000fe400078e02ff */
[----:B------:R-:W-:Y:S01]  /*85b0*/  IMAD.MOV.U32 R211, RZ, RZ, c[0x0][0x22c] ;  /* 0x00008b00ffd37624 */ /* 0x000fe200078e00ff */
[-C--:B------:R-:W-:Y:S01]  /*85c0*/  LEA R8, P2, R200, R234.reuse, 0x2 ;  /* 0x000000eac8087211 */ /* 0x080fe200078410ff */
[----:B------:R-:W-:Y:S02]  /*85d0*/  IMAD.SHL.U32 R208, R208, 0x10, RZ ;  /* 0x00000010d0d07824 */ /* 0x000fe400078e00ff */
[----:B------:R-:W-:Y:S01]  /*85e0*/  IMAD R211, R211, c[0x0][0x1c0], RZ ;  /* 0x00007000d3d37a24 */ /* 0x000fe200078e02ff */
[-C--:B------:R-:W-:Y:S02]  /*85f0*/  LEA.HI.X.SX32 R9, R200, R235.reuse, 0x2, P2 ;  /* 0x000000ebc8097211 */ /* 0x080fe400010f16ff */
[C---:B------:R-:W-:Y:S01]  /*8600*/  IADD3 R17, R208.reuse, 0x60, RZ ;  /* 0x00000060d0117810 */ /* 0x040fe20007ffe0ff */
[----:B------:R-:W-:Y:S01]  /*8610*/  IMAD.SHL.U32 R211, R211, 0x10, RZ ;  /* 0x00000010d3d37824 */ /* 0x000fe200078e00ff */
[----:B------:R-:W-:Y:S03]  /*8620*/  IADD3 R16, R208, 0x60, RZ ;  /* 0x00000060d0107810 */ /* 0x000fe60007ffe0ff */
[C---:B------:R-:W-:Y:S02]  /*8630*/  IMAD.IADD R17, R239.reuse, 0x1, R17 ;  /* 0x00000001ef117824 */ /* 0x040fe400078e0211 */
[C---:B------:R-:W-:Y:S04]  /*8640*/  IMAD.IADD R16, R239.reuse, 0x1, R16 ;  /* 0x00000001ef107824 */ /* 0x040fe800078e0210 */
[----:B------:R-:W-:Y:S01]  /*8650*/  IMAD.IADD R16, R239, 0x1, R16 ;  /* 0x00000001ef107824 */ /* 0x000fe200078e0210 */
[CC--:B----4-:R-:W-:Y:S04]  /*8660*/  LEA R6, P0, R210.reuse, R234.reuse, 0x2 ;  /* 0x000000ead2067211 */ /* 0x0d0fe800078010ff */
[-C--:B------:R-:W-:Y:S02]  /*8670*/  LEA.HI.X.SX32 R7, R210, R235.reuse, 0x2, P0 ;  /* 0x000000ebd2077211 */ /* 0x080fe400000f16ff */
[CC--:B--2---:R-:W-:Y:S04]  /*8680*/  LEA R4, P1, R0.reuse, R234.reuse, 0x2 ;  /* 0x000000ea00047211 */ /* 0x0c4fe800078210ff */
[-C--:B------:R-:W-:Y:S01]  /*8690*/  LEA.HI.X.SX32 R5, R0, R235.reuse, 0x2, P1 ;  /* 0x000000eb00057211 */ /* 0x080fe200008f16ff */
[----:B------:R-:W-:Y:S04]  /*86a0*/  IMAD.MOV.U32 R0, RZ, RZ, c[0x0][0x22c] ;  /* 0x00008b00ff007624 */ /* 0x000fe800078e00ff */
[----:B------:R1:W-:Y:S01]  /*86b0*/  RED.E.ADD.F32.FTZ.RN.STRONG.GPU [R4.64], R14 ;  /* 0x0000000e0400798e */ /* 0x0003e2000c10e784 */
[----:B------:R-:W-:Y:S03]  /*86c0*/  IMAD R0, R0, c[0x0][0x1c0], RZ ;  /* 0x0000700000007a24 */ /* 0x000fe600078e02ff */
[----:B------:R2:W-:Y:S01]  /*86d0*/  RED.E.ADD.F32.FTZ.RN.STRONG.GPU [R6.64], R15 ;  /* 0x0000000f0600798e */ /* 0x0005e2000c10e784 */
[----:B------:R-:W-:Y:S03]  /*86e0*/  IMAD.SHL.U32 R0, R0, 0x10, RZ ;  /* 0x0000001000007824 */ /* 0x000fe600078e00ff */
[----:B------:R-:W-:Y:S02]  /*86f0*/  RED.E.ADD.F32.FTZ.RN.STRONG.GPU [R234.64+0x100], R84 ;  /* 0x00010054ea00798e */ /* 0x000fe4000c10e784 */
[----:B------:R-:W-:Y:S02]  /*8700*/  IADD3 R0, R0, 0x40, RZ ;  /* 0x0000004000007810 */ /* 0x000fe40007ffe0ff */
[----:B------:R-:W-:Y:S02]  /*8710*/  RED.E.ADD.F32.FTZ.RN.STRONG.GPU [R196.64+0x100], R85 ;  /* 0x00010055c400798e */ /* 0x000fe4000c10e784 */
[CC--:B-1----:R-:W-:Y:S02]  /*8720*/  LEA R4, P0, R0.reuse, R234.reuse, 0x2 ;  /* 0x000000ea00047211 */ /* 0x0c2fe400078010ff */
[----:B------:R-:W4:Y:S02]  /*8730*/  LDL R14, [R1+0x34] ;  /* 0x00003400010e7983 */ /* 0x000f240000100800 */
[-C--:B------:R-:W-:Y:S02]  /*8740*/  LEA.HI.X.SX32 R5, R0, R235.reuse, 0x2, P0 ;  /* 0x000000eb00057211 */ /* 0x080fe400000f16ff */
[----:B------:R-:W3:Y:S01]  /*8750*/  LDL R0, [R1+0x18] ;  /* 0x0000180001007983 */ /* 0x000ee20000100800 */
[CC--:B--2---:R-:W-:Y:S02]  /*8760*/  LEA R6, P1, R204.reuse, R234.reuse, 0x2 ;  /* 0x000000eacc067211 */ /* 0x0c4fe400078210ff */
[CC--:B------:R-:W-:Y:S01]  /*8770*/  LEA R10, P0, R201.reuse, R234.reuse, 0x2 ;  /* 0x000000eac90a7211 */ /* 0x0c0fe200078010ff */
[----:B------:R5:W-:Y:S01]  /*8780*/  RED.E.ADD.F32.FTZ.RN.STRONG.GPU [R4.64], R86 ;  /* 0x000000560400798e */ /* 0x000be2000c10e784 */
[-C--:B------:R-:W-:Y:S02]  /*8790*/  LEA.HI.X.SX32 R7, R204, R235.reuse, 0x2, P1 ;  /* 0x000000ebcc077211 */ /* 0x080fe400008f16ff */
[-C--:B------:R-:W-:Y:S02]  /*87a0*/  LEA.HI.X.SX32 R11, R201, R235.reuse, 0x2, P0 ;  /* 0x000000ebc90b7211 */ /* 0x080fe400000f16ff */
[----:B------:R-:W-:Y:S01]  /*87b0*/  IADD3 R15, R208, 0x60, RZ ;  /* 0x00000060d00f7810 */ /* 0x000fe20007ffe0ff */
[----:B------:R1:W-:Y:S01]  /*87c0*/  RED.E.ADD.F32.FTZ.RN.STRONG.GPU [R6.64], R87 ;  /* 0x000000570600798e */ /* 0x0003e2000c10e784 */
[----:B------:R-:W-:Y:S03]  /*87d0*/  IMAD.MOV.U32 R208, RZ, RZ, c[0x0][0x22c] ;  /* 0x00008b00ffd07624 */ /* 0x000fe600078e00ff */
[----:B------:R-:W-:Y:S01]  /*87e0*/  RED.E.ADD.F32.FTZ.RN.STRONG.GPU [R10.64], R88 ;  /* 0x000000580a00798e */ /* 0x000fe2000c10e784 */
[C---:B------:R-:W-:Y:S02]  /*87f0*/  IMAD.IADD R15, R239.reuse, 0x1, R15 ;  /* 0x00000001ef0f7824 */ /* 0x040fe400078e020f */
[----:B------:R-:W-:Y:S01]  /*8800*/  IMAD R208, R208, c[0x0][0x1c0], RZ ;  /* 0x00007000d0d07a24 */ /* 0x000fe200078e02ff */
[----:B------:R2:W-:Y:S01]  /*8810*/  RED.E.ADD.F32.FTZ.RN.STRONG.GPU [R8.64], R89 ;  /* 0x000000590800798e */ /* 0x0005e2000c10e784 */
[C---:B------:R-:W-:Y:S02]  /*8820*/  IMAD.IADD R15, R239.reuse, 0x1, R15 ;  /* 0x00000001ef0f7824 */ /* 0x040fe400078e020f */
[----:B------:R-:W-:Y:S01]  /*8830*/  IMAD.SHL.U32 R208, R208, 0x10, RZ ;  /* 0x00000010d0d07824 */ /* 0x000fe200078e00ff */
[----:B------:R-:W-:Y:S01]  /*8840*/  LDSM.16.MT88.4 R84, [R2+0x4000] ;  /* 0x004000000254783b */ /* 0x000fe20000004200 */
[----:B------:R-:W-:Y:S01]  /*8850*/  IMAD.IADD R15, R239, 0x1, R15 ;  /* 0x00000001ef0f7824 */ /* 0x000fe200078e020f */
[CC--:B-----5:R-:W-:Y:S04]  /*8860*/  LEA R4, P1, R199.reuse, R234.reuse, 0x2 ;  /* 0x000000eac7047211 */ /* 0x0e0fe800078210ff */
[-C--:B------:R-:W-:Y:S02]  /*8870*/  LEA.HI.X.SX32 R5, R199, R235.reuse, 0x2, P1 ;  /* 0x000000ebc7057211 */ /* 0x080fe400008f16ff */
[CC--:B-1----:R-:W-:Y:S03]  /*8880*/  LEA R6, P0, R198.reuse, R234.reuse, 0x2 ;  /* 0x000000eac6067211 */ /* 0x0c2fe600078010ff */
[----:B------:R1:W-:Y:S01]  /*8890*/  RED.E.ADD.F32.FTZ.RN.STRONG.GPU [R4.64], R90 ;  /* 0x0000005a0400798e */ /* 0x0003e2000c10e784 */
[-C--:B------:R-:W-:Y:S02]  /*88a0*/  LEA.HI.X.SX32 R7, R198, R235.reuse, 0x2, P0 ;  /* 0x000000ebc6077211 */ /* 0x080fe400000f16ff */
[CC--:B--2---:R-:W-:Y:S03]  /*88b0*/  LEA R8, P2, R15.reuse, R234.reuse, 0x2 ;  /* 0x000000ea0f087211 */ /* 0x0c4fe600078410ff */
[----:B------:R2:W-:Y:S01]  /*88c0*/  RED.E.ADD.F32.FTZ.RN.STRONG.GPU [R6.64], R91 ;  /* 0x0000005b0600798e */ /* 0x0005e2000c10e784 */
[-C--:B------:R-:W-:Y:S03]  /*88d0*/  LEA.HI.X.SX32 R9, R15, R235.reuse, 0x2, P2 ;  /* 0x000000eb0f097211 */ /* 0x080fe600010f16ff */
[----:B------:R-:W-:Y:S01]  /*88e0*/  RED.E.ADD.F32.FTZ.RN.STRONG.GPU [R234.64+0x180], R96 ;  /* 0x00018060ea00798e */ /* 0x000fe2000c10e784 */
[----:B------:R-:W-:Y:S03]  /*88f0*/  IADD3 R15, R208, 0x80, RZ ;  /* 0x00000080d00f7810 */ /* 0x000fe60007ffe0ff */
[----:B------:R-:W-:Y:S02]  /*8900*/  RED.E.ADD.F32.FTZ.RN.STRONG.GPU [R196.64+0x180], R97 ;  /* 0x00018061c400798e */ /* 0x000fe4000c10e784 */
[C---:B------:R-:W-:Y:S02]  /*8910*/  IMAD.IADD R15, R239.reuse, 0x1, R15 ;  /* 0x00000001ef0f7824 */ /* 0x040fe400078e020f */
[----:B------:R-:W-:Y:S02]  /*8920*/  LDSM.16.MT88.4 R88, [R2+0x6000] ;  /* 0x006000000258783b */ /* 0x000fe40000004200 */
[C---:B------:R-:W-:Y:S04]  /*8930*/  IMAD.IADD R15, R239.reuse, 0x1, R15 ;  /* 0x00000001ef0f7824 */ /* 0x040fe800078e020f */
[----:B------:R-:W-:Y:S01]  /*8940*/  IMAD.IADD R15, R239, 0x1, R15 ;  /* 0x00000001ef0f7824 */ /* 0x000fe200078e020f */
[CC--:B-1----:R-:W-:Y:S04]  /*8950*/  LEA R4, P0, R12.reuse, R234.reuse, 0x2 ;  /* 0x000000ea0c047211 */ /* 0x0c2fe800078010ff */
[-C--:B------:R-:W-:Y:S02]  /*8960*/  LEA.HI.X.SX32 R5, R12, R235.reuse, 0x2, P0 ;  /* 0x000000eb0c057211 */ /* 0x080fe400000f16ff */
[----:B------:R-:W5:Y:S01]  /*8970*/  LDL R12, [R1+0x30] ;  /* 0x00003000010c7983 */ /* 0x000f620000100800 */
[CC--:B--2---:R-:W-:Y:S02]  /*8980*/  LEA R6, P1, R17.reuse, R234.reuse, 0x2 ;  /* 0x000000ea11067211 */ /* 0x0c4fe400078210ff */
[CC--:B------:R-:W-:Y:S01]  /*8990*/  LEA R10, P0, R16.reuse, R234.reuse, 0x2 ;  /* 0x000000ea100a7211 */ /* 0x0c0fe200078010ff */
[----:B------:R-:W-:Y:S01]  /*89a0*/  RED.E.ADD.F32.FTZ.RN.STRONG.GPU [R4.64], R98 ;  /* 0x000000620400798e */ /* 0x000fe2000c10e784 */
[-C--:B------:R-:W-:Y:S02]  /*89b0*/  LEA.HI.X.SX32 R7, R17, R235.reuse, 0x2, P1 ;  /* 0x000000eb11077211 */ /* 0x080fe400008f16ff */
[-C--:B------:R-:W-:Y:S02]  /*89c0*/  LEA.HI.X.SX32 R11, R16, R235.reuse, 0x2, P0 ;  /* 0x000000eb100b7211 */ /* 0x080fe400000f16ff */
[C---:B------:R-:W-:Y:S01]  /*89d0*/  IADD3 R17, R208.reuse, 0x80, RZ ;  /* 0x00000080d0117810 */ /* 0x040fe20007ffe0ff */
[----:B------:R-:W-:Y:S01]  /*89e0*/  RED.E.ADD.F32.FTZ.RN.STRONG.GPU [R6.64], R99 ;  /* 0x000000630600798e */ /* 0x000fe2000c10e784 */
[----:B------:R-:W-:Y:S01]  /*89f0*/  IADD3 R16, R208, 0x80, RZ ;  /* 0x00000080d0107810 */ /* 0x000fe20007ffe0ff */
[----:B------:R-:W-:Y:S02]  /*8a00*/  IMAD.MOV.U32 R208, RZ, RZ, c[0x0][0x22c] ;  /* 0x00008b00ffd07624 */ /* 0x000fe400078e00ff */
[----:B------:R-:W-:Y:S01]  /*8a10*/  RED.E.ADD.F32.FTZ.RN.STRONG.GPU [R10.64], R92 ;  /* 0x0000005c0a00798e */ /* 0x000fe2000c10e784 */
[C---:B------:R-:W-:Y:S02]  /*8a20*/  IMAD.IADD R17, R239.reuse, 0x1, R17 ;  /* 0x00000001ef117824 */ /* 0x040fe400078e0211 */
[C---:B------:R-:W-:Y:S01]  /*8a30*/  IMAD.IADD R16, R239.reuse, 0x1, R16 ;  /* 0x00000001ef107824 */ /* 0x040fe200078e0210 */
[----:B------:R1:W-:Y:S01]  /*8a40*/  RED.E.ADD.F32.FTZ.RN.STRONG.GPU [R8.64], R93 ;  /* 0x0000005d0800798e */ /* 0x0003e2000c10e784 */
[----:B------:R-:W-:Y:S02]  /*8a50*/  IMAD R208, R208, c[0x0][0x1c0], RZ ;  /* 0x00007000d0d07a24 */ /* 0x000fe400078e02ff */
[----:B------:R-:W-:Y:S01]  /*8a60*/  IMAD.IADD R16, R239, 0x1, R16 ;  /* 0x00000001ef107824 */ /* 0x000fe200078e0210 */
[----:B------:R-:W-:Y:S01]  /*8a70*/  LDSM.16.MT88.4 R96, [R220+0x28800] ;  /* 0x02880000dc60783b */ /* 0x000fe20000004200 */
[----:B------:R-:W-:Y:S01]  /*8a80*/  IMAD.SHL.U32 R208, R208, 0x10, RZ ;  /* 0x00000010d0d07824 */ /* 0x000fe200078e00ff */
[CC--:B-1----:R-:W-:Y:S04]  /*8a90*/  LEA R8, P2, R15.reuse, R234.reuse, 0x2 ;  /* 0x000000ea0f087211 */ /* 0x0c2fe800078410ff */
[-C--:B------:R-:W-:Y:S02]  /*8aa0*/  LEA.HI.X.SX32 R9, R15, R235.reuse, 0x2, P2 ;  /* 0x000000eb0f097211 */ /* 0x080fe400010f16ff */
[----:B------:R-:W-:Y:S05]  /*8ab0*/  IADD3 R15, R208, 0xa0, RZ ;  /* 0x000000a0d00f7810 */ /* 0x000fea0007ffe0ff */
[C---:B------:R-:W-:Y:S04]  /*8ac0*/  IMAD.IADD R15, R239.reuse, 0x1, R15 ;  /* 0x00000001ef0f7824 */ /* 0x040fe800078e020f */
[C---:B------:R-:W-:Y:S04]  /*8ad0*/  IMAD.IADD R15, R239.reuse, 0x1, R15 ;  /* 0x00000001ef0f7824 */ /* 0x040fe800078e020f */
[----:B------:R-:W-:Y:S01]  /*8ae0*/  IMAD.IADD R15, R239, 0x1, R15 ;  /* 0x00000001ef0f7824 */ /* 0x000fe200078e020f */
[CC--:B----4-:R-:W-:Y:S04]  /*8af0*/  LEA R6, P0, R14.reuse, R234.reuse, 0x2 ;  /* 0x000000ea0e067211 */ /* 0x0d0fe800078010ff */
[-C--:B------:R-:W-:Y:S02]  /*8b00*/  LEA.HI.X.SX32 R7, R14, R235.reuse, 0x2, P0 ;  /* 0x000000eb0e077211 */ /* 0x080fe400000f16ff */
[CC--:B---3--:R-:W-:Y:S01]  /*8b10*/  LEA R4, P1, R0.reuse, R234.reuse, 0x2 ;  /* 0x000000ea00047211 */ /* 0x0c8fe200078210ff */
[----:B------:R-:W2:Y:S03]  /*8b20*/  LDL R14, [R1+0x10] ;  /* 0x00001000010e7983 */ /* 0x000ea60000100800 */
        /* <DEDUP_REMOVED lines=8> */
[----:B------:R-:W-:Y:S04]  /*8bb0*/  RED.E.ADD.F32.FTZ.RN.STRONG.GPU [R196.64+0x200], R101 ;  /* 0x00020065c400798e */ /* 0x000fe8000c10e784 */
[----:B------:R-:W-:Y:S01]  /*8bc0*/  LDSM.16.MT88.4 R92, [R2+0x800] ;  /* 0x00080000025c783b */ /* 0x000fe20000004200 */
[CC--:B-1----:R-:W-:Y:S04]  /*8bd0*/  LEA R4, P0, R0.reuse, R234.reuse, 0x2 ;  /* 0x000000ea00047211 */ /* 0x0c2fe800078010ff */
[-C--:B------:R-:W-:Y:S02]  /*8be0*/  LEA.HI.X.SX32 R5, R0, R235.reuse, 0x2, P0 ;  /* 0x000000eb00057211 */ /* 0x080fe400000f16ff */
[----:B------:R-:W4:Y:S01]  /*8bf0*/  LDL R0, [R1+0x2c] ;  /* 0x00002c0001007983 */ /* 0x000f220000100800 */
[CC--:B---3--:R-:W-:Y:S02]  /*8c00*/  LEA R6, P1, R17.reuse, R234.reuse, 0x2 ;  /* 0x000000ea11067211 */ /* 0x0c8fe400078210ff */
[CC--:B------:R-:W-:Y:S01]  /*8c10*/  LEA R10, P0, R16.reuse, R234.reuse, 0x2 ;  /* 0x000000ea100a7211 */ /* 0x0c0fe200078010ff */
[----:B------:R1:W-:Y:S01]  /*8c20*/  RED.E.ADD.F32.FTZ.RN.STRONG.GPU [R4.64], R102 ;  /* 0x000000660400798e */ /* 0x0003e2000c10e784 */
[-C--:B------:R-:W-:Y:S02]  /*8c30*/  LEA.HI.X.SX32 R7, R17, R235.reuse, 0x2, P1 ;  /* 0x000000eb11077211 */ /* 0x080fe400008f16ff */
[-C--:B------:R-:W-:Y:S02]  /*8c40*/  LEA.HI.X.SX32 R11, R16, R235.reuse, 0x2, P0 ;  /* 0x000000eb100b7211 */ /* 0x080fe400000f16ff */
[C---:B------:R-:W-:Y:S01]  /*8c50*/  IADD3 R17, R208.reuse, 0xa0, RZ ;  /* 0x000000a0d0117810 */ /* 0x040fe20007ffe0ff */
[----:B------:R5:W-:Y:S01]  /*8c60*/  RED.E.ADD.F32.FTZ.RN.STRONG.GPU [R6.64], R103 ;  /* 0x000000670600798e */ /* 0x000be2000c10e784 */
        /* <DEDUP_REMOVED lines=12> */
[CC--:B-----5:R-:W-:Y:S01]  /*8d30*/  LEA R6, P0, R12.reuse, R234.reuse, 0x2 ;  /* 0x000000ea0c067211 */ /* 0x0e0fe200078010ff */
[----:B------:R-:W5:Y:S03]  /*8d40*/  LDL R13, [R1+0xc] ;  /* 0x00000c00010d7983 */ /* 0x000f660000100800 */
[-C--:B------:R-:W-:Y:S01]  /*8d50*/  LEA.HI.X.SX32 R7, R12, R235.reuse, 0x2, P0 ;  /* 0x000000eb0c077211 */ /* 0x080fe200000f16ff */
[----:B------:R1:W-:Y:S01]  /*8d60*/  RED.E.ADD.F32.FTZ.RN.STRONG.GPU [R4.64], R106 ;  /* 0x0000006a0400798e */ /* 0x0003e2000c10e784 */
[----:B------:R-:W-:Y:S01]  /*8d70*/  IADD3 R12, R211, 0xa0, RZ ;  /* 0x000000a0d30c7810 */ /* 0x000fe20007ffe0ff */
[----:B------:R-:W-:Y:S01]  /*8d80*/  IMAD.MOV.U32 R211, RZ, RZ, c[0x0][0x22c] ;  /* 0x00008b00ffd37624 */ /* 0x000fe200078e00ff */
[-C--:B---3--:R-:W-:Y:S01]  /*8d90*/  LEA R8, P2, R15, R234.reuse, 0x2 ;  /* 0x000000ea0f087211 */ /* 0x088fe200078410ff */
[----:B------:R3:W-:Y:S02]  /*8da0*/  RED.E.ADD.F32.FTZ.RN.STRONG.GPU [R6.64], R107 ;  /* 0x0000006b0600798e */ /* 0x0007e4000c10e784 */
[----:B------:R-:W-:Y:S01]  /*8db0*/  IMAD R211, R211, c[0x0][0x1c0], RZ ;  /* 0x00007000d3d37a24 */ /* 0x000fe200078e02ff */
[-C--:B------:R-:W-:Y:S01]  /*8dc0*/  LEA.HI.X.SX32 R9, R15, R235.reuse, 0x2, P2 ;  /* 0x000000eb0f097211 */ /* 0x080fe200010f16ff */
[----:B------:R-:W-:Y:S02]  /*8dd0*/  RED.E.ADD.F32.FTZ.RN.STRONG.GPU [R234.64+0x280], R112 ;  /* 0x00028070ea00798e */ /* 0x000fe4000c10e784 */
[----:B------:R-:W-:Y:S02]  /*8de0*/  IMAD.SHL.U32 R211, R211, 0x10, RZ ;  /* 0x00000010d3d37824 */ /* 0x000fe400078e00ff */
[----:B------:R-:W-:Y:S03]  /*8df0*/  RED.E.ADD.F32.FTZ.RN.STRONG.GPU [R196.64+0x280], R113 ;  /* 0x00028071c400798e */ /* 0x000fe6000c10e784 */
[----:B------:R-:W-:Y:S01]  /*8e00*/  IADD3 R15, R211, 0xc0, RZ ;  /* 0x000000c0d30f7810 */ /* 0x000fe20007ffe0ff */
[----:B------:R-:W-:Y:S01]  /*8e10*/  LDSM.16.MT88.4 R104, [R2+0x4800] ;  /* 0x004800000268783b */ /* 0x000fe20000004200 */
[CC--:B-1----:R-:W-:Y:S04]  /*8e20*/  LEA R4, P0, R12.reuse, R234.reuse, 0x2 ;  /* 0x000000ea0c047211 */ /* 0x0c2fe800078010ff */
[-C--:B------:R-:W-:Y:S02]  /*8e30*/  LEA.HI.X.SX32 R5, R12, R235.reuse, 0x2, P0 ;  /* 0x000000eb0c057211 */ /* 0x080fe400000f16ff */
[----:B------:R-:W5:Y:S01]  /*8e40*/  LDL R12, [R1+0x28] ;  /* 0x00002800010c7983 */ /* 0x000f620000100800 */
[CC--:B---3--:R-:W-:Y:S02]  /*8e50*/  LEA R6, P1, R17.reuse, R234.reuse, 0x2 ;  /* 0x000000ea11067211 */ /* 0x0c8fe400078210ff */
[CC--:B------:R-:W-:Y:S01]  /*8e60*/  LEA R10, P0, R16.reuse, R234.reuse, 0x2 ;  /* 0x000000ea100a7211 */ /* 0x0c0fe200078010ff */
[----:B------:R2:W-:Y:S01]  /*8e70*/  RED.E.ADD.F32.FTZ.RN.STRONG.GPU [R4.64], R114 ;  /* 0x000000720400798e */ /* 0x0005e2000c10e784 */
[-C--:B------:R-:W-:Y:S02]  /*8e80*/  LEA.HI.X.SX32 R7, R17, R235.reuse, 0x2, P1 ;  /* 0x000000eb11077211 */ /* 0x080fe400008f16ff */
[-C--:B------:R-:W-:Y:S02]  /*8e90*/  LEA.HI.X.SX32 R11, R16, R235.reuse, 0x2, P0 ;  /* 0x000000eb100b7211 */ /* 0x080fe400000f16ff */
[C---:B------:R-:W-:Y:S01]  /*8ea0*/  IADD3 R17, R208.reuse, 0xc0, RZ ;  /* 0x000000c0d0117810 */ /* 0x040fe20007ffe0ff */
[----:B------:R4:W-:Y:S01]  /*8eb0*/  RED.E.ADD.F32.FTZ.RN.STRONG.GPU [R6.64], R115 ;  /* 0x000000730600798e */ /* 0x0009e2000c10e784 */
[----:B------:R-:W-:Y:S03]  /*8ec0*/  IADD3 R16, R208, 0xc0, RZ ;  /* 0x000000c0d0107810 */ /* 0x000fe60007ffe0ff */
[----:B------:R-:W-:Y:S01]  /*8ed0*/  RED.E.ADD.F32.FTZ.RN.STRONG.GPU [R10.64], R108 ;  /* 0x0000006c0a00798e */ /* 0x000fe2000c10e784 */
[C---:B------:R-:W-:Y:S02]  /*8ee0*/  IMAD.IADD R17, R239.reuse, 0x1, R17 ;  /* 0x00000001ef117824 */ /* 0x040fe400078e0211 */
[C---:B------:R-:W-:Y:S01]  /*8ef0*/  IMAD.IADD R16, R239.reuse, 0x1, R16 ;  /* 0x00000001ef107824 */ /* 0x040fe200078e0210 */
[----:B------:R-:W-:Y:S03]  /*8f00*/  RED.E.ADD.F32.FTZ.RN.STRONG.GPU [R8.64], R109 ;  /* 0x0000006d0800798e */ /* 0x000fe6000c10e784 */
[----:B------:R-:W-:Y:S01]  /*8f10*/  IMAD.IADD R16, R239, 0x1, R16 ;  /* 0x00000001ef107824 */ /* 0x000fe200078e0210 */
[CC--:B--2---:R-:W-:Y:S04]  /*8f20*/  LEA R4, P1, R14.reuse, R234.reuse, 0x2 ;  /* 0x000000ea0e047211 */ /* 0x0c4fe800078210ff */
[-C--:B------:R-:W-:Y:S02]  /*8f30*/  LEA.HI.X.SX32 R5, R14, R235.reuse, 0x2, P1 ;  /* 0x000000eb0e057211 */ /* 0x080fe400008f16ff */
[----:B------:R-:W2:Y:S04]  /*8f40*/  LDL R14, [R1+0x8] ;  /* 0x00000800010e7983 */ /* 0x000ea80000100800 */
[----:B------:R1:W-:Y:S01]  /*8f50*/  RED.E.ADD.F32.FTZ.RN.STRONG.GPU [R4.64], R110 ;  /* 0x0000006e0400798e */ /* 0x0003e2000c10e784 */
[CC--:B----4-:R-:W-:Y:S04]  /*8f60*/  LEA R6, P0, R0.reuse, R234.reuse, 0x2 ;  /* 0x000000ea00067211 */ /* 0x0d0fe800078010ff */
[-C--:B------:R-:W-:Y:S02]  /*8f70*/  LEA.HI.X.SX32 R7, R0, R235.reuse, 0x2, P0 ;  /* 0x000000eb00077211 */ /* 0x080fe400000f16ff */
[----:B------:R-:W3:Y:S01]  /*8f80*/  LDL R0, [R1+0x24] ;  /* 0x0000240001007983 */ /* 0x000ee20000100800 */
[CC--:B-1----:R-:W-:Y:S03]  /*8f90*/  LEA R4, P0, R15.reuse, R234.reuse, 0x2 ;  /* 0x000000ea0f047211 */ /* 0x0c2fe600078010ff */
[----:B------:R1:W-:Y:S01]  /*8fa0*/  RED.E.ADD.F32.FTZ.RN.STRONG.GPU [R6.64], R111 ;  /* 0x0000006f0600798e */ /* 0x0003e2000c10e784 */
[-C--:B------:R-:W-:Y:S02]  /*8fb0*/  LEA.HI.X.SX32 R5, R15, R235.reuse, 0x2, P0 ;  /* 0x000000eb0f057211 */ /* 0x080fe400000f16ff */
[----:B------:R-:W-:Y:S01]  /*8fc0*/  IADD3 R15, R208, 0xc0, RZ ;  /* 0x000000c0d00f7810 */ /* 0x000fe20007ffe0ff */
[----:B------:R-:W-:Y:S01]  /*8fd0*/  RED.E.ADD.F32.FTZ.RN.STRONG.GPU [R234.64+0x300], R116 ;  /* 0x00030074ea00798e */ /* 0x000fe2000c10e784 */
[CC--:B------:R-:W-:Y:S01]  /*8fe0*/  LEA R10, P0, R16.reuse, R234.reuse, 0x2 ;  /* 0x000000ea100a7211 */ /* 0x0c0fe200078010ff */
[----:B------:R-:W-:Y:S02]  /*8ff0*/  IMAD.MOV.U32 R208, RZ, RZ, c[0x0][0x22c] ;  /* 0x00008b00ffd07624 */ /* 0x000fe400078e00ff */
[----:B------:R-:W-:Y:S01]  /*9000*/  RED.E.ADD.F32.FTZ.RN.STRONG.GPU [R196.64+0x300], R117 ;  /* 0x00030075c400798e */ /* 0x000fe2000c10e784 */
[C---:B------:R-:W-:Y:S01]  /*9010*/  IMAD.IADD R15, R239.reuse, 0x1, R15 ;  /* 0x00000001ef0f7824 */ /* 0x040fe200078e020f */
[-C--:B------:R-:W-:Y:S01]  /*9020*/  LEA.HI.X.SX32 R11, R16, R235.reuse, 0x2, P0 ;  /* 0x000000eb100b7211 */ /* 0x080fe200000f16ff */
[----:B------:R-:W-:Y:S01]  /*9030*/  IMAD R208, R208, c[0x0][0x1c0], RZ ;  /* 0x00007000d0d07a24 */ /* 0x000fe200078e02ff */
[----:B------:R5:W-:Y:S01]  /*9040*/  RED.E.ADD.F32.FTZ.RN.STRONG.GPU [R4.64], R118 ;  /* 0x000000760400798e */ /* 0x000be2000c10e784 */
[----:B------:R-:W-:Y:S01]  /*9050*/  IMAD.IADD R15, R239, 0x1, R15 ;  /* 0x00000001ef0f7824 */ /* 0x000fe200078e020f */
[----:B------:R-:W-:Y:S01]  /*9060*/  IADD3 R16, R209, 0xe0, RZ ;  /* 0x000000e0d1107810 */ /* 0x000fe20007ffe0ff */
[----:B------:R-:W-:Y:S01]  /*9070*/  IMAD.SHL.U32 R208, R208, 0x10, RZ ;  /* 0x00000010d0d07824 */ /* 0x000fe200078e00ff */
[----:B------:R-:W-:Y:S01]  /*9080*/  LDSM.16.MT88.4 R108, [R2+0x6800] ;  /* 0x00680000026c783b */ /* 0x000fe20000004200 */
[C---:B------:R-:W-:Y:S02]  /*9090*/  IMAD.IADD R15, R239.reuse, 0x1, R15 ;  /* 0x00000001ef0f7824 */ /* 0x040fe400078e020f */
[----:B------:R-:W-:Y:S03]  /*90a0*/  IMAD.IADD R16, R239, 0x1, R16 ;  /* 0x00000001ef107824 */ /* 0x000fe600078e0210 */
[-C--:B------:R-:W-:Y:S01]  /*90b0*/  LEA R8, P2, R15, R234.reuse, 0x2 ;  /* 0x000000ea0f087211 */ /* 0x080fe200078410ff */
[----:B------:R-:W-:Y:S03]  /*90c0*/  IMAD.IADD R16, R239, 0x1, R16 ;  /* 0x00000001ef107824 */ /* 0x000fe600078e0210 */
[-C--:B------:R-:W-:Y:S02]  /*90d0*/  LEA.HI.X.SX32 R9, R15, R235.reuse, 0x2, P2 ;  /* 0x000000eb0f097211 */ /* 0x080fe400010f16ff */
[CC--:B-1----:R-:W-:Y:S02]  /*90e0*/  LEA R6, P1, R17.reuse, R234.reuse, 0x2 ;  /* 0x000000ea11067211 */ /* 0x0c2fe400078210ff */
[----:B------:R-:W-:Y:S02]  /*90f0*/  IADD3 R15, R208, 0xe0, RZ ;  /* 0x000000e0d00f7810 */ /* 0x000fe40007ffe0ff */
[-C--:B------:R-:W-:Y:S02]  /*9100*/  LEA.HI.X.SX32 R7, R17, R235.reuse, 0x2, P1 ;  /* 0x000000eb11077211 */ /* 0x080fe400008f16ff */
[----:B------:R-:W-:Y:S03]  /*9110*/  IADD3 R17, R209, 0xe0, RZ ;  /* 0x000000e0d1117810 */ /* 0x000fe60007ffe0ff */
[----:B------:R1:W-:Y:S01]  /*9120*/  RED.E.ADD.F32.FTZ.RN.STRONG.GPU [R6.64], R119 ;  /* 0x000000770600798e */ /* 0x0003e2000c10e784 */
[-C--:B-----5:R-:W-:Y:S01]  /*9130*/  LEA R4, P1, R13, R234.reuse, 0x2 ;  /* 0x000000ea0d047211 */ /* 0x0a0fe200078210ff */
[----:B------:R-:W-:Y:S02]  /*9140*/  IMAD.IADD R17, R239, 0x1, R17 ;  /* 0x00000001ef117824 */ /* 0x000fe400078e0211 */
[----:B------:R4:W-:Y:S01]  /*9150*/  RED.E.ADD.F32.FTZ.RN.STRONG.GPU [R10.64], R120 ;  /* 0x000000780a00798e */ /* 0x0009e2000c10e784 */
[-C--:B------:R-:W-:Y:S03]  /*9160*/  LEA.HI.X.SX32 R5, R13, R235.reuse, 0x2, P1 ;  /* 0x000000eb0d057211 */ /* 0x080fe600008f16ff */
[----:B------:R-:W-:Y:S04]  /*9170*/  RED.E.ADD.F32.FTZ.RN.STRONG.GPU [R8.64], R121 ;  /* 0x000000790800798e */ /* 0x000fe8000c10e784 */
[----:B------:R5:W-:Y:S01]  /*9180*/  RED.E.ADD.F32.FTZ.RN.STRONG.GPU [R4.64], R122 ;  /* 0x0000007a0400798e */ /* 0x000be2000c10e784 */
[-C--:B-1----:R-:W-:Y:S02]  /*9190*/  LEA R6, P0, R12, R234.reuse, 0x2 ;  /* 0x000000ea0c067211 */ /* 0x082fe400078010ff */
[-C--:B----4-:R-:W-:Y:S02]  /*91a0*/  LEA R10, P3, R16, R234.reuse, 0x2 ;  /* 0x000000ea100a7211 */ /* 0x090fe400078610ff */
[-C--:B------:R-:W-:Y:S02]  /*91b0*/  LEA.HI.X.SX32 R7, R12, R235.reuse, 0x2, P0 ;  /* 0x000000eb0c077211 */ /* 0x080fe400000f16ff */
[-C--:B------:R-:W-:Y:S02]  /*91c0*/  LEA R12, P0, R17, R234.reuse, 0x2 ;  /* 0x000000ea110c7211 */ /* 0x080fe400078010ff */
[-C--:B------:R-:W-:Y:S01]  /*91d0*/  LEA.HI.X.SX32 R11, R16, R235.reuse, 0x2, P3 ;  /* 0x000000eb100b7211 */ /* 0x080fe200018f16ff */
[----:B------:R2:W-:Y:S01]  /*91e0*/  RED.E.ADD.F32.FTZ.RN.STRONG.GPU [R6.64], R123 ;  /* 0x0000007b0600798e */ /* 0x0005e2000c10e784 */
[-C--:B-----5:R-:W-:Y:S02]  /*91f0*/  LEA R4, P1, R15, R234.reuse, 0x2 ;  /* 0x000000ea0f047211 */ /* 0x0a0fe400078210ff */
[-C--:B------:R-:W-:Y:S01]  /*9200*/  LEA.HI.X.SX32 R13, R17, R235.reuse, 0x2, P0 ;  /* 0x000000eb110d7211 */ /* 0x080fe200000f16ff */
[----:B------:R-:W-:Y:S01]  /*9210*/  RED.E.ADD.F32.FTZ.RN.STRONG.GPU [R234.64+0x380], R128 ;  /* 0x00038080ea00798e */ /* 0x000fe2000c10e784 */
[-C--:B------:R-:W-:Y:S02]  /*9220*/  LEA.HI.X.SX32 R5, R15, R235.reuse, 0x2, P1 ;  /* 0x000000eb0f057211 */ /* 0x080fe400008f16ff */
[----:B------:R-:W-:Y:S01]  /*9230*/  IADD3 R15, R209, 0xe0, RZ ;  /* 0x000000e0d10f7810 */ /* 0x000fe20007ffe0ff */
[----:B------:R-:W-:Y:S04]  /*9240*/  RED.E.ADD.F32.FTZ.RN.STRONG.GPU [R196.64+0x380], R129 ;  /* 0x00038081c400798e */ /* 0x000fe8000c10e784 */
[----:B------:R3:W-:Y:S01]  /*9250*/  RED.E.ADD.F32.FTZ.RN.STRONG.GPU [R4.64], R130 ;  /* 0x000000820400798e */ /* 0x0007e2000c10e784 */
[C---:B------:R-:W-:Y:S03]  /*9260*/  IMAD.IADD R15, R239.reuse, 0x1, R15 ;  /* 0x00000001ef0f7824 */ /* 0x040fe600078e020f */
[----:B------:R-:W-:Y:S01]  /*9270*/  RED.E.ADD.F32.FTZ.RN.STRONG.GPU [R12.64], R131 ;  /* 0x000000830c00798e */ /* 0x000fe2000c10e784 */
[C---:B------:R-:W-:Y:S03]  /*9280*/  IMAD.IADD R15, R239.reuse, 0x1, R15 ;  /* 0x00000001ef0f7824 */ /* 0x040fe600078e020f */
[----:B------:R-:W-:Y:S01]  /*9290*/  RED.E.ADD.F32.FTZ.RN.STRONG.GPU [R10.64], R124 ;  /* 0x0000007c0a00798e */ /* 0x000fe2000c10e784 */
[----:B------:R-:W-:Y:S03]  /*92a0*/  IMAD.IADD R15, R239, 0x1, R15 ;  /* 0x00000001ef0f7824 */ /* 0x000fe600078e020f */
[----:B------:R-:W-:Y:S02]  /*92b0*/  LDSM.16.MT88.4 R16, [R2+0x2000] ;  /* 0x002000000210783b */ /* 0x000fe40000004200 */
[CC--:B------:R-:W-:Y:S04]  /*92c0*/  LEA R8, P2, R15.reuse, R234.reuse, 0x2 ;  /* 0x000000ea0f087211 */ /* 0x0c0fe800078410ff */
[-C--:B------:R-:W-:Y:S05]  /*92d0*/  LEA.HI.X.SX32 R9, R15, R235.reuse, 0x2, P2 ;  /* 0x000000eb0f097211 */ /* 0x080fea00010f16ff */
[----:B------:R-:W-:Y:S04]  /*92e0*/  RED.E.ADD.F32.FTZ.RN.STRONG.GPU [R8.64], R125 ;  /* 0x0000007d0800798e */ /* 0x000fe8000c10e784 */
[----:B------:R-:W-:Y:S01]  /*92f0*/  LDSM.16.MT88.4 R8, [R2] ;  /* 0x000000000208783b */ /* 0x000fe20000004200 */
[CC--:B--2---:R-:W-:Y:S04]  /*9300*/  LEA R6, P1, R14.reuse, R234.reuse, 0x2 ;  /* 0x000000ea0e067211 */ /* 0x0c4fe800078210ff */
[-C--:B------:R-:W-:Y:S02]  /*9310*/  LEA.HI.X.SX32 R7, R14, R235.reuse, 0x2, P1 ;  /* 0x000000eb0e077211 */ /* 0x080fe400008f16ff */
[----:B------:R-:W-:Y:S01]  /*9320*/  LDSM.16.MT88.4 R12, [R220+0x28000] ;  /* 0x02800000dc0c783b */ /* 0x000fe20000004200 */
[----:B------:R-:W-:Y:S01]  /*9330*/  PLOP3.LUT P1, PT, PT, PT, UP0, 0x80, 0x0 ;  /* 0x000000000000781c */ /* 0x000fe20003f2f008 */
[----:B------:R-:W-:Y:S02]  /*9340*/  @UP3 UIADD3 UR12, UP0, UR12, -0x100, URZ ;  /* 0xffffff000c0c3890 */ /* 0x000fe4000ff1e03f */
[----:B------:R-:W-:Y:S02]  /*9350*/  RED.E.ADD.F32.FTZ.RN.STRONG.GPU [R6.64], R126 ;  /* 0x0000007e0600798e */ /* 0x000fe4000c10e784 */
[----:B------:R-:W-:Y:S01]  /*9360*/  @UP3 UIADD3.X UR11, UR11, -0x1, URZ, UP0, !UPT ;  /* 0xffffffff0b0b3890 */ /* 0x000fe200087fe43f */
[C---:B---3--:R-:W-:Y:S04]  /*9370*/  LEA R4, P0, R0.reuse, R234, 0x2 ;  /* 0x000000ea00047211 */ /* 0x048fe800078010ff */
[----:B------:R-:W-:Y:S02]  /*9380*/  LEA.HI.X.SX32 R5, R0, R235, 0x2, P0 ;  /* 0x000000eb00057211 */ /* 0x000fe400000f16ff */
[----:B------:R-:W-:Y:S02]  /*9390*/  PLOP3.LUT P0, PT, PT, PT, UP2, 0x80, 0x0 ;  /* 0x000000000000781c */ /* 0x000fe40003f0f028 */
[C---:B------:R-:W-:Y:S01]  /*93a0*/  IADD3 R0, R2.reuse, -0x8000, RZ ;  /* 0xffff800002007810 */ /* 0x040fe20007ffe0ff */
[----:B------:R-:W-:Y:S01]  /*93b0*/  RED.E.ADD.F32.FTZ.RN.STRONG.GPU [R4.64], R127 ;  /* 0x0000007f0400798e */ /* 0x000fe2000c10e784 */
[----:B------:R-:W-:Y:S03]  /*93c0*/  @P1 IADD3 R0, R2, 0x8000, RZ ;  /* 0x0000800002001810 */ /* 0x000fe60007ffe0ff */
        /* <DEDUP_REMOVED lines=43> */
[----:B------:R-:W4:Y:S04]  /*9680*/  LDSM.16.MT88.4 R8, [R221+0x29800] ;  /* 0x02980000dd08783b */ /* 0x000f280000004200 */
[----:B------:R-:W5:Y:S03]  /*9690*/  LDSM.16.MT88.4 R108, [R2+0x5800] ;  /* 0x00580000026c783b */ /* 0x000f660000004200 */
[-C--:B--2---:R-:W-:Y:S08]  /*96a0*/  HMMA.16816.F32 R132, R4, R12.reuse, R132 ;  /* 0x0000000c0484723c */ /* 0x084ff00000001884 */
[C---:B------:R-:W-:Y:S08]  /*96b0*/  HMMA.16816.F32 R136, R16.reuse, R12, R136 ;  /* 0x0000000c1088723c */ /* 0x040ff00000001888 */
[-C--:B------:R-:W-:Y:S08]  /*96c0*/  HMMA.16816.F32 R140, R16, R14.reuse, R140 ;  /* 0x0000000e108c723c */ /* 0x080ff0000000188c */
[C---:B------:R-:W-:Y:S01]  /*96d0*/  HMMA.16816.F32 R144, R4.reuse, R14, R144 ;  /* 0x0000000e0490723c */ /* 0x040fe20000001890 */
[----:B------:R2:W1:Y:S07]  /*96e0*/  LDSM.16.MT88.4 R12, [R2+0x7800] ;  /* 0x00780000020c783b */ /* 0x00046e0000004200 */
[-C--:B------:R-:W-:Y:S08]  /*96f0*/  HMMA.16816.F32 R148, R4, R84.reuse, R148 ;  /* 0x000000540494723c */ /* 0x080ff00000001894 */
[C---:B------:R-:W-:Y:S08]  /*9700*/  HMMA.16816.F32 R152, R16.reuse, R84, R152 ;  /* 0x000000541098723c */ /* 0x040ff00000001898 */
[-C--:B------:R-:W-:Y:S04]  /*9710*/  HMMA.16816.F32 R156, R16, R86.reuse, R156 ;  /* 0x00000056109c723c */ /* 0x080fe8000000189c */
[----:B--2---:R-:W-:Y:S04]  /*9720*/  IMAD.MOV.U32 R2, RZ, RZ, R0 ;  /* 0x000000ffff027224 */ /* 0x004fe800078e0000 */
        /* <DEDUP_REMOVED lines=17> */
[-C--:B-----5:R-:W-:Y:S08]  /*9840*/  HMMA.16816.F32 R164, R8, R108.reuse, R164 ;  /* 0x0000006c08a4723c */ /* 0x0a0ff000000018a4 */
[C---:B------:R-:W-:Y:S08]  /*9850*/  HMMA.16816.F32 R168, R100.reuse, R108, R168 ;  /* 0x0000006c64a8723c */ /* 0x040ff000000018a8 */
[-C--:B------:R-:W-:Y:S08]  /*9860*/  HMMA.16816.F32 R172, R100, R110.reuse, R172 ;  /* 0x0000006e64ac723c */ /* 0x080ff000000018ac */
[C---:B------:R-:W-:Y:S08]  /*9870*/  HMMA.16816.F32 R176, R8.reuse, R110, R176 ;  /* 0x0000006e08b0723c */ /* 0x040ff000000018b0 */
[-C--:B------:R-:W-:Y:S08]  /*9880*/  HMMA.16816.F32 R180, R8, R12.reuse, R180 ;  /* 0x0000000c08b4723c */ /* 0x080ff000000018b4 */
[C---:B------:R-:W-:Y:S08]  /*9890*/  HMMA.16816.F32 R184, R100.reuse, R12, R184 ;  /* 0x0000000c64b8723c */ /* 0x040ff000000018b8 */
[-C--:B------:R-:W-:Y:S08]  /*98a0*/  HMMA.16816.F32 R188, R100, R14.reuse, R188 ;  /* 0x0000000e64bc723c */ /* 0x080ff000000018bc */
[----:B------:R-:W-:Y:S01]  /*98b0*/  HMMA.16816.F32 R192, R8, R14, R192 ;  /* 0x0000000e08c0723c */ /* 0x000fe200000018c0 */
[----:B------:R-:W-:-:S07]  /*98c0*/  @P0 BRA `(.L_x_357) ;  /* 0xffffb79000000947 */ /* 0x000fce000383ffff */
        /* <DEDUP_REMOVED lines=215> */
.L_x_358:
        /* <DEDUP_REMOVED lines=18> */
.L_x_359:
[----:B-1----:R-:W2:Y:S01]  /*a760*/  LDL R0, [R1+0x58] ;  /* 0x0000580001007983 */ /* 0x002ea20000100800 */
[----:B------:R-:W-:Y:S01]  /*a770*/  USHF.L.U32 UR6, UR16, 0x6, URZ ;  /* 0x0000000610067899 */ /* 0x000fe2000800063f */
[--C-:B------:R-:W-:Y:S01]  /*a780*/  SHF.R.S32.HI R7, RZ, 0x1f, R244.reuse ;  /* 0x0000001fff077819 */ /* 0x100fe200000114f4 */
[----:B------:R-:W-:Y:S01]  /*a790*/  ULDC.64 UR8, c[0x0][0x3a0] ;  /* 0x0000e80000087ab9 */ /* 0x000fe20000000a00 */
[----:B------:R-:W1:Y:S01]  /*a7a0*/  S2R R9, SR_TID.X ;  /* 0x0000000000097919 */ /* 0x000e620000002100 */
[----:B------:R-:W-:Y:S01]  /*a7b0*/  USHF.R.S32.HI UR10, URZ, 0x1f, UR6 ;  /* 0x0000001f3f0a7899 */ /* 0x000fe20008011406 */
[----:B------:R-:W-:Y:S01]  /*a7c0*/  IMAD.MOV.U32 R6, RZ, RZ, R244 ;  /* 0x000000ffff067224 */ /* 0x000fe200078e00f4 */
[----:B------:R-:W-:Y:S01]  /*a7d0*/  BSSY B0, `(.L_x_360) ;  /* 0x000003a000007945 */ /* 0x000fe20003800000 */
[----:B------:R-:W-:Y:S01]  /*a7e0*/  IMAD.U32 R32, RZ, RZ, UR6 ;  /* 0x00000006ff207e24 */ /* 0x000fe2000f8e00ff */
[----:B------:R-:W-:Y:S01]  /*a7f0*/  UIMAD UR7, UR10, UR8, URZ ;  /* 0x000000080a0772a4 */ /* 0x000fe2000f8e023f */
[----:B------:R-:W-:-:S02]  /*a800*/  IADD3 R31, R244, 0x80, RZ ;  /* 0x00000080f41f7810 */ /* 0x000fc40007ffe0ff */
[----:B------:R-:W-:Y:S01]  /*a810*/  IMAD.WIDE.U32 R4, R32, c[0x0][0x3a0], R6 ;  /* 0x0000e80020047a25 */ /* 0x000fe200078e0006 */
[----:B------:R-:W-:Y:S01]  /*a820*/  UIMAD UR7, UR6, UR9, UR7 ;  /* 0x00000009060772a4 */ /* 0x000fe2000f8e0207 */
[----:B------:R-:W-:Y:S02]  /*a830*/  IADD3 R30, R244, 0xc0, RZ ;  /* 0x000000c0f41e7810 */ /* 0x000fe40007ffe0ff */
[----:B------:R-:W-:Y:S01]  /*a840*/  ULDC.64 UR8, c[0x0][0x3b8] ;  /* 0x0000ee0000087ab9 */ /* 0x000fe20000000a00 */
[----:B------:R-:W-:Y:S01]  /*a850*/  BAR.SYNC.DEFER_BLOCKING 0x0 ;  /* 0x0000000000007b1d */ /* 0x000fe20000010000 */
[----:B------:R-:W-:Y:S01]  /*a860*/  IADD3 R4, P0, R4, UR13, RZ ;  /* 0x0000000d04047c10 */ /* 0x000fe2000ff1e0ff */
[----:B------:R-:W-:Y:S01]  /*a870*/  IMAD.U32 R8, RZ, RZ, UR7 ;  /* 0x00000007ff087e24 */ /* 0x000fe2000f8e00ff */
[----:B------:R-:W-:Y:S01]  /*a880*/  UIMAD UR7, UR16, -0x40, UR15 ;  /* 0xffffffc0100778a4 */ /* 0x000fe2000f8e020f */
[----:B------:R-:W-:Y:S01]  /*a890*/  IADD3 R28, R244, 0x40, RZ ;  /* 0x00000040f41c7810 */ /* 0x000fe20007ffe0ff */
[----:B------:R-:W-:-:S02]  /*a8a0*/  UIMAD UR8, UR59, UR8, URZ ;  /* 0x000000083b0872a4 */ /* 0x000fc4000f8e023f */
[----:B------:R-:W-:Y:S01]  /*a8b0*/  IADD3.X R5, R5, UR14, R8, P0, !PT ;  /* 0x0000000e05057c10 */ /* 0x000fe200087fe408 */
[----:B------:R-:W-:Y:S01]  /*a8c0*/  IMAD.U32 R8, RZ, RZ, UR35 ;  /* 0x00000023ff087e24 */ /* 0x000fe2000f8e00ff */
[----:B------:R-:W-:Y:S01]  /*a8d0*/  UIMAD UR8, UR35, UR9, UR8 ;  /* 0x00000009230872a4 */ /* 0x000fe2000f8e0208 */
[----:B--2---:R-:W-:Y:S01]  /*a8e0*/  IMAD.SHL.U32 R2, R0, 0x2, RZ ;  /* 0x0000000200027824 */ /* 0x004fe200078e00ff */
[----:B-1----:R-:W-:-:S04]  /*a8f0*/  SHF.R.S32.HI R0, RZ, 0x1f, R9 ;  /* 0x0000001fff007819 */ /* 0x002fc80000011409 */
[----:B------:R1:W2:Y:S01]  /*a900*/  LDS.128 R48, [R2+0x19000] ;  /* 0x0190000002307984 */ /* 0x0002a20000000c00 */
[----:B------:R-:W-:Y:S01]  /*a910*/  LEA.HI R0, R0, R9, RZ, 0x3 ;  /* 0x0000000900007211 */ /* 0x000fe200078f18ff */
[----:B------:R-:W-:Y:S02]  /*a920*/  IMAD.WIDE.U32 R8, R8, c[0x0][0x3b8], R4 ;  /* 0x0000ee0008087a25 */ /* 0x000fe400078e0004 */
[----:B------:R1:W3:Y:S01]  /*a930*/  LDS.128 R44, [R2+0x1b000] ;  /* 0x01b00000022c7984 */ /* 0x0002e20000000c00 */
[----:B------:R-:W-:Y:S02]  /*a940*/  SHF.R.S32.HI R0, RZ, 0x3, R0 ;  /* 0x00000003ff007819 */ /* 0x000fe40000011400 */
[----:B------:R-:W-:Y:S01]  /*a950*/  IADD3 R29, R9, UR8, RZ ;  /* 0x00000008091d7c10 */ /* 0x000fe2000fffe0ff */
[----:B------:R1:W4:Y:S01]  /*a960*/  LDS.128 R40, [R2+0x1d000] ;  /* 0x01d0000002287984 */ /* 0x0003220000000c00 */
[----:B------:R-:W-:Y:S02]  /*a970*/  ISETP.GE.AND P5, PT, R0, UR7, PT ;  /* 0x0000000700007c0c */ /* 0x000fe4000bfa6270 */
[----:B------:R-:W-:Y:S01]  /*a980*/  SHF.R.S32.HI R33, RZ, 0x1f, R0 ;  /* 0x0000001fff217819 */ /* 0x000fe20000011400 */
        /* <DEDUP_REMOVED lines=10> */
[----:B--23--:R-:W-:Y:S01]  /*aa30*/  ISETP.GE.AND P3, PT, R244, c[0x0][0x220], PT ;  /* 0x00008800f4007a0c */ /* 0x00cfe20003f66270 */
[----:B------:R-:W2:Y:S01]  /*aa40*/  LDS.128 R24, [R2+0x1a000] ;  /* 0x01a0000002187984 */ /* 0x000ea20000000c00 */
[----:B------:R-:W-:Y:S01]  /*aa50*/  IMAD.MOV.U32 R4, RZ, RZ, R8 ;  /* 0x000000ffff047224 */ /* 0x000fe200078e0008 */
[----:B------:R-:W-:Y:S01]  /*aa60*/  ISETP.GE.AND P2, PT, R28, c[0x0][0x220], PT ;  /* 0x000088001c007a0c */ /* 0x000fe20003f46270 */
[----:B------:R-:W-:Y:S01]  /*aa70*/  IMAD.MOV.U32 R5, RZ, RZ, R29 ;  /* 0x000000ffff057224 */ /* 0x000fe200078e001d */
[----:B------:R-:W3:Y:S01]  /*aa80*/  LDS.128 R20, [R2+0x1c000] ;  /* 0x01c0000002147984 */ /* 0x000ee20000000c00 */
[----:B------:R-:W-:-:S02]  /*aa90*/  ISETP.GE.AND P1, PT, R31, c[0x0][0x220], PT ;  /* 0x000088001f007a0c */ /* 0x000fc40003f26270 */
[----:B------:R-:W-:Y:S01]  /*aaa0*/  IMAD.WIDE.U32 R10, R0, c[0x0][0x3a0], R4 ;  /* 0x0000e800000a7a25 */ /* 0x000fe200078e0004 */
[----:B------:R-:W-:Y:S01]  /*aab0*/  LDS.128 R12, [R2+0x1e000] ;  /* 0x01e00000020c7984 */ /* 0x000fe20000000c00 */
[----:B------:R-:W-:-:S03]  /*aac0*/  ISETP.GE.AND P0, PT, R30, c[0x0][0x220], PT ;  /* 0x000088001e007a0c */ /* 0x000fc60003f06270 */
[----:B------:R5:W4:Y:S01]  /*aad0*/  @!P3 LDS.128 R16, [R2+0x18000] ;  /* 0x018000000210b984 */ /* 0x000b220000000c00 */
[----:B------:R-:W-:Y:S01]  /*aae0*/  LEA R4, P4, R10, c[0x0][0x340], 0x1 ;  /* 0x0000d0000a047a11 */ /* 0x000fe200078808ff */
[----:B-1---5:R-:W-:-:S04]  /*aaf0*/  IMAD R2, R33, c[0x0][0x3a0], RZ ;  /* 0x0000e80021027a24 */ /* 0x022fc800078e02ff */
[----:B------:R-:W-:-:S04]  /*ab00*/  IMAD R2, R0, c[0x0][0x3a4], R2 ;  /* 0x0000e90000027a24 */ /* 0x000fc800078e0202 */
[----:B------:R-:W-:-:S05]  /*ab10*/  IMAD.IADD R2, R2, 0x1, R11 ;  /* 0x0000000102027824 */ /* 0x000fca00078e020b */
[----:B------:R-:W-:-:S05]  /*ab20*/  LEA.HI.X R5, R10, c[0x0][0x344], R2, 0x1, P4 ;  /* 0x0000d1000a057a11 */ /* 0x000fca00020f0c02 */
[----:B--2---:R1:W-:Y:S04]  /*ab30*/  @!P2 STG.E.128 [R4.64+0x80], R24 ;  /* 0x000080180400a986 */ /* 0x0043e8000c101d04 */
[----:B---3--:R1:W-:Y:S04]  /*ab40*/  @!P1 STG.E.128 [R4.64+0x100], R20 ;  /* 0x0001001404009986 */ /* 0x0083e8000c101d04 */
[----:B----4-:R1:W-:Y:S04]  /*ab50*/  @!P3 STG.E.128 [R4.64], R16 ;  /* 0x000000100400b986 */ /* 0x0103e8000c101d04 */
[----:B------:R1:W-:Y:S02]  /*ab60*/  @!P0 STG.E.128 [R4.64+0x180], R12 ;  /* 0x0001800c04008986 */ /* 0x0003e4000c101d04 */
.L_x_361:
[----:B--23--:R-:W-:Y:S05]  /*ab70*/  BSYNC B0 ;  /* 0x0000000000007941 */ /* 0x00cfea0003800000 */
.L_x_360:
        /* <DEDUP_REMOVED lines=9> */
[----:B------:R-:W-:Y:S02]  /*ac10*/  ISETP.GE.AND P1, PT, R31, c[0x0][0x220], PT ;  /* 0x000088001f007a0c */ /* 0x000fe40003f26270 */
[----:B------:R-:W-:Y:S01]  /*ac20*/  ISETP.GE.AND P0, PT, R30, c[0x0][0x220], PT ;  /* 0x000088001e007a0c */ /* 0x000fe20003f06270 */
[----:B------:R-:W-:Y:S02]  /*ac30*/  IMAD R9, R4, c[0x0][0x3a0], RZ ;  /* 0x0000e80004097a24 */ /* 0x000fe400078e02ff */
[----:B------:R-:W-:-:S04]  /*ac40*/  IMAD.MOV.U32 R4, RZ, RZ, R8 ;  /* 0x000000ffff047224 */ /* 0x000fc800078e0008 */
[----:B------:R-:W-:-:S04]  /*ac50*/  IMAD.WIDE.U32 R10, R2, c[0x0][0x3a0], R4 ;  /* 0x0000e800020a7a25 */ /* 0x000fc800078e0004 */
[----:B------:R-:W-:Y:S01]  /*ac60*/  IMAD R2, R2, c[0x0][0x3a4], R9 ;  /* 0x0000e90002027a24 */ /* 0x000fe200078e0209 */
[----:B------:R-:W-:-:S03]  /*ac70*/  LEA R4, P6, R10, c[0x0][0x340], 0x1 ;  /* 0x0000d0000a047a11 */ /* 0x000fc600078c08ff */
[----:B------:R-:W-:-:S05]  /*ac80*/  IMAD.IADD R2, R2, 0x1, R11 ;  /* 0x0000000102027824 */ /* 0x000fca00078e020b */
[----:B------:R-:W-:-:S05]  /*ac90*/  LEA.HI.X R5, R10, c[0x0][0x344], R2, 0x1, P6 ;  /* 0x0000d1000a057a11 */ /* 0x000fca00030f0c02 */
[----:B------:R1:W-:Y:S04]  /*aca0*/  @!P3 STG.E.128 [R4.64], R48 ;  /* 0x000000300400b986 */ /* 0x0003e8000c101d04 */
[----:B------:R1:W-:Y:S04]  /*acb0*/  @!P2 STG.E.128 [R4.64+0x80], R44 ;  /* 0x0000802c0400a986 */ /* 0x0003e8000c101d04 */
[----:B----4-:R1:W-:Y:S04]  /*acc0*/  @!P1 STG.E.128 [R4.64+0x100], R40 ;  /* 0x0001002804009986 */ /* 0x0103e8000c101d04 */
[----:B------:R1:W-:Y:S02]  /*acd0*/  @!P0 STG.E.128 [R4.64+0x180], R36 ;  /* 0x0001802404008986 */ /* 0x0003e4000c101d04 */
.L_x_363:
[----:B------:R-:W-:Y:S05]  /*ace0*/  BSYNC B0 ;  /* 0x0000000000007941 */ /* 0x000fea0003800000 */
.L_x_362:
[----:B------:R-:W-:Y:S01]  /*acf0*/  ULDC.64 UR8, c[0x0][0x3a8] ;  /* 0x0000ea0000087ab9 */ /* 0x000fe20000000a00 */
[----:B------:R-:W-:Y:S01]  /*ad00*/  IMAD.WIDE.U32 R6, R32, c[0x0][0x3a8], R6 ;  /* 0x0000ea0020067a25 */ /* 0x000fe200078e0006 */
        /* <DEDUP_REMOVED lines=13> */
[----:B-1----:R-:W-:Y:S01]  /*ade0*/  IMAD.MOV.U32 R4, RZ, RZ, R6 ;  /* 0x000000ffff047224 */ /* 0x002fe200078e0006 */
        /* <DEDUP_REMOVED lines=11> */
[----:B------:R1:W-:Y:S04]  /*aea0*/  @!P3 STG.E.128 [R4.64], R64 ;  /* 0x000000400400b986 */ /* 0x0003e8000c101d04 */
[----:B------:R1:W-:Y:S04]  /*aeb0*/  @!P2 STG.E.128 [R4.64+0x80], R60 ;  /* 0x0000803c0400a986 */ /* 0x0003e8000c101d04 */
[----:B------:R1:W-:Y:S04]  /*aec0*/  @!P1 STG.E.128 [R4.64+0x100], R56 ;  /* 0x0001003804009986 */ /* 0x0003e8000c101d04 */
[----:B------:R1:W-:Y:S02]  /*aed0*/  @!P0 STG.E.128 [R4.64+0x180], R52 ;  /* 0x0001803404008986 */ /* 0x0003e4000c101d04 */
.L_x_365:
[----:B------:R-:W-:Y:S05]  /*aee0*/  BSYNC B0 ;  /* 0x0000000000007941 */ /* 0x000fea0003800000 */
.L_x_364:
        /* <DEDUP_REMOVED lines=18> */
.L_x_336:
[----:B------:R-:W-:Y:S05]  /*b010*/  BSYNC B1 ;  /* 0x0000000000017941 */ /* 0x000fea0003800000 */
.L_x_322:
        /* <DEDUP_REMOVED lines=12> */
.L_x_366:
[----:B------:R-:W-:Y:S05]  /*b0e0*/  EXIT ;  /* 0x000000000000794d */ /* 0x000fea0003800000 */
.L_x_368:
        /* <DEDUP_REMOVED lines=9> */
.L_x_1027:


//--------------------- .text._ZN5flash44flash_bwd_dq_dk_dv_loop_seqk_parallel_kernelI23Flash_bwd_kernel_traitsILi256ELi64ELi64ELi8ELi4ELi2ELi2ELb0ELb0EN7cutlass6half_tE19Flash_kernel_traitsILi256ELi64ELi64ELi8ES3_EELb0ELb1ELb0ELb0ELb0ELb1ELb0EEEvNS_16Flash_bwd_paramsE --------------------------
	.section	.text._ZN5flash44flash_bwd_dq_dk_dv_loop_seqk_parallel_kernelI23Flash_bwd_kernel_traitsILi256ELi64ELi64ELi8ELi4ELi2ELi2ELb0ELb0EN7cutlass6half_tE19Flash_kernel_traitsILi256ELi64ELi64ELi8ES3_EELb0ELb1ELb0ELb0ELb0ELb1ELb0EEEvNS_16Flash_bwd_paramsE,"ax",@progbits
	.sectioninfo	@"SHI_REGISTERS=255"
	.align	128
        .global         _ZN5flash44flash_bwd_dq_dk_dv_loop_seqk_parallel_kernelI23Flash_bwd_kernel_traitsILi256ELi64ELi64ELi8ELi4ELi2ELi2ELb0ELb0EN7cutlass6half_tE19Flash_kernel_traitsILi256ELi64ELi64ELi8ES3_EELb0ELb1ELb0ELb0ELb0ELb1ELb0EEEvNS_16Flash_bwd_paramsE
        .type           _ZN5flash44flash_bwd_dq_dk_dv_loop_seqk_parallel_kernelI23Flash_bwd_kernel_traitsILi256ELi64ELi64ELi8ELi4ELi2ELi2ELb0ELb0EN7cutlass6half_tE19Flash_kernel_traitsILi256ELi64ELi64ELi8ES3_EELb0ELb1ELb0ELb0ELb0ELb1ELb0EEEvNS_16Flash_bwd_paramsE,@function
        .size           _ZN5flash44flash_bwd_dq_dk_dv_loop_seqk_parallel_kernelI23Flash_bwd_kernel_traitsILi256ELi64ELi64ELi8ELi4ELi2ELi2ELb0ELb0EN7cutlass6half_tE19Flash_kernel_traitsILi256ELi64ELi64ELi8ES3_EELb0ELb1ELb0ELb0ELb0ELb1ELb0EEEvNS_16Flash_bwd_paramsE,(.L_x_1028 - _ZN5flash44flash_bwd_dq_dk_dv_loop_seqk_parallel_kernelI23Flash_bwd_kernel_traitsILi256ELi64ELi64ELi8ELi4ELi2ELi2ELb0ELb0EN7cutlass6half_tE19Flash_kernel_traitsILi256ELi64ELi64ELi8ES3_EELb0ELb1ELb0ELb0ELb0ELb1ELb0EEEvNS_16Flash_bwd_paramsE)
        .other          _ZN5flash44flash_bwd_dq_dk_dv_loop_seqk_parallel_kernelI23Flash_bwd_kernel_traitsILi256ELi64ELi64ELi8ELi4ELi2ELi2ELb0ELb0EN7cutlass6half_tE19Flash_kernel_traitsILi256ELi64ELi64ELi8ES3_EELb0ELb1ELb0ELb0ELb0ELb1ELb0EEEvNS_16Flash_bwd_paramsE,@"STO_CUDA_ENTRY STV_DEFAULT"
_ZN5flash44flash_bwd_dq_dk_dv_loop_seqk_parallel_kernelI23Flash_bwd_kernel_traitsILi256ELi64ELi64ELi8ELi4ELi2ELi2ELb0ELb0EN7cutlass6half_tE19Flash_kernel_traitsILi256ELi64ELi64ELi8ES3_EELb0ELb1ELb0ELb0ELb0ELb1ELb0EEEvNS_16Flash_bwd_paramsE:
.text._ZN5flash44flash_bwd_dq_dk_dv_loop_seqk_parallel_kernelI23Flash_bwd_kernel_traitsILi256ELi64ELi64ELi8ELi4ELi2ELi2ELb0ELb0EN7cutlass6half_tE19Flash_kernel_traitsILi256ELi64ELi64ELi8ES3_EELb0ELb1ELb0ELb0ELb0ELb1ELb0EEEvNS_16Flash_bwd_paramsE:
        /* <DEDUP_REMOVED lines=24> */
[----:B------:R-:W-:Y:S01]  /*0180*/  UIMAD.WIDE UR36, UR46, UR36, URZ ;  /* 0x000000242e2472a5 */ /* 0x000fe2000f8e023f */
[----:B------:R-:W4:Y:S01]  /*0190*/  S2UR UR60, SR_CTAID.X ;  /* 0x00000000003c79c3 */ /* 0x000f220000002500 */
        /* <DEDUP_REMOVED lines=18> */
[----:B------:R-:W-:Y:S01]  /*02c0*/  SHF.R.S32.HI R6, RZ, 0x4, R8 ;  /* 0x00000004ff067819 */ /* 0x000fe20000011408 */
[----:B------:R-:W-:Y:S01]  /*02d0*/  UIMAD UR6, UR32, UR11, UR35 ;  /* 0x0000000b200672a4 */ /* 0x000fe2000f8e0223 */
[----:B------:R-:W-:Y:S01]  /*02e0*/  LOP3.LUT R2, R0, 0xfffffffc, RZ, 0xc0, !PT ;  /* 0xfffffffc00027812 */ /* 0x000fe200078ec0ff */
[----:B------:R-:W-:Y:S01]  /*02f0*/  @!UP5 UIMAD UR7, UR32, UR13, UR35 ;  /* 0x0000000d2007d2a4 */ /* 0x000fe2000f8e0223 */
[----:B------:R-:W-:Y:S01]  /*0300*/  LOP3.LUT R0, R3, 0xfffffffe, RZ, 0xc0, !PT ;  /* 0xfffffffe03007812 */ /* 0x000fe200078ec0ff */
[----:B------:R-:W-:Y:S01]  /*0310*/  USHF.L.U32 UR41, UR46, 0x6, URZ ;  /* 0x000000062e297899 */ /* 0x000fe2000800063f */
[----:B------:R-:W-:Y:S01]  /*0320*/  LEA.HI R3, R8, R6, RZ, 0x1 ;  /* 0x0000000608037211 */ /* 0x000fe200078f08ff */
[C---:B------:R-:W-:Y:S01]  /*0330*/  IMAD.IADD R233, R5.reuse, 0x1, -R2 ;  /* 0x0000000105e97824 */ /* 0x040fe200078e0a02 */
[----:B------:R-:W-:Y:S01]  /*0340*/  LEA.HI R14, R12, R13, RZ, 0x2 ;  /* 0x0000000d0c0e7211 */ /* 0x000fe200078f10ff */
[----:B------:R-:W-:Y:S01]  /*0350*/  IMAD.IADD R227, R5, 0x1, -R0 ;  /* 0x0000000105e37824 */ /* 0x000fe200078e0a00 */
[----:B------:R-:W-:Y:S01]  /*0360*/  LOP3.LUT R0, R3, 0xfffffffe, RZ, 0xc0, !PT ;  /* 0xfffffffe03007812 */ /* 0x000fe200078ec0ff */
[----:B------:R-:W-:Y:S01]  /*0370*/  ULDC UR49, c[0x0][0x214] ;  /* 0x0000850000317ab9 */ /* 0x000fe20000000800 */
[--C-:B------:R-:W-:Y:S01]  /*0380*/  SHF.R.S32.HI R5, RZ, 0x2, R14.reuse ;  /* 0x00000002ff057819 */ /* 0x100fe2000001140e */
[----:B------:R-:W-:Y:S01]  /*0390*/  ULDC UR56, c[0x0][0x1c8] ;  /* 0x0000720000387ab9 */ /* 0x000fe20000000800 */
[----:B------:R-:W-:Y:S01]  /*03a0*/  SHF.R.S32.HI R2, RZ, 0x1f, R14 ;  /* 0x0000001fff027819 */ /* 0x000fe2000001140e */
[----:B------:R-:W-:Y:S01]  /*03b0*/  IMAD.IADD R9, R6, 0x1, -R0 ;  /* 0x0000000106097824 */ /* 0x000fe200078e0a00 */
[----:B------:R-:W-:Y:S01]  /*03c0*/  LOP3.LUT R0, R4, 0xffffffe0, RZ, 0xc0, !PT ;  /* 0xffffffe004007812 */ /* 0x000fe200078ec0ff */
[----:B------:R-:W-:Y:S01]  /*03d0*/  ULDC.U8 UR10, c[0x0][0x3d0] ;  /* 0x0000f400000a7ab9 */ /* 0x000fe20000000000 */
[----:B------:R-:W-:Y:S01]  /*03e0*/  LEA.HI R2, R2, R5, RZ, 0x3 ;  /* 0x0000000502027211 */ /* 0x000fe200078f18ff */
[----:B------:R-:W-:Y:S01]  /*03f0*/  ULDC UR50, c[0x0][0x224] ;  /* 0x0000890000327ab9 */ /* 0x000fe20000000800 */
[-C--:B------:R-:W-:Y:S01]  /*0400*/  LEA.HI R10, R12, R13.reuse, RZ, 0x3 ;  /* 0x0000000d0c0a7211 */ /* 0x080fe200078f18ff */
[----:B------:R-:W-:Y:S01]  /*0410*/  IMAD.IADD R0, R13, 0x1, -R0 ;  /* 0x000000010d007824 */ /* 0x000fe200078e0a00 */
[----:B------:R-:W-:Y:S01]  /*0420*/  LOP3.LUT R2, R2, 0xfffffff8, RZ, 0xc0, !PT ;  /* 0xfffffff802027812 */ /* 0x000fe200078ec0ff */
[----:B------:R-:W-:Y:S01]  /*0430*/  @UP5 UIMAD UR54, UR32, UR49, URZ ;  /* 0x00000031203652a4 */ /* 0x000fe2000f8e023f */
[----:B------:R-:W-:Y:S01]  /*0440*/  SHF.R.S32.HI R11, RZ, 0x3, R10 ;  /* 0x00000003ff0b7819 */ /* 0x000fe2000001140a */
[----:B------:R-:W-:Y:S01]  /*0450*/  ULDC.64 UR4, c[0x0][0x118] ;  /* 0x0000460000047ab9 */ /* 0x000fe20000000a00 */
[----:B------:R-:W-:Y:S01]  /*0460*/  SHF.R.S32.HI R3, RZ, 0x1f, R0 ;  /* 0x0000001fff037819 */ /* 0x000fe20000011400 */
[----:B------:R-:W-:Y:S01]  /*0470*/  IMAD.IADD R7, R5, 0x1, -R2 ;  /* 0x0000000105077824 */ /* 0x000fe200078e0a02 */
[----:B------:R-:W-:Y:S01]  /*0480*/  LOP3.LUT R2, R8, 0xfffffff0, RZ, 0xc0, !PT ;  /* 0xfffffff008027812 */ /* 0x000fe200078ec0ff */
[----:B------:R-:W-:Y:S01]  /*0490*/  UMOV UR61, 0x4 ;  /* 0x00000004003d7882 */ /* 0x000fe20000000000 */
[----:B------:R-:W-:Y:S01]  /*04a0*/  LEA.HI R15, R3, R0, RZ, 0x2 ;  /* 0x00000000030f7211 */ /* 0x000fe200078f10ff */
[----:B------:R-:W-:Y:S01]  /*04b0*/  IMAD.SHL.U32 R3, R11, 0x40, RZ ;  /* 0x000000400b037824 */ /* 0x000fe200078e00ff */
[----:B------:R-:W-:Y:S01]  /*04c0*/  LOP3.LUT R0, R10, 0xfffffff8, RZ, 0xc0, !PT ;  /* 0xfffffff80a007812 */ /* 0x000fe200078ec0ff */
[----:B------:R-:W-:Y:S01]  /*04d0*/  IMAD.IADD R2, R13, 0x1, -R2 ;  /* 0x000000010d027824 */ /* 0x000fe200078e0a02 */
[----:B------:R-:W-:Y:S01]  /*04e0*/  LEA.HI R6, R12, R13, RZ, 0x7 ;  /* 0x0000000d0c067211 */ /* 0x000fe200078f38ff */
[----:B------:R-:W-:Y:S01]  /*04f0*/  ULOP3.LUT UR56, UR35, UR56, URZ, 0x3c, !UPT ;  /* 0x0000003823387292 */ /* 0x000fe2000f8e3c3f */
[----:B------:R-:W-:Y:S01]  /*0500*/  LOP3.LUT R3, R3, 0x1c0, RZ, 0xc0, !PT ;  /* 0x000001c003037812 */ /* 0x000fe200078ec0ff */
[----:B------:R-:W-:Y:S01]  /*0510*/  IMAD.IADD R0, R13, 0x1, -R0 ;  /* 0x000000010d007824 */ /* 0x000fe200078e0a00 */
[----:B------:R-:W-:Y:S01]  /*0520*/  SHF.R.S32.HI R4, RZ, 0x1f, R2 ;  /* 0x0000001fff047819 */ /* 0x000fe20000011402 */
[----:B------:R-:W-:Y:S01]  /*0530*/  USHF.R.S32.HI UR57, URZ, 0x1f, UR35 ;  /* 0x0000001f3f397899 */ /* 0x000fe20008011423 */
[----:B------:R-:W-:Y:S01]  /*0540*/  SHF.R.U32.HI R5, RZ, 0x3, R3 ;  /* 0x00000003ff057819 */ /* 0x000fe20000011603 */
[----:B------:R-:W-:Y:S01]  /*0550*/  IMAD.SHL.U32 R16, R0, 0x8, RZ ;  /* 0x0000000800107824 */ /* 0x000fe200078e00ff */
[----:B------:R-:W-:Y:S01]  /*0560*/  LEA.HI R11, R4, R2, RZ, 0x3 ;  /* 0x00000002040b7211 */ /* 0x000fe200078f18ff */
[----:B------:R-:W-:Y:S01]  /*0570*/  UISETP.NE.AND UP6, UPT, UR10, URZ, UPT ;  /* 0x0000003f0a00728c */ /* 0x000fe2000bfc5270 */
[C---:B------:R-:W-:Y:S01]  /*0580*/  LOP3.LUT P4, RZ, R0.reuse, 0x2, RZ, 0xc0, !PT ;  /* 0x0000000200ff7812 */ /* 0x040fe2000788c0ff */
[----:B------:R-:W-:Y:S01]  /*0590*/  USHF.R.S32.HI UR59, URZ, 0x1f, UR32 ;  /* 0x0000001f3f3b7899 */ /* 0x000fe20008011420 */
[----:B------:R-:W-:Y:S01]  /*05a0*/  LOP3.LUT R4, R3, 0x38, R16, 0xf8, !PT ;  /* 0x0000003803047812 */ /* 0x000fe200078ef810 */
[----:B------:R1:W-:Y:S01]  /*05b0*/  STL [R1+0x48], R16 ;  /* 0x0000481001007387 */ /* 0x0003e20000100800 */
[----:B------:R-:W-:Y:S01]  /*05c0*/  LOP3.LUT R3, R11, 0xfffffff8, RZ, 0xc0, !PT ;  /* 0xfffffff80b037812 */ /* 0x000fe200078ec0ff */
[----:B------:R-:W-:Y:S01]  /*05d0*/  USHF.R.S32.HI UR58, URZ, 0x1f, UR35 ;  /* 0x0000001f3f3a7899 */ /* 0x000fe20008011423 */
[C---:B------:R-:W-:Y:S01]  /*05e0*/  LOP3.LUT P3, RZ, R0.reuse, 0x4, RZ, 0xc0, !PT ;  /* 0x0000000400ff7812 */ /* 0x040fe2000786c0ff */
[----:B------:R-:W-:Y:S01]  /*05f0*/  IMAD.SHL.U32 R0, R0, 0x40, RZ ;  /* 0x0000004000007824 */ /* 0x000fe200078e00ff */
[----:B------:R-:W-:Y:S01]  /*0600*/  LOP3.LUT R8, R4, R5, RZ, 0x3c, !PT ;  /* 0x0000000504087212 */ /* 0x000fe200078e3cff */
[----:B------:R-:W-:Y:S01]  /*0610*/  IMAD.SHL.U32 R4, R9, 0x200, RZ ;  /* 0x0000020009047824 */ /* 0x000fe200078e00ff */
[----:B------:R-:W-:Y:S01]  /*0620*/  SHF.R.S32.HI R6, RZ, 0x7, R6 ;  /* 0x00000007ff067819 */ /* 0x000fe20000011406 */
[----:B------:R-:W-:Y:S01]  /*0630*/  UIMAD.WIDE.U32 UR42, UR36, UR44, URZ ;  /* 0x0000002c242a72a5 */ /* 0x000fe2000f8e003f */
[----:B------:R-:W-:Y:S01]  /*0640*/  LOP3.LUT R0, R0, 0x1c0, RZ, 0xc0, !PT ;  /* 0x000001c000007812 */ /* 0x000fe200078ec0ff */
[----:B------:R-:W-:Y:S01]  /*0650*/  UIMAD UR51, UR37, UR44, URZ ;  /* 0x0000002c253372a4 */ /* 0x000fe2000f8e023f */
[----:B------:R-:W-:Y:S01]  /*0660*/  LEA.HI R5, R12, R13, RZ, 0x6 ;  /* 0x0000000d0c057211 */ /* 0x000fe200078f30ff */
[----:B------:R-:W-:Y:S01]  /*0670*/  USHF.R.S32.HI UR53, URZ, 0x1f, UR47 ;  /* 0x0000001f3f357899 */ /* 0x000fe2000801142f */
[----:B------:R-:W-:Y:S01]  /*0680*/  SHF.R.U32.HI R220, RZ, 0x3, R0 ;  /* 0x00000003ffdc7819 */ /* 0x000fe20000011600 */
[----:B------:R-:W-:Y:S01]  /*0690*/  UIMAD UR50, UR6, UR50, URZ ;  /* 0x00000032063272a4 */ /* 0x000fe2000f8e023f */
[----:B------:R-:W-:Y:S01]  /*06a0*/  SEL R216, R216, 0xffffffe0, !P4 ;  /* 0xffffffe0d8d87807 */ /* 0x000fe20006000000 */
[----:B------:R-:W-:Y:S01]  /*06b0*/  @!UP5 UIMAD UR49, UR7, UR49, URZ ;  /* 0x000000310731d2a4 */ /* 0x000fe2000f8e023f */
[----:B------:R-:W-:Y:S01]  /*06c0*/  SEL R217, R217, 0xffffffc0, !P3 ;  /* 0xffffffc0d9d97807 */ /* 0x000fe20005800000 */
[----:B------:R-:W-:-:S02]  /*06d0*/  USHF.R.S32.HI UR48, URZ, 0x1f, UR41 ;  /* 0x0000001f3f307899 */ /* 0x000fc40008011429 */
[----:B------:R-:W-:Y:S01]  /*06e0*/  UMOV UR40, 0xffff8000 ;  /* 0xffff800000287882 */ /* 0x000fe20000000000 */
[----:B-1----:R-:W-:Y:S01]  /*06f0*/  IMAD.IADD R16, R2, 0x1, -R3 ;  /* 0x0000000102107824 */ /* 0x002fe200078e0a03 */
[----:B------:R-:W-:Y:S01]  /*0700*/  LOP3.LUT R3, R7, 0x1, RZ, 0xc0, !PT ;  /* 0x0000000107037812 */ /* 0x000fe200078ec0ff */
[----:B------:R-:W-:-:S03]  /*0710*/  IMAD.SHL.U32 R2, R227, 0x10, RZ ;  /* 0x00000010e3027824 */ /* 0x000fc600078e00ff */
[----:B------:R-:W-:Y:S01]  /*0720*/  ISETP.NE.U32.AND P0, PT, R3, 0x1, PT ;  /* 0x000000010300780c */ /* 0x000fe20003f05070 */
[----:B------:R-:W-:Y:S01]  /*0730*/  STL [R1+0x54], R16 ;  /* 0x0000541001007387 */ /* 0x000fe20000100800 */
[C---:B------:R-:W-:Y:S02]  /*0740*/  LOP3.LUT R3, R0.reuse, 0x8, R10, 0xf8, !PT ;  /* 0x0000000800037812 */ /* 0x040fe400078ef80a */
[----:B------:R-:W-:Y:S01]  /*0750*/  LOP3.LUT R2, R0, 0x10, R2, 0xf8, !PT ;  /* 0x0000001000027812 */ /* 0x000fe200078ef802 */
[----:B------:R-:W-:Y:S01]  /*0760*/  IMAD R0, R6, 0x800, R4 ;  /* 0x0000080006007824 */ /* 0x000fe200078e0204 */
[----:B------:R-:W-:Y:S02]  /*0770*/  LOP3.LUT R3, R3, R220, RZ, 0x3c, !PT ;  /* 0x000000dc03037212 */ /* 0x000fe400078e3cff */
[----:B------:R-:W-:Y:S01]  /*0780*/  LOP3.LUT R2, R2, 0x8, R10, 0xf8, !PT ;  /* 0x0000000802027812 */ /* 0x000fe200078ef80a */
[----:B------:R-:W-:Y:S01]  /*0790*/  IMAD.U32 R10, RZ, RZ, UR14 ;  /* 0x0000000eff0a7e24 */ /* 0x000fe2000f8e00ff */
[----:B------:R-:W-:Y:S01]  /*07a0*/  R2P PR, R7, 0x6 ;  /* 0x0000000607007804 */ /* 0x000fe20000000000 */
[----:B------:R-:W-:Y:S01]  /*07b0*/  IMAD.IADD R3, R0, 0x1, R3 ;  /* 0x0000000100037824 */ /* 0x000fe200078e0203 */
[----:B------:R-:W-:-:S02]  /*07c0*/  SHF.R.S32.HI R0, RZ, 0x6, R5 ;  /* 0x00000006ff007819 */ /* 0x000fc40000011405 */
[----:B------:R-:W-:Y:S01]  /*07d0*/  LOP3.LUT R220, R4, R2, R220, 0xf6, !PT ;  /* 0x0000000204dc7212 */ /* 0x000fe200078ef6dc */
[----:B------:R-:W-:Y:S01]  /*07e0*/  IMAD.SHL.U32 R4, R6, 0x20, RZ ;  /* 0x0000002006047824 */ /* 0x000fe200078e00ff */
[----:B------:R-:W-:Y:S01]  /*07f0*/  LOP3.LUT R2, R14, 0x7ffffffc, RZ, 0xc0, !PT ;  /* 0x7ffffffc0e027812 */ /* 0x000fe200078ec0ff */
[C---:B------:R-:W-:Y:S01]  /*0800*/  IMAD R12, R0.reuse, 0x200, R8 ;  /* 0x00000200000c7824 */ /* 0x040fe200078e0208 */
[----:B------:R-:W-:Y:S01]  /*0810*/  SEL R245, R245, 0x10, !P0 ;  /* 0x00000010f5f57807 */ /* 0x000fe20004000000 */
[----:B------:R-:W-:Y:S02]  /*0820*/  IMAD.SHL.U32 R5, R0, 0x8, RZ ;  /* 0x0000000800057824 */ /* 0x000fe400078e00ff */
[----:B------:R-:W-:Y:S01]  /*0830*/  IMAD.SHL.U32 R0, R7, 0x40, RZ ;  /* 0x0000004007007824 */ /* 0x000fe200078e00ff */
[----:B------:R-:W-:Y:S01]  /*0840*/  STL [R1+0x50], R12 ;  /* 0x0000500c01007387 */ /* 0x000fe20000100800 */
[----:B------:R-:W-:Y:S01]  /*0850*/  IMAD.IADD R7, R13, 0x1, -R2 ;  /* 0x000000010d077824 */ /* 0x000fe200078e0a02 */
[----:B------:R-:W-:Y:S01]  /*0860*/  LOP3.LUT R2, R5, 0x18, RZ, 0xc0, !PT ;  /* 0x0000001805027812 */ /* 0x000fe200078ec0ff */
[----:B------:R-:W-:Y:S01]  /*0870*/  IMAD.SHL.U32 R13, R13, 0x2, RZ ;  /* 0x000000020d0d7824 */ /* 0x000fe200078e00ff */
[----:B------:R-:W-:Y:S01]  /*0880*/  LOP3.LUT R0, R0, 0x1c0, RZ, 0xc0, !PT ;  /* 0x000001c000007812 */ /* 0x000fe200078ec0ff */
[----:B------:R-:W-:-:S02]  /*0890*/  IMAD.SHL.U32 R6, R9, 0x20, RZ ;  /* 0x0000002009067824 */ /* 0x000fc400078e00ff */
[----:B------:R-:W-:Y:S01]  /*08a0*/  IMAD.SHL.U32 R3, R3, 0x2, RZ ;  /* 0x0000000203037824 */ /* 0x000fe200078e00ff */
[----:B------:R-:W-:Y:S01]  /*08b0*/  SHF.R.U32.HI R5, RZ, 0x3, R0 ;  /* 0x00000003ff057819 */ /* 0x000fe20000011600 */
[----:B------:R-:W-:Y:S01]  /*08c0*/  IMAD.SHL.U32 R221, R220, 0x2, RZ ;  /* 0x00000002dcdd7824 */ /* 0x000fe200078e00ff */
[----:B------:R-:W-:Y:S01]  /*08d0*/  LOP3.LUT R10, R4, 0x6, R13, 0xf8, !PT ;  /* 0x00000006040a7812 */ /* 0x000fe200078ef80d */
[----:B------:R-:W-:Y:S01]  /*08e0*/  IMAD.IADD R216, R3, 0x1, R216 ;  /* 0x0000000103d87824 */ /* 0x000fe200078e02d8 */
[----:B------:R-:W-:Y:S01]  /*08f0*/  LOP3.LUT R8, R2, 0x20, R6, 0xf8, !PT ;  /* 0x0000002002087812 */ /* 0x000fe200078ef806 */
[----:B------:R-:W-:Y:S01]  /*0900*/  IMAD R220, R220, 0x2, R217 ;  /* 0x00000002dcdc7824 */ /* 0x000fe200078e02d9 */
[----:B------:R-:W-:Y:S01]  /*0910*/  LOP3.LUT R4, R0, 0x20, R4, 0xf8, !PT ;  /* 0x0000002000047812 */ /* 0x000fe200078ef804 */
[----:B------:R1:W-:Y:S01]  /*0920*/  STL [R1+0x3c], R10 ;  /* 0x00003c0a01007387 */ /* 0x0003e20000100800 */
[----:B------:R-:W-:Y:S01]  /*0930*/  LOP3.LUT R6, R5, R0, R2, 0x1e, !PT ;  /* 0x0000000005067212 */ /* 0x000fe200078e1e02 */
[----:B------:R-:W-:Y:S01]  /*0940*/  IMAD.SHL.U32 R0, R7, 0x2, RZ ;  /* 0x0000000207007824 */ /* 0x000fe200078e00ff */
[----:B------:R-:W-:Y:S01]  /*0950*/  LOP3.LUT R5, R4, R5, RZ, 0x3c, !PT ;  /* 0x0000000504057212 */ /* 0x000fe200078e3cff */
[----:B------:R-:W-:-:S02]  /*0960*/  IMAD.SHL.U32 R4, R16, 0x40, RZ ;  /* 0x0000004010047824 */ /* 0x000fc400078e00ff */
[--C-:B------:R-:W-:Y:S02]  /*0970*/  IMAD R2, R233, 0x400, R0.reuse ;  /* 0x00000400e9027824 */ /* 0x100fe400078e0200 */
[----:B------:R-:W-:Y:S02]  /*0980*/  IMAD R0, R227, 0x400, R0 ;  /* 0x00000400e3007824 */ /* 0x000fe400078e0200 */
[----:B------:R-:W-:Y:S01]  /*0990*/  IMAD.IADD R239, R2, 0x1, R5 ;  /* 0x0000000102ef7824 */ /* 0x000fe200078e0205 */
[----:B------:R-:W-:Y:S01]  /*09a0*/  LOP3.LUT R2, R4, 0x1c0, RZ, 0xc0, !PT ;  /* 0x000001c004027812 */ /* 0x000fe200078ec0ff */
[----:B------:R-:W-:Y:S01]  /*09b0*/  IMAD.IADD R218, R3, 0x1, R217 ;  /* 0x0000000103da7824 */ /* 0x000fe200078e02d9 */
[----:B------:R-:W-:Y:S01]  /*09c0*/  SHF.R.S32.HI R5, RZ, 0x2, R15 ;  /* 0x00000002ff057819 */ /* 0x000fe2000001140f */
[----:B------:R-:W-:Y:S01]  /*09d0*/  IMAD.SHL.U32 R239, R239, 0x2, RZ ;  /* 0x00000002efef7824 */ /* 0x000fe200078e00ff */
[----:B------:R-:W-:Y:S01]  /*09e0*/  SHF.R.U32.HI R4, RZ, 0x3, R2 ;  /* 0x00000003ff047819 */ /* 0x000fe20000011602 */
[----:B------:R-:W-:-:S02]  /*09f0*/  IMAD.SHL.U32 R237, R12, 0x2, RZ ;  /* 0x000000020ced7824 */ /* 0x000fc400078e00ff */
[----:B------:R-:W-:Y:S01]  /*0a00*/  IMAD R5, R233, 0x10, R5 ;  /* 0x00000010e9057824 */ /* 0x000fe200078e0205 */
[C---:B------:R-:W-:Y:S01]  /*0a10*/  IADD3 R244, R239.reuse, 0x20, RZ ;  /* 0x00000020eff47810 */ /* 0x040fe20007ffe0ff */
[C---:B------:R-:W-:Y:S01]  /*0a20*/  IMAD.IADD R246, R239.reuse, 0x1, R245 ;  /* 0x00000001eff67824 */ /* 0x040fe200078e02f5 */
[----:B------:R-:W-:Y:S01]  /*0a30*/  @P1 IADD3 R244, R239, -0x20, RZ ;  /* 0xffffffe0eff41810 */ /* 0x000fe20007ffe0ff */
[----:B------:R-:W-:Y:S01]  /*0a40*/  IMAD.IADD R217, R217, 0x1, R216 ;  /* 0x00000001d9d97824 */ /* 0x000fe200078e02d8 */
[----:B------:R2:W-:Y:S01]  /*0a50*/  STL [R1+0x40], R5 ;  /* 0x0000400501007387 */ /* 0x0005e20000100800 */
[----:B-1----:R-:W-:Y:S02]  /*0a60*/  IMAD.IADD R10, R0, 0x1, R6 ;  /* 0x00000001000a7824 */ /* 0x002fe400078e0206 */
[----:B------:R-:W-:Y:S02]  /*0a70*/  IMAD.SHL.U32 R0, R9, 0x8, RZ ;  /* 0x0000000809007824 */ /* 0x000fe400078e00ff */
[----:B------:R-:W-:-:S02]  /*0a80*/  IMAD.SHL.U32 R6, R11, 0x40, RZ ;  /* 0x000000400b067824 */ /* 0x000fc400078e00ff */
[----:B------:R-:W-:Y:S01]  /*0a90*/  IMAD.IADD R245, R245, 0x1, R244 ;  /* 0x00000001f5f57824 */ /* 0x000fe200078e02f4 */
[----:B------:R-:W-:Y:S02]  /*0aa0*/  LOP3.LUT R7, R2, 0x8, R0, 0xf8, !PT ;  /* 0x0000000802077812 */ /* 0x000fe400078ef800 */
[----:B------:R-:W-:Y:S02]  /*0ab0*/  LOP3.LUT R2, R4, R8, R2, 0x1e, !PT ;  /* 0x0000000804027212 */ /* 0x000fe400078e1e02 */
[----:B------:R-:W-:Y:S02]  /*0ac0*/  LOP3.LUT R0, R6, 0xfffffe00, RZ, 0xc0, !PT ;  /* 0xfffffe0006007812 */ /* 0x000fe400078ec0ff */
[----:B------:R-:W-:Y:S02]  /*0ad0*/  LOP3.LUT R4, R7, R4, RZ, 0x3c, !PT ;  /* 0x0000000407047212 */ /* 0x000fe400078e3cff */
[----:B------:R-:W-:Y:S01]  /*0ae0*/  LOP3.LUT R232, R2, R0, RZ, 0xfc, !PT ;  /* 0x0000000002e87212 */ /* 0x000fe200078efcff */
[--C-:B------:R-:W-:Y:S01]  /*0af0*/  IMAD R233, R233, 0x400, R0.reuse ;  /* 0x00000400e9e97824 */ /* 0x100fe200078e0200 */
[----:B------:R-:W-:Y:S01]  /*0b00*/  LEA R2, R10, 0x18000, 0x1 ;  /* 0x000180000a027811 */ /* 0x000fe200078e08ff */
[----:B------:R-:W-:-:S02]  /*0b10*/  IMAD R227, R227, 0x400, R0 ;  /* 0x00000400e3e37824 */ /* 0x000fc400078e0200 */
[----:B------:R-:W-:Y:S01]  /*0b20*/  IMAD.IADD R233, R233, 0x1, R4 ;  /* 0x00000001e9e97824 */ /* 0x000fe200078e0204 */
[C---:B------:R-:W-:Y:S01]  /*0b30*/  IADD3 R0, R2.reuse, 0x40, RZ ;  /* 0x0000004002007810 */ /* 0x040fe20007ffe0ff */
[----:B------:R2:W-:Y:S01]  /*0b40*/  STL [R1+0x30], R2 ;  /* 0x0000300201007387 */ /* 0x0005e20000100800 */
[----:B------:R-:W-:Y:S01]  /*0b50*/  @P2 IADD3 R0, R2, -0x40, RZ ;  /* 0xffffffc002002810 */ /* 0x000fe20007ffe0ff */
[----:B------:R-:W-:-:S04]  /*0b60*/  IMAD.IADD R227, R4, 0x1, R227 ;  /* 0x0000000104e37824 */ /* 0x000fc800078e02e3 */
[----:B------:R2:W-:Y:S01]  /*0b70*/  STL [R1+0x34], R0 ;  /* 0x0000340001007387 */ /* 0x0005e20000100800 */
[----:B----4-:R-:W-:-:S03]  /*0b80*/  LEA R227, R227, 0x28000, 0x1 ;  /* 0x00028000e3e37811 */ /* 0x010fc600078e08ff */
.L_x_403:
[----:B------:R-:W-:Y:S02]  /*0b90*/  ULDC.64 UR6, c[0x0][0x240] ;  /* 0x0000900000067ab9 */ /* 0x000fe40000000a00 */
[----:B------:R-:W-:Y:S02]  /*0ba0*/  UISETP.NE.U32.AND UP1, UPT, URZ, UR6, UPT ;  /* 0x000000063f00728c */ /* 0x000fe4000bf25070 */
[----:B------:R-:W-:Y:S02]  /*0bb0*/  USHF.L.U32 UR13, UR32, 0x2, URZ ;  /* 0x00000002200d7899 */ /* 0x000fe4000800063f */
[----:B------:R-:W-:Y:S02]  /*0bc0*/  USHF.R.S32.HI UR39, URZ, 0x1f, UR32 ;  /* 0x0000001f3f277899 */ /* 0x000fe40008011420 */
[----:B------:R-:W-:Y:S02]  /*0bd0*/  UISETP.NE.AND.EX UP1, UPT, URZ, UR7, UPT, UP1 ;  /* 0x000000073f00728c */ /* 0x000fe4000bf25310 */
[----:B------:R-:W-:-:S02]  /*0be0*/  ULDC.64 UR10, c[0x0][0x250] ;  /* 0x00009400000a7ab9 */ /* 0x000fc40000000a00 */
[----:B------:R-:W-:Y:S02]  /*0bf0*/  UISETP.NE.U32.AND UP3, UPT, URZ, UR10, UPT ;  /* 0x0000000a3f00728c */ /* 0x000fe4000bf65070 */
[----:B------:R-:W-:Y:S01]  /*0c00*/  USHF.L.U64.HI UR12, UR32, 0x2, UR39 ;  /* 0x00000002200c7899 */ /* 0x000fe20008010227 */
[----:B------:R-:W-:Y:S01]  /*0c10*/  PLOP3.LUT P2, PT, PT, PT, UP1, 0x80, 0x0 ;  /* 0x000000000000781c */ /* 0x000fe20003f4f018 */
[----:B------:R-:W-:Y:S02]  /*0c20*/  UIADD3 UR6, UP0, UR13, UR6, URZ ;  /* 0x000000060d067290 */ /* 0x000fe4000ff1e03f */
[----:B------:R-:W-:Y:S02]  /*0c30*/  UISETP.NE.AND.EX UP3, UPT, URZ, UR11, UPT, UP3 ;  /* 0x0000000b3f00728c */ /* 0x000fe4000bf65330 */
[----:B------:R-:W-:Y:S02]  /*0c40*/  UIADD3.X UR7, UR12, UR7, URZ, UP0, !UPT ;  /* 0x000000070c077290 */ /* 0x000fe400087fe43f */
[----:B-1----:R-:W-:Y:S01]  /*0c50*/  IMAD.U32 R4, RZ, RZ, UR6 ;  /* 0x00000006ff047e24 */ /* 0x002fe2000f8e00ff */
[----:B------:R-:W-:Y:S01]  /*0c60*/  ULDC.U8 UR14, c[0x0][0x312] ;  /* 0x0000c480000e7ab9 */ /* 0x000fe20000000000 */
[----:B------:R-:W-:Y:S01]  /*0c70*/  PLOP3.LUT P0, PT, PT, PT, UP3, 0x80, 0x0 ;  /* 0x000000000000781c */ /* 0x000fe20003f0f038 */
[----:B------:R-:W-:Y:S01]  /*0c80*/  ULDC.64 UR8, c[0x0][0x248] ;  /* 0x0000920000087ab9 */ /* 0x000fe20000000a00 */
[----:B--2---:R-:W-:Y:S01]  /*0c90*/  IMAD.U32 R5, RZ, RZ, UR7 ;  /* 0x00000007ff057e24 */ /* 0x004fe2000f8e00ff */
[----:B------:R-:W-:-:S02]  /*0ca0*/  UISETP.NE.AND UP4, UPT, UR14, URZ, UPT ;  /* 0x0000003f0e00728c */ /* 0x000fc4000bf85270 */
[----:B------:R-:W-:Y:S02]  /*0cb0*/  @UP3 UIADD3 UR6, UP0, UR13, UR10, URZ ;  /* 0x0000000a0d063290 */ /* 0x000fe4000ff1e03f */
[----:B------:R1:W2:Y:S01]  /*0cc0*/  @P2 LDG.E R8, [R4.64] ;  /* 0x0000000404082981 */ /* 0x0002a2000c1e1900 */
[----:B------:R-:W-:Y:S02]  /*0cd0*/  UISETP.EQ.U32.AND UP2, UPT, URZ, UR8, UPT ;  /* 0x000000083f00728c */ /* 0x000fe4000bf42070 */
[----:B------:R-:W-:Y:S01]  /*0ce0*/  @UP3 UIADD3.X UR7, UR12, UR11, URZ, UP0, !UPT ;  /* 0x0000000b0c073290 */ /* 0x000fe200087fe43f */
[----:B------:R1:W3:Y:S01]  /*0cf0*/  @P2 LDG.E R2, [R4.64+0x4] ;  /* 0x0000040404022981 */ /* 0x0002e2000c1e1900 */
[----:B------:R-:W-:Y:S01]  /*0d00*/  MOV R6, UR6 ;  /* 0x0000000600067c02 */ /* 0x000fe20008000f00 */
[----:B------:R-:W-:-:S03]  /*0d10*/  UISETP.EQ.OR.EX UP2, UPT, URZ, UR9, !UP4, UP2 ;  /* 0x000000093f00728c */ /* 0x000fc6000e742720 */
[----:B------:R-:W-:Y:S01]  /*0d20*/  IMAD.U32 R7, RZ, RZ, UR7 ;  /* 0x00000007ff077e24 */ /* 0x000fe2000f8e00ff */
[----:B------:R-:W-:-:S04]  /*0d30*/  UIADD3 UR8, UP0, UR13, UR8, URZ ;  /* 0x000000080d087290 */ /* 0x000fc8000ff1e03f */
[----:B------:R-:W4:Y:S01]  /*0d40*/  @P0 LDG.E R6, [R6.64] ;  /* 0x0000000406060981 */ /* 0x000f22000c1e1900 */
[----:B------:R-:W-:Y:S01]  /*0d50*/  PLOP3.LUT P1, PT, PT, PT, UP2, 0x80, 0x0 ;  /* 0x000000000000781c */ /* 0x000fe20003f2f028 */
[----:B------:R-:W-:Y:S01]  /*0d60*/  UIADD3.X UR9, UR12, UR9, URZ, UP0, !UPT ;  /* 0x000000090c097290 */ /* 0x000fe200087fe43f */
[----:B-1----:R-:W-:-:S05]  /*0d70*/  IMAD.U32 R4, RZ, RZ, UR8 ;  /* 0x00000008ff047e24 */ /* 0x002fca000f8e00ff */
[----:B------:R-:W-:-:S06]  /*0d80*/  MOV R5, UR9 ;  /* 0x0000000900057c02 */ /* 0x000fcc0008000f00 */
[----:B-----5:R-:W5:Y:S01]  /*0d90*/  @!P1 LDG.E R0, [R4.64] ;  /* 0x0000000404009981 */ /* 0x020f62000c1e1900 */
[----:B------:R-:W-:Y:S02]  /*0da0*/  UMOV UR18, 0xffffffff ;  /* 0xffffffff00127882 */ /* 0x000fe40000000000 */
[----:B------:R-:W-:Y:S02]  /*0db0*/  UMOV UR17, URZ ;  /* 0x0000003f00117c82 */ /* 0x000fe40008000000 */
[----:B------:R-:W-:Y:S02]  /*0dc0*/  UMOV UR26, 0xffffffff ;  /* 0xffffffff001a7882 */ /* 0x000fe40000000000 */
[----:B------:R-:W-:Y:S01]  /*0dd0*/  ULDC UR8, c[0x0][0x218] ;  /* 0x0000860000087ab9 */ /* 0x000fe20000000800 */
[----:B--2---:R-:W1:Y:S08]  /*0de0*/  @P2 R2UR UR18, R8 ;  /* 0x00000000081223c2 */ /* 0x004e7000000e0000 */
[----:B---3--:R-:W1:Y:S08]  /*0df0*/  @P2 R2UR UR6, R2 ;  /* 0x00000000020623c2 */ /* 0x008e7000000e0000 */
[----:B----4-:R2:W3:Y:S01]  /*0e00*/  @P0 R2UR UR17, R6 ;  /* 0x00000000061103c2 */ /* 0x0104e200000e0000 */
[----:B------:R-:W-:-:S04]  /*0e10*/  ISETP.NE.U32.AND P0, PT, RZ, c[0x0][0x248], PT ;  /* 0x00009200ff007a0c */ /* 0x000fc80003f05070 */
[----:B------:R-:W-:Y:S01]  /*0e20*/  ISETP.NE.AND.EX P0, PT, RZ, c[0x0][0x24c], PT, P0 ;  /* 0x00009300ff007a0c */ /* 0x000fe20003f05300 */
[----:B-1----:R-:W-:Y:S02]  /*0e30*/  @UP1 UIADD3 UR25, UR6, -UR18, URZ ;  /* 0x8000001206191290 */ /* 0x002fe4000fffe03f */
[----:B-----5:R2:W1:Y:S05]  /*0e40*/  @!P1 R2UR UR26, R0 ;  /* 0x00000000001a93c2 */ /* 0x02046a00000e0000 */
        /* <DEDUP_REMOVED lines=9> */
.L_x_369:
        /* <DEDUP_REMOVED lines=15> */
[----:B--2---:R-:W2:Y:S02]  /*0fd0*/  @P0 R2UR UR9, R0 ;  /* 0x00000000000903c2 */ /* 0x004ea400000e0000 */
[----:B--2---:R-:W-:-:S02]  /*0fe0*/  @UP2 UIADD3 UR16, UR9, -UR17, URZ ;  /* 0x8000001109102290 */ /* 0x004fc4000fffe03f */
[----:B------:R-:W-:-:S04]  /*0ff0*/  @!UP2 UIADD3 UR16, UR6, UR8, -UR17 ;  /* 0x000000080610a290 */ /* 0x000fc8000fffe811 */
[----:B------:R-:W-:-:S06]  /*1000*/  UISETP.GT.AND UP0, UPT, UR16, UR23, UPT ;  /* 0x000000171000728c */ /* 0x000fcc000bf04270 */
[----:B------:R-:W-:-:S13]  /*1010*/  PLOP3.LUT P0, PT, PT, PT, UP0, 0x80, 0x0 ;  /* 0x000000000000781c */ /* 0x000fda0003f0f008 */
[----:B------:R-:W-:Y:S05]  /*1020*/  @!P0 BRA `(.L_x_370) ;  /* 0x0000821000008947 */ /* 0x000fea0003800000 */
[----:B-1----:R-:W-:Y:S02]  /*1030*/  UISETP.NE.AND UP0, UPT, UR26, -0x1, UPT ;  /* 0xffffffff1a00788c */ /* 0x002fe4000bf05270 */
[----:B------:R-:W-:Y:S02]  /*1040*/  ULDC.64 UR6, c[0x0][0x190] ;  /* 0x0000640000067ab9 */ /* 0x000fe40000000a00 */
[----:B------:R-:W-:Y:S02]  /*1050*/  UIMAD.WIDE.U32 UR8, UR18, UR6, URZ ;  /* 0x00000006120872a5 */ /* 0x000fe4000f8e003f */
[----:B------:R-:W-:Y:S01]  /*1060*/  UIADD3 UR6, UR25, 0x3f, URZ ;  /* 0x0000003f19067890 */ /* 0x000fe2000fffe03f */
[----:B------:R-:W-:Y:S01]  /*1070*/  PLOP3.LUT P1, PT, PT, PT, UP0, 0x80, 0x0 ;  /* 0x000000000000781c */ /* 0x000fe20003f2f008 */
[----:B------:R-:W-:Y:S02]  /*1080*/  UIMAD UR24, UR18, UR7, URZ ;  /* 0x00000007121872a4 */ /* 0x000fe4000f8e023f */
[----:B------:R-:W-:-:S02]  /*1090*/  USHF.R.S32.HI UR7, URZ, 0x1f, UR6 ;  /* 0x0000001f3f077899 */ /* 0x000fc40008011406 */
[----:B------:R-:W-:Y:S02]  /*10a0*/  @UP0 UIADD3 UR13, UR17, UR26, URZ ;  /* 0x0000001a110d0290 */ /* 0x000fe4000fffe03f */
[----:B------:R-:W-:Y:S02]  /*10b0*/  ULEA.HI UR12, UR7, UR6, URZ, 0x6 ;  /* 0x00000006070c7291 */ /* 0x000fe4000f8f303f */
[----:B------:R-:W-:Y:S02]  /*10c0*/  UISETP.NE.AND UP2, UPT, UR18, -0x1, UPT ;  /* 0xffffffff1200788c */ /* 0x000fe4000bf45270 */
[----:B------:R-:W-:Y:S02]  /*10d0*/  ULDC.64 UR14, c[0x0][0x178] ;  /* 0x00005e00000e7ab9 */ /* 0x000fe40000000a00 */
[----:B------:R-:W-:Y:S02]  /*10e0*/  ULDC.64 UR20, c[0x0][0x198] ;  /* 0x0000660000147ab9 */ /* 0x000fe40000000a00 */
[----:B------:R-:W-:-:S02]  /*10f0*/  UIMAD UR19, UR39, UR14, URZ ;  /* 0x0000000e271372a4 */ /* 0x000fc4000f8e023f */
[----:B------:R-:W-:Y:S02]  /*1100*/  @UP0 UIMAD.WIDE.U32 UR6, UR13, UR20, URZ ;  /* 0x000000140d0602a5 */ /* 0x000fe4000f8e003f */
[----:B------:R-:W-:Y:S02]  /*1110*/  USHF.R.S32.HI UR34, URZ, 0x6, UR12 ;  /* 0x000000063f227899 */ /* 0x000fe4000801140c */
[----:B------:R-:W-:Y:S02]  /*1120*/  ULOP3.LUT UR12, UR12, 0xffffffc0, URZ, 0xc0, !UPT ;  /* 0xffffffc00c0c7892 */ /* 0x000fe4000f8ec03f */
[----:B------:R-:W-:Y:S02]  /*1130*/  UIMAD.WIDE.U32 UR10, UR32, UR14, URZ ;  /* 0x0000000e200a72a5 */ /* 0x000fe4000f8e003f */
[----:B------:R-:W-:Y:S02]  /*1140*/  UIMAD UR15, UR32, UR15, UR19 ;  /* 0x0000000f200f72a4 */ /* 0x000fe4000f8e0213 */
        /* <DEDUP_REMOVED lines=20> */
.L_x_371:
        /* <DEDUP_REMOVED lines=18> */
.L_x_372:
[----:B------:R-:W-:Y:S01]  /*13b0*/  IABS R6, c[0x0][0x1c8] ;  /* 0x0000720000067a13 */ /* 0x000fe20000000000 */
[----:B------:R-:W-:Y:S01]  /*13c0*/  ULDC.64 UR8, c[0x0][0x370] ;  /* 0x0000dc0000087ab9 */ /* 0x000fe20000000a00 */
[----:B------:R-:W-:Y:S01]  /*13d0*/  IABS R2, UR35 ;  /* 0x0000002300027c13 */ /* 0x000fe20008000000 */
[----:B------:R-:W-:Y:S01]  /*13e0*/  @UP2 UIMAD.WIDE.U32 UR6, UR18, UR8, URZ ;  /* 0x00000008120622a5 */ /* 0x000fe2000f8e003f */
[----:B------:R-:W1:Y:S01]  /*13f0*/  I2F.RP R4, R6 ;  /* 0x0000000600047306 */ /* 0x000e620000209400 */
[----:B------:R-:W-:Y:S01]  /*1400*/  ULDC UR10, c[0x0][0x224] ;  /* 0x00008900000a7ab9 */ /* 0x000fe20000000800 */
[----:B------:R-:W-:Y:S01]  /*1410*/  ISETP.NE.AND P2, PT, RZ, c[0x0][0x1c8], PT ;  /* 0x00007200ff007a0c */ /* 0x000fe20003f45270 */
[----:B------:R-:W-:Y:S02]  /*1420*/  @UP2 UIMAD UR27, UR18, UR9, UR7 ;  /* 0x00000009121b22a4 */ /* 0x000fe4000f8e0207 */
[----:B------:R-:W-:-:S02]  /*1430*/  USHF.L.U32 UR11, UR32, 0x7, URZ ;  /* 0x00000007200b7899 */ /* 0x000fc4000800063f */
        /* <DEDUP_REMOVED lines=21> */
[----:B-1----:R-:W-:Y:S02]  /*1590*/  IMAD.MOV R0, RZ, RZ, -R5 ;  /* 0x000000ffff007224 */ /* 0x002fe400078e0a05 */
[----:B------:R-:W-:Y:S01]  /*15a0*/  IMAD.MOV.U32 R4, RZ, RZ, RZ ;  /* 0x000000ffff047224 */ /* 0x000fe200078e00ff */
[----:B------:R-:W-:Y:S01]  /*15b0*/  USEL UR14, UR6, URZ, UP6 ;  /* 0x0000003f060e7287 */ /* 0x000fe2000b000000 */
[----:B------:R-:W-:Y:S01]  /*15c0*/  IMAD R0, R0, R6, RZ ;  /* 0x0000000600007224 */ /* 0x000fe200078e02ff */
[----:B------:R-:W-:-:S02]  /*15d0*/  UIMAD UR10, UR60, UR9, UR7 ;  /* 0x000000093c0a72a4 */ /* 0x000fc4000f8e0207 */
[----:B------:R-:W-:Y:S01]  /*15e0*/  USHF.L.U64.HI UR6, UR32, 0x7, UR39 ;  /* 0x0000000720067899 */ /* 0x000fe20008010227 */
[----:B------:R-:W-:Y:S01]  /*15f0*/  IMAD.HI.U32 R0, R5, R0, R4 ;  /* 0x0000000005007227 */ /* 0x000fe200078e0004 */
[----:B------:R-:W-:Y:S02]  /*1600*/  USEL UR7, UR11, URZ, UP1 ;  /* 0x0000003f0b077287 */ /* 0x000fe40008800000 */
[----:B------:R-:W-:Y:S02]  /*1610*/  USEL UR6, UR6, URZ, UP1 ;  /* 0x0000003f06067287 */ /* 0x000fe40008800000 */
[----:B------:R-:W-:Y:S01]  /*1620*/  UIADD3 UR8, UP1, UR13, UR7, URZ ;  /* 0x000000070d087290 */ /* 0x000fe2000ff3e03f */
[----:B------:R-:W-:Y:S01]  /*1630*/  IMAD.HI.U32 R0, R0, R2, RZ ;  /* 0x0000000200007227 */ /* 0x000fe200078e00ff */
[----:B------:R-:W-:Y:S02]  /*1640*/  ULDC UR11, c[0x0][0x234] ;  /* 0x00008d00000b7ab9 */ /* 0x000fe40000000800 */
[----:B------:R-:W-:Y:S01]  /*1650*/  UIADD3.X UR7, UR31, UR6, URZ, UP1, !UPT ;  /* 0x000000061f077290 */ /* 0x000fe20008ffe43f */
[----:B------:R-:W-:Y:S01]  /*1660*/  IMAD.MOV R4, RZ, RZ, -R0 ;  /* 0x000000ffff047224 */ /* 0x000fe200078e0a00 */
[----:B------:R-:W-:-:S02]  /*1670*/  UIMAD UR6, UR37, UR8, URZ ;  /* 0x00000008250672a4 */ /* 0x000fc4000f8e023f */
[----:B------:R-:W-:Y:S01]  /*1680*/  USEL UR10, UR10, URZ, UP6 ;  /* 0x0000003f0a0a7287 */ /* 0x000fe2000b000000 */
[C---:B------:R-:W-:Y:S01]  /*1690*/  IMAD R2, R6.reuse, R4, R2 ;  /* 0x0000000406027224 */ /* 0x040fe200078e0202 */
[----:B------:R-:W-:Y:S02]  /*16a0*/  UIMAD UR9, UR36, UR7, UR6 ;  /* 0x00000007240972a4 */ /* 0x000fe4000f8e0206 */
[----:B------:R-:W-:Y:S02]  /*16b0*/  @UP5 USEL UR6, UR54, UR18, !UP2 ;  /* 0x0000001236065287 */ /* 0x000fe4000d000000 */
[----:B------:R-:W-:Y:S02]  /*16c0*/  ISETP.GT.U32.AND P0, PT, R6, R2, PT ;  /* 0x000000020600720c */ /* 0x000fe40003f04070 */
[----:B------:R-:W-:Y:S02]  /*16d0*/  @UP5 UIMAD UR11, UR35, UR11, UR6 ;  /* 0x0000000b230b52a4 */ /* 0x000fe4000f8e0206 */
[----:B------:R-:W-:-:S04]  /*16e0*/  UIMAD.WIDE.U32 UR6, UR36, UR8, URZ ;  /* 0x00000008240672a5 */ /* 0x000fc8000f8e003f */
[----:B------:R-:W-:Y:S02]  /*16f0*/  UIADD3 UR9, UR7, UR9, URZ ;  /* 0x0000000907097290 */ /* 0x000fe4000fffe03f */
[----:B------:R-:W-:-:S03]  /*1700*/  @!UP5 UMOV UR11, UR49 ;  /* 0x00000031000bdc82 */ /* 0x000fc60008000000 */
        /* <DEDUP_REMOVED lines=15> */
.L_x_373:
[----:B------:R-:W-:Y:S02]  /*1800*/  UMOV UR8, UR50 ;  /* 0x0000003200087c82 */ /* 0x000fe40008000000 */
.L_x_374:
[----:B------:R-:W2:Y:S04]  /*1810*/  LDL.64 R4, [R1+0x48] ;  /* 0x0000480001047983 */ /* 0x000ea80000100a00 */
[----:B------:R1:W2:Y:S01]  /*1820*/  LDL.64 R16, [R1+0x48] ;  /* 0x0000480001107983 */ /* 0x0002a20000100a00 */
[----:B------:R-:W-:Y:S01]  /*1830*/  UIADD3 UR6, UP4, UP3, UR6, UR41, UR47 ;  /* 0x0000002906067290 */ /* 0x000fe2000fb9e02f */
[----:B------:R-:W-:Y:S01]  /*1840*/  IMAD.U32 R11, RZ, RZ, UR5 ;  /* 0x00000005ff0b7e24 */ /* 0x000fe2000f8e00ff */
[----:B------:R-:W-:Y:S01]  /*1850*/  ULDC UR5, c[0x0][0x2e8] ;  /* 0x0000ba0000057ab9 */ /* 0x000fe20000000800 */
[----:B------:R-:W3:Y:S01]  /*1860*/  S2R R15, SR_TID.X ;  /* 0x00000000000f7919 */ /* 0x000ee20000002100 */
[----:B------:R-:W-:Y:S01]  /*1870*/  UIADD3 UR28, UP2, UP1, UR14, UR6, UR15 ;  /* 0x000000060e1c7290 */ /* 0x000fe2000f95e00f */
[----:B------:R-:W-:Y:S01]  /*1880*/  IMAD.U32 R12, RZ, RZ, UR35 ;  /* 0x00000023ff0c7e24 */ /* 0x000fe2000f8e00ff */
[----:B------:R-:W-:Y:S01]  /*1890*/  UIADD3.X UR6, UR9, UR48, UR53, UP4, UP3 ;  /* 0x0000003009067290 */ /* 0x000fe2000a7e6435 */
[----:B------:R-:W4:Y:S01]  /*18a0*/  S2R R21, SR_TID.X ;  /* 0x0000000000157919 */ /* 0x000f220000002100 */
[----:B------:R-:W-:Y:S01]  /*18b0*/  UIADD3 UR14, UR13, UR8, URZ ;  /* 0x000000080d0e7290 */ /* 0x000fe2000fffe03f */
[----:B------:R-:W-:Y:S01]  /*18c0*/  IMAD.U32 R10, RZ, RZ, UR4 ;  /* 0x00000004ff0a7e24 */ /* 0x000fe2000f8e00ff */
[----:B------:R-:W-:Y:S01]  /*18d0*/  UIADD3.X UR18, UR10, UR6, UR12, UP2, UP1 ;  /* 0x000000060a127290 */ /* 0x000fe200097e240c */
[----:B------:R-:W5:Y:S01]  /*18e0*/  S2R R8, SR_TID.X ;  /* 0x0000000000087919 */ /* 0x000f620000002100 */
[----:B------:R-:W-:Y:S01]  /*18f0*/  UIADD3 UR10, UR13, UR11, URZ ;  /* 0x0000000b0d0a7290 */ /* 0x000fe2000fffe03f */
[----:B------:R-:W-:Y:S01]  /*1900*/  BSSY B1, `(.L_x_370) ;  /* 0x0000793000017945 */ /* 0x000fe20003800000 */
[----:B------:R-:W-:-:S02]  /*1910*/  ULDC.64 UR6, c[0x0][0x1a8] ;  /* 0x00006a0000067ab9 */ /* 0x000fc40000000a00 */
[----:B------:R-:W-:-:S04]  /*1920*/  UIMAD UR6, UR57, UR6, URZ ;  /* 0x00000006390672a4 */ /* 0x000fc8000f8e023f */
[----:B------:R-:W-:-:S03]  /*1930*/  UIMAD UR12, UR35, UR7, UR6 ;  /* 0x00000007230c72a4 */ /* 0x000fc6000f8e0206 */
[----:B------:R-:W-:Y:S02]  /*1940*/  ULDC.64 UR6, c[0x0][0x378] ;  /* 0x0000de0000067ab9 */ /* 0x000fe40000000a00 */
[----:B------:R-:W-:Y:S01]  /*1950*/  UIMAD UR6, UR57, UR6, URZ ;  /* 0x00000006390672a4 */ /* 0x000fe2000f8e023f */
[----:B---3--:R-:W-:-:S03]  /*1960*/  SHF.R.S32.HI R15, RZ, 0x1f, R15 ;  /* 0x0000001fff0f7819 */ /* 0x008fc6000001140f */
[----:B------:R-:W-:Y:S01]  /*1970*/  UIMAD UR9, UR35, UR7, UR6 ;  /* 0x00000007230972a4 */ /* 0x000fe2000f8e0206 */
[----:B----4-:R-:W-:Y:S02]  /*1980*/  LEA.HI R15, R15, R21, RZ, 0x3 ;  /* 0x000000150f0f7211 */ /* 0x010fe400078f18ff */
[----:B------:R-:W-:Y:S02]  /*1990*/  ULDC.64 UR6, c[0x0][0x370] ;  /* 0x0000dc0000067ab9 */ /* 0x000fe40000000a00 */
[----:B------:R-:W-:Y:S01]  /*19a0*/  UIMAD UR6, UR31, UR6, URZ ;  /* 0x000000061f0672a4 */ /* 0x000fe2000f8e023f */
[----:B------:R-:W-:-:S03]  /*19b0*/  SHF.R.S32.HI R15, RZ, 0x3, R15 ;  /* 0x00000003ff0f7819 */ /* 0x000fc6000001140f */
[----:B------:R-:W-:Y:S01]  /*19c0*/  UIMAD UR7, UR13, UR7, UR6 ;  /* 0x000000070d0772a4 */ /* 0x000fe2000f8e0206 */
[----:B------:R-:W-:Y:S01]  /*19d0*/  SHF.R.S32.HI R14, RZ, 0x1f, R15 ;  /* 0x0000001fff0e7819 */ /* 0x000fe2000001140f */
[----:B------:R-:W-:Y:S01]  /*19e0*/  UIADD3 UR6, -UR16, UR25, UR23 ;  /* 0x0000001910067290 */ /* 0x000fe2000fffe117 */
[----:B------:R-:W-:-:S03]  /*19f0*/  IADD3 R2, P0, R15, UR13, RZ ;  /* 0x0000000d0f027c10 */ /* 0x000fc6000ff1e0ff */
[----:B------:R-:W-:Y:S01]  /*1a00*/  UIADD3 UR6, UR6, -UR5, URZ ;  /* 0x8000000506067290 */ /* 0x000fe2000fffe03f */
[----:B------:R-:W-:Y:S02]  /*1a10*/  IADD3.X R7, R14, UR31, RZ, P0, !PT ;  /* 0x0000001f0e077c10 */ /* 0x000fe400087fe4ff */
[----:B------:R-:W-:Y:S02]  /*1a20*/  ULDC.64 UR4, c[0x0][0x200] ;  /* 0x0000800000047ab9 */ /* 0x000fe40000000a00 */
[----:B------:R-:W-:Y:S01]  /*1a30*/  UIMAD.WIDE UR10, UR10, UR61, UR4 ;  /* 0x0000003d0a0a72a5 */ /* 0x000fe2000f8e0204 */
[----:B------:R-:W-:Y:S01]  /*1a40*/  IMAD R7, R7, c[0x0][0x190], RZ ;  /* 0x0000640007077a24 */ /* 0x000fe200078e02ff */
[----:B------:R1:W3:Y:S08]  /*1a50*/  R2UR UR5, R11 ;  /* 0x000000000b0573c2 */ /* 0x0002f000000e0000 */
[----:B------:R1:W4:Y:S01]  /*1a60*/  R2UR UR4, R10 ;  /* 0x000000000a0473c2 */ /* 0x00032200000e0000 */
[----:B--2---:R-:W-:-:S05]  /*1a70*/  IMAD.MOV.U32 R16, RZ, RZ, R4 ;  /* 0x000000ffff107224 */ /* 0x004fca00078e0004 */
[----:B------:R-:W-:-:S05]  /*1a80*/  SHF.R.S32.HI R17, RZ, 0x1f, R16 ;  /* 0x0000001fff117819 */ /* 0x000fca0000011410 */
[C---:B------:R-:W-:Y:S01]  /*1a90*/  IMAD.WIDE.U32 R4, R2.reuse, c[0x0][0x190], R16 ;  /* 0x0000640002047a25 */ /* 0x040fe200078e0010 */
[----:B------:R1:W-:Y:S03]  /*1aa0*/  STL [R1+0x4c], R17 ;  /* 0x00004c1101007387 */ /* 0x0003e60000100800 */
[----:B------:R-:W-:Y:S01]  /*1ab0*/  IMAD R2, R2, c[0x0][0x194], R7 ;  /* 0x0000650002027a24 */ /* 0x000fe200078e0207 */
[----:B------:R-:W-:-:S04]  /*1ac0*/  IADD3 R6, P0, R4, UR38, RZ ;  /* 0x0000002604067c10 */ /* 0x000fc8000ff1e0ff */
[----:B------:R-:W-:Y:S01]  /*1ad0*/  IADD3.X R7, R5, UR33, R2, P0, !PT ;  /* 0x0000002105077c10 */ /* 0x000fe200087fe402 */
[----:B------:R-:W-:Y:S01]  /*1ae0*/  IMAD.U32 R2, RZ, RZ, UR13 ;  /* 0x0000000dff027e24 */ /* 0x000fe2000f8e00ff */
[----:B------:R-:W-:Y:S01]  /*1af0*/  IADD3 R4, P0, R16, UR19, RZ ;  /* 0x0000001310047c10 */ /* 0x000fe2000ff1e0ff */
[----:B------:R-:W-:-:S03]  /*1b00*/  USHF.R.S32.HI UR13, URZ, 0x1f, UR6 ;  /* 0x0000001f3f0d7899 */ /* 0x000fc60008011406 */
[----:B------:R-:W-:Y:S01]  /*1b10*/  IADD3.X R5, R17, UR27, RZ, P0, !PT ;  /* 0x0000001b11057c10 */ /* 0x000fe200087fe4ff */
[----:B------:R-:W-:Y:S02]  /*1b20*/  ULEA.HI UR13, UR13, UR6, URZ, 0x6 ;  /* 0x000000060d0d7291 */ /* 0x000fe4000f8f303f */
[----:B------:R-:W-:Y:S02]  /*1b30*/  UIADD3 UR6, UR34, -0x1, URZ ;  /* 0xffffffff22067890 */ /* 0x000fe4000fffe03f */
[----:B------:R-:W-:Y:S01]  /*1b40*/  IMAD.WIDE.U32 R4, R2, c[0x0][0x370], R4 ;  /* 0x0000dc0002047a25 */ /* 0x000fe200078e0004 */
[----:B-----5:R-:W-:Y:S01]  /*1b50*/  SHF.R.S32.HI R2, RZ, 0x1f, R8 ;  /* 0x0000001fff027819 */ /* 0x020fe20000011408 */
[----:B------:R-:W-:-:S03]  /*1b60*/  USHF.R.S32.HI UR13, URZ, 0x6, UR13 ;  /* 0x000000063f0d7899 */ /* 0x000fc6000801140d */
[----:B------:R-:W-:Y:S01]  /*1b70*/  LEA.HI R2, R2, R8, RZ, 0x5 ;  /* 0x0000000802027211 */ /* 0x000fe200078f28ff */
[----:B------:R-:W-:Y:S01]  /*1b80*/  UISETP.LT.AND UP1, UPT, URZ, UR13, UPT ;  /* 0x0000000d3f00728c */ /* 0x000fe2000bf21270 */
[----:B------:R-:W-:Y:S02]  /*1b90*/  IADD3 R5, R5, UR7, RZ ;  /* 0x0000000705057c10 */ /* 0x000fe4000fffe0ff */
[----:B------:R-:W-:Y:S01]  /*1ba0*/  LOP3.LUT R9, R2, 0xffffffe0, RZ, 0xc0, !PT ;  /* 0xffffffe002097812 */ /* 0x000fe200078ec0ff */
[----:B------:R-:W-:Y:S02]  /*1bb0*/  USEL UR13, URZ, UR13, !UP1 ;  /* 0x0000000d3f0d7287 */ /* 0x000fe4000c800000 */
[----:B------:R-:W-:Y:S02]  /*1bc0*/  IMAD.WIDE.U32 R4, R12, c[0x0][0x378], R4 ;  /* 0x0000de000c047a25 */ /* 0x000fe400078e0004 */
[----:B------:R-:W-:Y:S02]  /*1bd0*/  UISETP.GT.AND UP1, UPT, UR34, UR13, UPT ;  /* 0x0000000d2200728c */ /* 0x000fe4000bf24270 */
[----:B------:R-:W-:Y:S01]  /*1be0*/  IMAD.IADD R9, R8, 0x1, -R9 ;  /* 0x0000000108097824 */ /* 0x000fe200078e0a09 */
[----:B------:R-:W-:Y:S01]  /*1bf0*/  SHF.R.S32.HI R8, RZ, 0x5, R2 ;  /* 0x00000005ff087819 */ /* 0x000fe20000011402 */
[----:B------:R-:W-:Y:S01]  /*1c00*/  IMAD.U32 R2, RZ, RZ, UR35 ;  /* 0x00000023ff027e24 */ /* 0x000fe2000f8e00ff */
[----:B------:R-:W-:Y:S01]  /*1c10*/  IADD3 R5, R5, UR9, RZ ;  /* 0x0000000905057c10 */ /* 0x000fe2000fffe0ff */
[----:B------:R-:W-:-:S02]  /*1c20*/  ULDC.64 UR8, c[0x0][0x3c8] ;  /* 0x0000f20000087ab9 */ /* 0x000fc40000000a00 */
[----:B------:R-:W-:Y:S01]  /*1c30*/  IMAD.WIDE.U32 R6, R2, c[0x0][0x1a8], R6 ;  /* 0x00006a0002067a25 */ /* 0x000fe200078e0006 */
[----:B------:R-:W-:-:S03]  /*1c40*/  UIMAD.WIDE UR14, UR14, UR61, UR8 ;  /* 0x0000003d0e0e72a5 */ /* 0x000fc6000f8e0208 */
[----:B------:R-:W-:Y:S01]  /*1c50*/  IMAD R8, R8, UR46, R9 ;  /* 0x0000002e08087c24 */ /* 0x000fe2000f8e0209 */
[----:B------:R-:W-:Y:S01]  /*1c60*/  IADD3 R9, R7, UR12, RZ ;  /* 0x0000000c07097c10 */ /* 0x000fe2000fffe0ff */
[----:B------:R-:W-:Y:S01]  /*1c70*/  IMAD R2, R14, c[0x0][0x370], RZ ;  /* 0x0000dc000e027a24 */ /* 0x000fe200078e02ff */
[C---:B------:R-:W-:Y:S01]  /*1c80*/  LEA R242, P2, R6.reuse, c[0x0][0x160], 0x1 ;  /* 0x0000580006f27a11 */ /* 0x040fe200078408ff */
[C---:B------:R-:W-:Y:S01]  /*1c90*/  IMAD.WIDE.U32 R4, R15.reuse, c[0x0][0x370], R4 ;  /* 0x0000dc000f047a25 */ /* 0x040fe200078e0004 */
[----:B------:R-:W-:Y:S02]  /*1ca0*/  UMOV UR9, UR10 ;  /* 0x0000000a00097c82 */ /* 0x000fe40008000000 */
[----:B------:R-:W-:Y:S01]  /*1cb0*/  LEA.HI.X R243, R6, c[0x0][0x164], R9, 0x1, P2 ;  /* 0x0000590006f37a11 */ /* 0x000fe200010f0c09 */
[----:B------:R-:W-:Y:S01]  /*1cc0*/  IMAD R7, R15, c[0x0][0x374], R2 ;  /* 0x0000dd000f077a24 */ /* 0x000fe200078e0202 */
[----:B------:R-:W-:Y:S01]  /*1cd0*/  IADD3 R2, P0, R8, UR28, RZ ;  /* 0x0000001c08027c10 */ /* 0x000fe2000ff1e0ff */
[----:B------:R-:W-:Y:S01]  /*1ce0*/  UMOV UR8, UR11 ;  /* 0x0000000b00087c82 */ /* 0x000fe20008000000 */
[----:B------:R-:W-:Y:S01]  /*1cf0*/  LEA R240, P3, R4, c[0x0][0x330], 0x1 ;  /* 0x0000cc0004f07a11 */ /* 0x000fe200078608ff */
[----:B------:R-:W-:Y:S01]  /*1d00*/  IMAD.IADD R5, R5, 0x1, R7 ;  /* 0x0000000105057824 */ /* 0x000fe200078e0207 */
[----:B------:R-:W-:Y:S01]  /*1d10*/  LEA.HI.X.SX32 R8, R8, UR18, 0x1, P0 ;  /* 0x0000001208087c11 */ /* 0x000fe200080f0eff */
[----:B------:R-:W-:Y:S01]  /*1d20*/  UMOV UR11, UR14 ;  /* 0x0000000e000b7c82 */ /* 0x000fe20008000000 */
[----:B------:R-:W-:Y:S01]  /*1d30*/  PLOP3.LUT P0, PT, PT, PT, UP1, 0x80, 0x0 ;  /* 0x000000000000781c */ /* 0x000fe20003f0f018 */
[----:B------:R-:W-:Y:S01]  /*1d40*/  UMOV UR10, UR15 ;  /* 0x0000000f000a7c82 */ /* 0x000fe20008000000 */
[----:B------:R-:W-:-:S02]  /*1d50*/  LEA R234, P2, R2, c[0x0][0x350], 0x2 ;  /* 0x0000d40002ea7a11 */ /* 0x000fc400078410ff */
[----:B------:R-:W-:Y:S02]  /*1d60*/  LEA.HI.X R241, R4, c[0x0][0x334], R5, 0x1, P3 ;  /* 0x0000cd0004f17a11 */ /* 0x000fe400018f0c05 */
[----:B------:R-:W-:-:S07]  /*1d70*/  LEA.HI.X R235, R2, c[0x0][0x354], R8, 0x2, P2 ;  /* 0x0000d50002eb7a11 */ /* 0x000fce00010f1408 */
[----:B-1-34-:R-:W-:Y:S05]  /*1d80*/  @P0 BRA `(.L_x_375) ;  /* 0x0000080000000947 */ /* 0x01afea0003800000 */
        /* <DEDUP_REMOVED lines=18> */
.L_x_376:
        /* <DEDUP_REMOVED lines=18> */
.L_x_377:
        /* <DEDUP_REMOVED lines=20> */
[----:B------:R-:W-:-:S03]  /*2110*/  MOV R5, R2 ;  /* 0x0000000200057202 */ /* 0x000fc60000000f00 */
[C---:B------:R-:W-:Y:S02]  /*2120*/  IMAD R0, R15.reuse, c[0x0][0x3a4], R0 ;  /* 0x0000e9000f007a24 */ /* 0x040fe400078e0200 */
[----:B------:R-:W-:-:S05]  /*2130*/  IMAD.WIDE.U32 R8, R15, c[0x0][0x3a0], R4 ;  /* 0x0000e8000f087a25 */ /* 0x000fca00078e0004 */
[----:B------:R-:W-:Y:S02]  /*2140*/  IADD3 R0, R9, R0, RZ ;  /* 0x0000000009007210 */ /* 0x000fe40007ffe0ff */
[----:B------:R-:W-:-:S04]  /*2150*/  LEA R4, P0, R8, c[0x0][0x340], 0x1 ;  /* 0x0000d00008047a11 */ /* 0x000fc800078008ff */
[----:B------:R-:W-:-:S05]  /*2160*/  LEA.HI.X R5, R8, c[0x0][0x344], R0, 0x1, P0 ;  /* 0x0000d10008057a11 */ /* 0x000fca00000f0c00 */
[----:B------:R1:W-:Y:S04]  /*2170*/  STG.E.128 [R4.64], RZ ;  /* 0x000000ff04007986 */ /* 0x0003e8000c101d04 */
[----:B------:R1:W-:Y:S04]  /*2180*/  STG.E.128 [R4.64+0x80], RZ ;  /* 0x000080ff04007986 */ /* 0x0003e8000c101d04 */
[----:B------:R1:W-:Y:S04]  /*2190*/  STG.E.128 [R4.64+0x100], RZ ;  /* 0x000100ff04007986 */ /* 0x0003e8000c101d04 */
[----:B------:R1:W-:Y:S02]  /*21a0*/  STG.E.128 [R4.64+0x180], RZ ;  /* 0x000180ff04007986 */ /* 0x0003e4000c101d04 */
.L_x_379:
[----:B------:R-:W-:Y:S05]  /*21b0*/  BSYNC B0 ;  /* 0x0000000000007941 */ /* 0x000fea0003800000 */
.L_x_378:
[----:B------:R-:W-:Y:S01]  /*21c0*/  IADD3 R0, R15, 0x20, RZ ;  /* 0x000000200f007810 */ /* 0x000fe20007ffe0ff */
[----:B------:R-:W-:Y:S03]  /*21d0*/  BSSY B0, `(.L_x_380) ;  /* 0x0000010000007945 */ /* 0x000fe60003800000 */
[----:B------:R-:W-:-:S13]  /*21e0*/  ISETP.GE.AND P0, PT, R0, UR6, PT ;  /* 0x0000000600007c0c */ /* 0x000fda000bf06270 */
[----:B------:R-:W-:Y:S05]  /*21f0*/  @P0 BRA `(.L_x_381) ;  /* 0x000000d000000947 */ /* 0x000fea0003800000 */
[----:B------:R-:W-:Y:S02]  /*2200*/  IADD3 R0, P2, R15, 0x20, RZ ;  /* 0x000000200f007810 */ /* 0x000fe40007f5e0ff */
[----:B------:R-:W-:Y:S02]  /*2210*/  MOV R7, R2 ;  /* 0x0000000200077202 */ /* 0x000fe40000000f00 */
[----:B-1----:R-:W-:-:S03]  /*2220*/  IADD3.X R4, RZ, R14, RZ, P2, !PT ;  /* 0x0000000eff047210 */ /* 0x002fc600017fe4ff */
        /* <DEDUP_REMOVED lines=10> */
.L_x_381:
[----:B------:R-:W-:Y:S05]  /*22d0*/  BSYNC B0 ;  /* 0x0000000000007941 */ /* 0x000fea0003800000 */
.L_x_380:
        /* <DEDUP_REMOVED lines=27> */
.L_x_383:
[----:B------:R-:W-:Y:S05]  /*2490*/  BSYNC B0 ;  /* 0x0000000000007941 */ /* 0x000fea0003800000 */
.L_x_382:
[----:B------:R-:W-:Y:S05]  /*24a0*/  @P0 BRA `(.L_x_384) ;  /* 0x00006d8000000947 */ /* 0x000fea0003800000 */
[----:B------:R-:W-:Y:S02]  /*24b0*/  IADD3 R0, P0, R15, 0x20, RZ ;  /* 0x000000200f007810 */ /* 0x000fe40007f1e0ff */
[----:B------:R-:W-:-:S02]  /*24c0*/  MOV R7, R2 ;  /* 0x0000000200077202 */ /* 0x000fc40000000f00 */
        /* <DEDUP_REMOVED lines=12> */
.L_x_375:
[----:B------:R-:W2:Y:S01]  /*2590*/  LDL R6, [R1+0x50] ;  /* 0x0000500001067983 */ /* 0x000ea20000100800 */
[----:B------:R-:W-:Y:S01]  /*25a0*/  PLOP3.LUT P0, PT, PT, PT, UP6, 0x80, 0x0 ;  /* 0x000000000000781c */ /* 0x000fe20003f0f068 */
[----:B------:R-:W-:Y:S01]  /*25b0*/  UIMAD UR7, UR6, -0x40, UR25 ;  /* 0xffffffc0060778a4 */ /* 0x000fe2000f8e0219 */
[----:B------:R-:W-:Y:S01]  /*25c0*/  IADD3 R9, R15, 0x20, RZ ;  /* 0x000000200f097810 */ /* 0x000fe20007ffe0ff */
[----:B------:R-:W-:Y:S01]  /*25d0*/  IMAD.MOV.U32 R226, RZ, RZ, 0x40 ;  /* 0x00000040ffe27424 */ /* 0x000fe200078e00ff */
[----:B------:R-:W-:Y:S01]  /*25e0*/  ULEA.HI UR12, UR6, UR6, URZ, 0x1 ;  /* 0x00000006060c7291 */ /* 0x000fe2000f8f083f */
[----:B------:R-:W-:Y:S08]  /*25f0*/  BSSY B0, `(.L_x_385) ;  /* 0x000003e000007945 */ /* 0x000ff00003800000 */
[----:B------:R-:W-:Y:S01]  /*2600*/  @P0 BAR.SYNC.DEFER_BLOCKING 0x0 ;  /* 0x0000000000000b1d */ /* 0x000fe20000010000 */
[----:B------:R-:W-:Y:S01]  /*2610*/  ISETP.GE.AND P1, PT, R9, UR7, PT ;  /* 0x0000000709007c0c */ /* 0x000fe2000bf26270 */
[----:B------:R-:W-:Y:S01]  /*2620*/  IMAD.WIDE.U32 R4, R226, c[0x0][0x370], RZ ;  /* 0x0000dc00e2047a25 */ /* 0x000fe200078e00ff */
[----:B------:R-:W-:Y:S01]  /*2630*/  ISETP.GE.AND P2, PT, R15, UR7, PT ;  /* 0x000000070f007c0c */ /* 0x000fe2000bf46270 */
[----:B------:R-:W-:-:S02]  /*2640*/  ULOP3.LUT UR12, UR12, 0xfffffffe, URZ, 0xc0, !UPT ;  /* 0xfffffffe0c0c7892 */ /* 0x000fc4000f8ec03f */
[----:B------:R-:W-:Y:S02]  /*2650*/  IMAD R2, R226, c[0x0][0x374], RZ ;  /* 0x0000dd00e2027a24 */ /* 0x000fe400078e02ff */
[----:B------:R-:W-:-:S04]  /*2660*/  UIADD3 UR12, UR6, -UR12, URZ ;  /* 0x8000000c060c7290 */ /* 0x000fc8000fffe03f */
[----:B------:R-:W-:Y:S02]  /*2670*/  UISETP.NE.AND UP0, UPT, UR12, 0x1, UPT ;  /* 0x000000010c00788c */ /* 0x000fe4000bf05270 */
[----:B------:R-:W-:-:S04]  /*2680*/  @!P1 IADD3 R4, P3, R240, R4, RZ ;  /* 0x00000004f0049210 */ /* 0x000fc80007f7e0ff */
[----:B------:R-:W-:Y:S02]  /*2690*/  @!P1 IADD3.X R5, R241, R5, R2, P3, !PT ;  /* 0x00000005f1059210 */ /* 0x000fe40001ffe402 */
[----:B------:R-:W-:Y:S01]  /*26a0*/  PLOP3.LUT P0, PT, PT, PT, UP0, 0x80, 0x0 ;  /* 0x000000000000781c */ /* 0x000fe20003f0f008 */
        /* <DEDUP_REMOVED lines=22> */
[----:B--2---:R-:W-:-:S04]  /*2810*/  IADD3 R2, R6, 0x4000, RZ ;  /* 0x0000400006027810 */ /* 0x004fc80007ffe0ff */
[----:B------:R-:W-:-:S05]  /*2820*/  SEL R2, R2, R6, !P0 ;  /* 0x0000000602027207 */ /* 0x000fca0004000000 */
[----:B------:R-:W-:Y:S01]  /*2830*/  IMAD.SHL.U32 R236, R2, 0x2, RZ ;  /* 0x0000000202ec7824 */ /* 0x000fe200078e00ff */
[----:B------:R-:W-:Y:S05]  /*2840*/  @!P2 BRA `(.L_x_386) ;  /* 0x000001100000a947 */ /* 0x000fea0003800000 */
[----:B-1----:R1:W-:Y:S04]  /*2850*/  STS [R236], RZ ;  /* 0x000000ffec007388 */ /* 0x0023e80000000800 */
        /* <DEDUP_REMOVED lines=16> */
.L_x_386:
[----:B------:R-:W-:Y:S01]  /*2960*/  @!PT LDS RZ, [RZ] ;  /* 0x00000000fffff984 */ /* 0x000fe20000000800 */
[----:B------:R-:W-:Y:S01]  /*2970*/  @!PT LDS RZ, [RZ] ;  /* 0x00000000fffff984 */ /* 0x000fe20000000800 */
[----:B------:R-:W-:Y:S01]  /*2980*/  @!PT LDS RZ, [RZ] ;  /* 0x00000000fffff984 */ /* 0x000fe20000000800 */
[----:B-1----:R1:W-:Y:S04]  /*2990*/  LDGSTS.E.BYPASS.LTC128B.128 [R236], [R242.64] ;  /* 0x00000000f2ec7fae */ /* 0x0023e8000b901d44 */
[----:B------:R1:W-:Y:S04]  /*29a0*/  LDGSTS.E.BYPASS.LTC128B.128 [R236+0x2000], [R242.64+0x80] ;  /* 0x02000080f2ec7fae */ /* 0x0003e8000b901d44 */
[----:B------:R1:W-:Y:S04]  /*29b0*/  LDGSTS.E.BYPASS.LTC128B.128 [R236+0x4000], [R242.64+0x100] ;  /* 0x04000100f2ec7fae */ /* 0x0003e8000b901d44 */
[----:B------:R1:W-:Y:S02]  /*29c0*/  LDGSTS.E.BYPASS.LTC128B.128 [R236+0x6000], [R242.64+0x180] ;  /* 0x06000180f2ec7fae */ /* 0x0003e4000b901d44 */
.L_x_387:
[----:B------:R-:W-:Y:S05]  /*29d0*/  BSYNC B0 ;  /* 0x0000000000007941 */ /* 0x000fea0003800000 */
.L_x_385:
[----:B------:R-:W-:Y:S01]  /*29e0*/  BSSY B0, `(.L_x_388) ;  /* 0x000001e000007945 */ /* 0x000fe20003800000 */
[----:B------:R-:W-:-:S02]  /*29f0*/  IMAD R2, R226, c[0x0][0x194], RZ ;  /* 0x00006500e2027a24 */ /* 0x000fc400078e02ff */
[----:B------:R-:W-:Y:S01]  /*2a00*/  IMAD.WIDE.U32 R4, R226, c[0x0][0x190], RZ ;  /* 0x00006400e2047a25 */ /* 0x000fe200078e00ff */
        /* <DEDUP_REMOVED lines=18> */
.L_x_389:
[----:B------:R-:W-:-:S04]  /*2b30*/  IADD3 R4, P1, R242, R4, RZ ;  /* 0x00000004f2047210 */ /* 0x000fc80007f3e0ff */
[----:B------:R-:W-:-:S05]  /*2b40*/  IADD3.X R5, R243, R5, R2, P1, !PT ;  /* 0x00000005f3057210 */ /* 0x000fca0000ffe402 */
[----:B------:R-:W-:Y:S01]  /*2b50*/  @!PT LDS RZ, [RZ] ;  /* 0x00000000fffff984 */ /* 0x000fe20000000800 */
[----:B------:R-:W-:Y:S01]  /*2b60*/  @!PT LDS RZ, [RZ] ;  /* 0x00000000fffff984 */ /* 0x000fe20000000800 */
[----:B------:R-:W-:Y:S01]  /*2b70*/  @!PT LDS RZ, [RZ] ;  /* 0x00000000fffff984 */ /* 0x000fe20000000800 */
[----:B------:R2:W-:Y:S04]  /*2b80*/  LDGSTS.E.BYPASS.LTC128B.128 [R236+0x1000], [R4.64] ;  /* 0x0100000004ec7fae */ /* 0x0005e8000b901d44 */
[----:B------:R2:W-:Y:S04]  /*2b90*/  LDGSTS.E.BYPASS.LTC128B.128 [R236+0x3000], [R4.64+0x80] ;  /* 0x0300008004ec7fae */ /* 0x0005e8000b901d44 */
[----:B------:R2:W-:Y:S04]  /*2ba0*/  LDGSTS.E.BYPASS.LTC128B.128 [R236+0x5000], [R4.64+0x100] ;  /* 0x0500010004ec7fae */ /* 0x0005e8000b901d44 */
[----:B------:R2:W-:Y:S02]  /*2bb0*/  LDGSTS.E.BYPASS.LTC128B.128 [R236+0x7000], [R4.64+0x180] ;  /* 0x0700018004ec7fae */ /* 0x0005e4000b901d44 */
.L_x_390:
[----:B------:R-:W-:Y:S05]  /*2bc0*/  BSYNC B0 ;  /* 0x0000000000007941 */ /* 0x000fea0003800000 */
.L_x_388:
[----:B------:R-:W3:Y:S01]  /*2bd0*/  LDL R22, [R1+0x40] ;  /* 0x0000400001167983 */ /* 0x000ee20000100800 */
[----:B------:R-:W-:Y:S01]  /*2be0*/  ULDC.64 UR14, c[0x0][0x1a0] ;  /* 0x00006800000e7ab9 */ /* 0x000fe20000000a00 */
[----:B--2---:R-:W-:Y:S01]  /*2bf0*/  IMAD.U32 R4, RZ, RZ, UR23 ;  /* 0x00000017ff047e24 */ /* 0x004fe2000f8e00ff */
[----:B------:R-:W-:Y:S01]  /*2c00*/  UIMAD UR12, UR20, UR14, URZ ;  /* 0x0000000e140c72a4 */ /* 0x000fe2000f8e023f */
[----:B------:R-:W2:Y:S01]  /*2c10*/  LDL R21, [R1+0x54] ;  /* 0x0000540001157983 */ /* 0x000ea20000100800 */
[----:B------:R-:W-:Y:S01]  /*2c20*/  ULDC.64 UR18, c[0x0][0x198] ;  /* 0x0000660000127ab9 */ /* 0x000fe20000000a00 */
[----:B------:R-:W-:Y:S01]  /*2c30*/  IMAD.WIDE.U32 R6, R4, c[0x0][0x198], R16 ;  /* 0x0000660004067a25 */ /* 0x000fe200078e0010 */
[----:B------:R-:W-:-:S02]  /*2c40*/  UIMAD UR18, UR20, UR18, URZ ;  /* 0x00000012141272a4 */ /* 0x000fc4000f8e023f */
[----:B------:R-:W-:Y:S01]  /*2c50*/  UIMAD UR14, UR23, UR15, UR12 ;  /* 0x0000000f170e72a4 */ /* 0x000fe2000f8e020c */
[----:B------:R-:W-:Y:S01]  /*2c60*/  IMAD.WIDE.U32 R4, R4, c[0x0][0x1a0], R16 ;  /* 0x0000680004047a25 */ /* 0x000fe200078e0010 */
[----:B------:R-:W-:Y:S02]  /*2c70*/  UIMAD UR12, UR22, -0x40, UR16 ;  /* 0xffffffc0160c78a4 */ /* 0x000fe4000f8e0210 */
[----:B------:R-:W-:Y:S01]  /*2c80*/  UIMAD UR19, UR23, UR19, UR18 ;  /* 0x00000013171372a4 */ /* 0x000fe2000f8e0212 */
[----:B------:R-:W-:-:S03]  /*2c90*/  IADD3 R8, P3, R6, UR29, RZ ;  /* 0x0000001d06087c10 */ /* 0x000fc6000ff7e0ff */
[----:B------:R-:W-:Y:S02]  /*2ca0*/  ISETP.GE.AND P1, PT, R9, UR12, PT ;  /* 0x0000000c09007c0c */ /* 0x000fe4000bf26270 */
[----:B------:R-:W-:Y:S01]  /*2cb0*/  IMAD.U32 R2, RZ, RZ, UR19 ;  /* 0x00000013ff027e24 */ /* 0x000fe2000f8e00ff */
[----:B------:R-:W-:Y:S02]  /*2cc0*/  IADD3 R6, P2, R4, UR21, RZ ;  /* 0x0000001504067c10 */ /* 0x000fe4000ff5e0ff */
[----:B------:R-:W-:Y:S02]  /*2cd0*/  MOV R10, UR14 ;  /* 0x0000000e000a7c02 */ /* 0x000fe40008000f00 */
[----:B------:R-:W-:Y:S01]  /*2ce0*/  IADD3.X R9, R7, UR30, R2, P3, !PT ;  /* 0x0000001e07097c10 */ /* 0x000fe20009ffe402 */
[----:B------:R-:W-:Y:S01]  /*2cf0*/  IMAD R2, R13, c[0x0][0x1b8], RZ ;  /* 0x00006e000d027a24 */ /* 0x000fe200078e02ff */
[----:B------:R-:W-:Y:S02]  /*2d00*/  IADD3.X R7, R5, UR24, R10, P2, !PT ;  /* 0x0000001805077c10 */ /* 0x000fe400097fe40a */
[C---:B------:R-:W-:Y:S01]  /*2d10*/  ISETP.GE.AND P2, PT, R15.reuse, UR12, PT ;  /* 0x0000000c0f007c0c */ /* 0x040fe2000bf46270 */
[C---:B------:R-:W-:Y:S01]  /*2d20*/  IMAD R2, R0.reuse, c[0x0][0x1bc], R2 ;  /* 0x00006f0000027a24 */ /* 0x040fe200078e0202 */
[----:B------:R-:W-:Y:S01]  /*2d30*/  @!P1 IADD3 R16, P3, R15, 0x20, RZ ;  /* 0x000000200f109810 */ /* 0x000fe20007f7e0ff */
[----:B------:R-:W-:-:S04]  /*2d40*/  IMAD.WIDE.U32 R6, R0, c[0x0][0x1b8], R6 ;  /* 0x00006e0000067a25 */ /* 0x000fc800078e0006 */
[----:B------:R-:W-:Y:S02]  /*2d50*/  IMAD R4, R13, c[0x0][0x1b0], RZ ;  /* 0x00006c000d047a24 */ /* 0x000fe400078e02ff */
[----:B------:R-:W-:Y:S02]  /*2d60*/  IMAD.IADD R7, R7, 0x1, R2 ;  /* 0x0000000107077824 */ /* 0x000fe400078e0202 */
[C---:B------:R-:W-:Y:S02]  /*2d70*/  IMAD R10, R0.reuse, c[0x0][0x1b4], R4 ;  /* 0x00006d00000a7a24 */ /* 0x040fe400078e0204 */
[----:B------:R-:W-:Y:S01]  /*2d80*/  @!P1 IMAD.X R2, RZ, RZ, R14, P3 ;  /* 0x000000ffff029224 */ /* 0x000fe200018e060e */
[----:B------:R-:W-:Y:S01]  /*2d90*/  @!P1 IADD3 R12, P3, R15, 0x20, RZ ;  /* 0x000000200f0c9810 */ /* 0x000fe20007f7e0ff */
[----:B------:R-:W-:-:S04]  /*2da0*/  IMAD.WIDE.U32 R4, R0, c[0x0][0x1b0], R8 ;  /* 0x00006c0000047a25 */ /* 0x000fc800078e0008 */
[----:B------:R-:W-:Y:S02]  /*2db0*/  IMAD.IADD R5, R5, 0x1, R10 ;  /* 0x0000000105057824 */ /* 0x000fe400078e020a */
[----:B------:R-:W-:Y:S02]  /*2dc0*/  @!P2 IMAD R0, R14, c[0x0][0x198], RZ ;  /* 0x000066000e00aa24 */ /* 0x000fe400078e02ff */
[----:B------:R-:W-:Y:S01]  /*2dd0*/  @!P1 IMAD.X R10, RZ, RZ, R14, P3 ;  /* 0x000000ffff0a9224 */ /* 0x000fe200018e060e */
[----:B------:R-:W-:Y:S01]  /*2de0*/  @!P1 MOV R8, R4 ;  /* 0x0000000400089202 */ /* 0x000fe20000000f00 */
[----:B------:R-:W-:Y:S01]  /*2df0*/  @!P1 IMAD R2, R2, c[0x0][0x198], RZ ;  /* 0x0000660002029a24 */ /* 0x000fe200078e02ff */
[----:B------:R-:W-:Y:S01]  /*2e00*/  @!P1 MOV R18, R6 ;  /* 0x0000000600129202 */ /* 0x000fe20000000f00 */
[----:B------:R-:W-:Y:S02]  /*2e10*/  @!P1 IMAD.MOV.U32 R9, RZ, RZ, R5 ;  /* 0x000000ffff099224 */ /* 0x000fe400078e0005 */
[----:B------:R-:W-:-:S02]  /*2e20*/  @!P2 IMAD R11, R15, c[0x0][0x19c], R0 ;  /* 0x000067000f0baa24 */ /* 0x000fc400078e0200 */
[----:B------:R-:W-:Y:S02]  /*2e30*/  @!P2 IMAD R13, R14, c[0x0][0x1a0], RZ ;  /* 0x000068000e0daa24 */ /* 0x000fe400078e02ff */
[----:B------:R-:W-:-:S04]  /*2e40*/  @!P2 IMAD.WIDE.U32 R4, R15, c[0x0][0x198], R4 ;  /* 0x000066000f04aa25 */ /* 0x000fc800078e0004 */
[----:B------:R-:W-:Y:S02]  /*2e50*/  @!P1 IMAD R0, R10, c[0x0][0x1a0], RZ ;  /* 0x000068000a009a24 */ /* 0x000fe400078e02ff */
[----:B------:R-:W-:Y:S02]  /*2e60*/  @!P1 IMAD.MOV.U32 R19, RZ, RZ, R7 ;  /* 0x000000ffff139224 */ /* 0x000fe400078e0007 */
[C---:B------:R-:W-:Y:S02]  /*2e70*/  @!P1 IMAD R20, R16.reuse, c[0x0][0x19c], R2 ;  /* 0x0000670010149a24 */ /* 0x040fe400078e0202 */
[----:B------:R-:W-:Y:S01]  /*2e80*/  @!P1 IMAD.WIDE.U32 R16, R16, c[0x0][0x198], R8 ;  /* 0x0000660010109a25 */ /* 0x000fe200078e0008 */
[----:B------:R-:W-:Y:S02]  /*2e90*/  @!P2 IADD3 R2, R5, R11, RZ ;  /* 0x0000000b0502a210 */ /* 0x000fe40007ffe0ff */
[----:B------:R-:W-:Y:S01]  /*2ea0*/  @!P2 LEA R10, P3, R4, c[0x0][0x168], 0x1 ;  /* 0x00005a00040aaa11 */ /* 0x000fe200078608ff */
[----:B------:R-:W-:-:S02]  /*2eb0*/  @!P2 IMAD R9, R15, c[0x0][0x1a4], R13 ;  /* 0x000069000f09aa24 */ /* 0x000fc400078e020d */
[C---:B------:R-:W-:Y:S02]  /*2ec0*/  @!P1 IMAD R8, R12.reuse, c[0x0][0x1a4], R0 ;  /* 0x000069000c089a24 */ /* 0x040fe400078e0200 */
[----:B------:R-:W-:Y:S01]  /*2ed0*/  @!P1 IMAD.WIDE.U32 R12, R12, c[0x0][0x1a0], R18 ;  /* 0x000068000c0c9a25 */ /* 0x000fe200078e0012 */
[----:B------:R-:W-:-:S03]  /*2ee0*/  @!P2 LEA.HI.X R11, R4, c[0x0][0x16c], R2, 0x1, P3 ;  /* 0x00005b00040baa11 */ /* 0x000fc600018f0c02 */
[----:B------:R-:W-:Y:S01]  /*2ef0*/  @!P2 IMAD.WIDE.U32 R14, R15, c[0x0][0x1a0], R6 ;  /* 0x000068000f0eaa25 */ /* 0x000fe200078e0006 */
[----:B------:R-:W-:Y:S02]  /*2f00*/  @!P1 IADD3 R13, R13, R8, RZ ;  /* 0x000000080d0d9210 */ /* 0x000fe40007ffe0ff */
[----:B------:R-:W-:Y:S01]  /*2f10*/  @!P1 LEA R8, P5, R16, c[0x0][0x168], 0x1 ;  /* 0x00005a0010089a11 */ /* 0x000fe200078a08ff */
[----:B------:R-:W-:Y:S02]  /*2f20*/  @!P1 IMAD.IADD R2, R17, 0x1, R20 ;  /* 0x0000000111029824 */ /* 0x000fe400078e0214 */
[----:B------:R-:W-:-:S03]  /*2f30*/  @!P2 IMAD.IADD R5, R15, 0x1, R9 ;  /* 0x000000010f05a824 */ /* 0x000fc600078e0209 */
[----:B------:R-:W-:Y:S01]  /*2f40*/  @!P1 LEA.HI.X R9, R16, c[0x0][0x16c], R2, 0x1, P5 ;  /* 0x00005b0010099a11 */ /* 0x000fe200028f0c02 */
[----:B------:R-:W-:Y:S01]  /*2f50*/  @P2 STS.128 [R237+0x18000], RZ ;  /* 0x018000ffed002388 */ /* 0x000fe20000000c00 */
[----:B------:R-:W-:-:S03]  /*2f60*/  @!P2 LEA R6, P4, R14, c[0x0][0x170], 0x1 ;  /* 0x00005c000e06aa11 */ /* 0x000fc600078808ff */
[----:B------:R-:W-:Y:S04]  /*2f70*/  @P2 STS.128 [R237+0x1a000], RZ ;  /* 0x01a000ffed002388 */ /* 0x000fe80000000c00 */
[----:B------:R-:W-:Y:S04]  /*2f80*/  @P2 STS.128 [R237+0x1c000], RZ ;  /* 0x01c000ffed002388 */ /* 0x000fe80000000c00 */
[----:B------:R-:W-:Y:S04]  /*2f90*/  @P2 STS.128 [R237+0x1e000], RZ ;  /* 0x01e000ffed002388 */ /* 0x000fe80000000c00 */
[----:B------:R-:W-:Y:S01]  /*2fa0*/  @!PT LDS RZ, [RZ] ;  /* 0x00000000fffff984 */ /* 0x000fe20000000800 */
[----:B------:R-:W-:Y:S01]  /*2fb0*/  @!PT LDS RZ, [RZ] ;  /* 0x00000000fffff984 */ /* 0x000fe20000000800 */
[----:B------:R-:W-:Y:S01]  /*2fc0*/  @!PT LDS RZ, [RZ] ;  /* 0x00000000fffff984 */ /* 0x000fe20000000800 */
[----:B------:R4:W-:Y:S04]  /*2fd0*/  @!P2 LDGSTS.E.BYPASS.LTC128B.128 [R237+0x18000], [R10.64] ;  /* 0x180000000aedafae */ /* 0x0009e8000b901d44 */
[----:B------:R4:W-:Y:S01]  /*2fe0*/  @!P2 LDGSTS.E.BYPASS.LTC128B.128 [R237+0x1a000], [R10.64+0x80] ;  /* 0x1a0000800aedafae */ /* 0x0009e2000b901d44 */
[----:B------:R-:W-:-:S03]  /*2ff0*/  @!P1 LEA R4, P3, R12, c[0x0][0x170], 0x1 ;  /* 0x00005c000c049a11 */ /* 0x000fc600078608ff */
[----:B------:R4:W-:Y:S01]  /*3000*/  @!P2 LDGSTS.E.BYPASS.LTC128B.128 [R237+0x1c000], [R10.64+0x100] ;  /* 0x1c0001000aedafae */ /* 0x0009e2000b901d44 */
[----:B------:R-:W-:-:S03]  /*3010*/  @!P2 LEA.HI.X R7, R14, c[0x0][0x174], R5, 0x1, P4 ;  /* 0x00005d000e07aa11 */ /* 0x000fc600020f0c05 */
[----:B------:R4:W-:Y:S04]  /*3020*/  @!P2 LDGSTS.E.BYPASS.LTC128B.128 [R237+0x1e000], [R10.64+0x180] ;  /* 0x1e0001800aedafae */ /* 0x0009e8000b901d44 */
[----:B------:R-:W-:Y:S04]  /*3030*/  @P1 STS.128 [R237+0x19000], RZ ;  /* 0x019000ffed001388 */ /* 0x000fe80000000c00 */
[----:B------:R-:W-:Y:S04]  /*3040*/  @P1 STS.128 [R237+0x1b000], RZ ;  /* 0x01b000ffed001388 */ /* 0x000fe80000000c00 */
[----:B------:R-:W-:Y:S04]  /*3050*/  @P1 STS.128 [R237+0x1d000], RZ ;  /* 0x01d000ffed001388 */ /* 0x000fe80000000c00 */
[----:B------:R-:W-:Y:S04]  /*3060*/  @P1 STS.128 [R237+0x1f000], RZ ;  /* 0x01f000ffed001388 */ /* 0x000fe80000000c00 */
[----:B------:R-:W-:Y:S01]  /*3070*/  @!PT LDS RZ, [RZ] ;  /* 0x00000000fffff984 */ /* 0x000fe20000000800 */
[----:B------:R-:W-:Y:S01]  /*3080*/  @!PT LDS RZ, [RZ] ;  /* 0x00000000fffff984 */ /* 0x000fe20000000800 */
[----:B------:R-:W-:Y:S01]  /*3090*/  @!PT LDS RZ, [RZ] ;  /* 0x00000000fffff984 */ /* 0x000fe20000000800 */
[----:B------:R1:W-:Y:S01]  /*30a0*/  @!P1 LDGSTS.E.BYPASS.LTC128B.128 [R237+0x19000], [R8.64] ;  /* 0x1900000008ed9fae */ /* 0x0003e2000b901d44 */
[----:B------:R-:W-:-:S03]  /*30b0*/  @!P1 LEA.HI.X R5, R12, c[0x0][0x174], R13, 0x1, P3 ;  /* 0x00005d000c059a11 */ /* 0x000fc600018f0c0d */
[----:B------:R1:W-:Y:S04]  /*30c0*/  @!P1 LDGSTS.E.BYPASS.LTC128B.128 [R237+0x1b000], [R8.64+0x80] ;  /* 0x1b00008008ed9fae */ /* 0x0003e8000b901d44 */
[----:B------:R1:W-:Y:S04]  /*30d0*/  @!P1 LDGSTS.E.BYPASS.LTC128B.128 [R237+0x1d000], [R8.64+0x100] ;  /* 0x1d00010008ed9fae */ /* 0x0003e8000b901d44 */
        /* <DEDUP_REMOVED lines=8> */
[----:B------:R1:W-:Y:S04]  /*3160*/  @!P2 LDGSTS.E.BYPASS.LTC128B.128 [R237+0x20000], [R6.64] ;  /* 0x2000000006edafae */ /* 0x0003e8000b901d44 */
[----:B------:R1:W-:Y:S04]  /*3170*/  @!P2 LDGSTS.E.BYPASS.LTC128B.128 [R237+0x22000], [R6.64+0x80] ;  /* 0x2200008006edafae */ /* 0x0003e8000b901d44 */
[----:B------:R1:W-:Y:S04]  /*3180*/  @!P2 LDGSTS.E.BYPASS.LTC128B.128 [R237+0x24000], [R6.64+0x100] ;  /* 0x2400010006edafae */ /* 0x0003e8000b901d44 */
[----:B------:R1:W-:Y:S01]  /*3190*/  @!P2 LDGSTS.E.BYPASS.LTC128B.128 [R237+0x26000], [R6.64+0x180] ;  /* 0x2600018006edafae */ /* 0x0003e2000b901d44 */
[----:B------:R-:W-:Y:S01]  /*31a0*/  IMAD.MOV.U32 R247, RZ, RZ, 0x7f800000 ;  /* 0x7f800000fff77424 */ /* 0x000fe200078e00ff */
[----:B------:R-:W-:-:S02]  /*31b0*/  MOV R248, 0x7f800000 ;  /* 0x7f80000000f87802 */ /* 0x000fc40000000f00 */
        /* <DEDUP_REMOVED lines=12> */
[----:B---3--:R-:W-:-:S04]  /*3280*/  IADD3 R0, R22, 0x8, RZ ;  /* 0x0000000816007810 */ /* 0x008fc80007ffe0ff */
[----:B------:R-:W-:Y:S02]  /*3290*/  ISETP.GE.AND P6, PT, R0, UR7, PT ;  /* 0x0000000700007c0c */ /* 0x000fe4000bfc6270 */
[----:B------:R-:W-:Y:S02]  /*32a0*/  SHF.R.S32.HI R0, RZ, 0x1f, R22 ;  /* 0x0000001fff007819 */ /* 0x000fe40000011416 */
[C---:B------:R-:W-:Y:S02]  /*32b0*/  IADD3 R2, R22.reuse, 0x1, RZ ;  /* 0x0000000116027810 */ /* 0x040fe40007ffe0ff */
[C---:B------:R-:W-:Y:S01]  /*32c0*/  SHF.L.U64.HI R23, R22.reuse, 0x2, R0 ;  /* 0x0000000216177819 */ /* 0x040fe20000010200 */
[----:B------:R-:W-:Y:S02]  /*32d0*/  IMAD.U32 R0, RZ, RZ, UR25 ;  /* 0x00000019ff007e24 */ /* 0x000fe4000f8e00ff */
[----:B------:R-:W-:-:S03]  /*32e0*/  IMAD.SHL.U32 R24, R22, 0x4, RZ ;  /* 0x0000000416187824 */ /* 0x000fc600078e00ff */
[----:B------:R-:W-:Y:S02]  /*32f0*/  IADD3 R0, R2, UR16, -R0 ;  /* 0x0000001002007c10 */ /* 0x000fe4000fffe800 */
[----:B------:R-:W-:Y:S01]  /*3300*/  STL [R1+0x18], R24 ;  /* 0x0000181801007387 */ /* 0x000fe20000100800 */
[----:B------:R-:W-:-:S03]  /*3310*/  IADD3 R2, R233, 0x4000, RZ ;  /* 0x00004000e9027810 */ /* 0x000fc60007ffe0ff */
[----:B------:R-:W-:Y:S04]  /*3320*/  STL [R1+0x14], R23 ;  /* 0x0000141701007387 */ /* 0x000fe80000100800 */
[----:B------:R3:W-:Y:S01]  /*3330*/  STL [R1+0x38], R0 ;  /* 0x0000380001007387 */ /* 0x0007e20000100800 */
[----:B------:R-:W-:Y:S02]  /*3340*/  SEL R2, R2, R233, !P0 ;  /* 0x000000e902027207 */ /* 0x000fe40004000000 */
[----:B------:R-:W-:Y:S02]  /*3350*/  ISETP.GE.AND P3, PT, R22, UR7, PT ;  /* 0x0000000716007c0c */ /* 0x000fe4000bf66270 */
[----:B------:R-:W-:Y:S02]  /*3360*/  SHF.L.U32 R219, R2, 0x1, RZ ;  /* 0x0000000102db7819 */ /* 0x000fe400000006ff */
[----:B-1----:R-:W-:-:S02]  /*3370*/  IADD3 R6, P2, R24, UR9, RZ ;  /* 0x0000000918067c10 */ /* 0x002fc4000ff5e0ff */
[----:B---3--:R-:W-:-:S04]  /*3380*/  IADD3 R0, R232, 0x4000, RZ ;  /* 0x00004000e8007810 */ /* 0x008fc80007ffe0ff */
[----:B------:R-:W-:-:S05]  /*3390*/  SEL R0, R0, R232, !P0 ;  /* 0x000000e800007207 */ /* 0x000fca0004000000 */
[----:B------:R-:W-:Y:S02]  /*33a0*/  IMAD.SHL.U32 R2, R0, 0x2, RZ ;  /* 0x0000000200027824 */ /* 0x000fe400078e00ff */
[----:B------:R-:W-:Y:S01]  /*33b0*/  IMAD.MOV.U32 R0, RZ, RZ, c[0x0][0x22c] ;  /* 0x00008b00ff007624 */ /* 0x000fe200078e00ff */
[----:B------:R-:W-:-:S03]  /*33c0*/  IADD3.X R7, R23, UR8, RZ, P2, !PT ;  /* 0x0000000817077c10 */ /* 0x000fc600097fe4ff */
[----:B------:R-:W-:Y:S02]  /*33d0*/  IMAD R0, R0, c[0x0][0x1c0], RZ ;  /* 0x0000700000007a24 */ /* 0x000fe400078e02ff */
[----:B------:R1:W5:Y:S02]  /*33e0*/  @!P3 LDG.E R247, [R6.64] ;  /* 0x0000000406f7b981 */ /* 0x000364000c1e1900 */
[C---:B------:R-:W-:Y:S01]  /*33f0*/  IMAD.SHL.U32 R8, R0.reuse, 0x10, RZ ;  /* 0x0000001000087824 */ /* 0x040fe200078e00ff */
[----:B------:R-:W-:Y:S01]  /*3400*/  SHF.L.U32 R238, R0, 0x3, RZ ;  /* 0x0000000300ee7819 */ /* 0x000fe200000006ff */
[----:B------:R1:W5:Y:S03]  /*3410*/  @!P6 LDG.E R248, [R6.64+0x20] ;  /* 0x0000200406f8e981 */ /* 0x000366000c1e1900 */
[C---:B------:R-:W-:Y:S02]  /*3420*/  IADD3 R5, R8.reuse, 0x60, RZ ;  /* 0x0000006008057810 */ /* 0x040fe40007ffe0ff */
[----:B------:R-:W-:-:S02]  /*3430*/  IADD3 R4, R8, 0x80, RZ ;  /* 0x0000008008047810 */ /* 0x000fc40007ffe0ff */
[----:B----4-:R-:W-:Y:S01]  /*3440*/  IADD3 R10, R8, 0xa0, RZ ;  /* 0x000000a0080a7810 */ /* 0x010fe20007ffe0ff */
[C---:B------:R-:W-:Y:S01]  /*3450*/  IMAD.IADD R5, R238.reuse, 0x1, R5 ;  /* 0x00000001ee057824 */ /* 0x040fe200078e0205 */
[----:B------:R-:W-:-:S03]  /*3460*/  IADD3 R4, R238, R4, RZ ;  /* 0x00000004ee047210 */ /* 0x000fc60007ffe0ff */
[----:B------:R-:W-:Y:S01]  /*3470*/  IMAD.IADD R0, R238, 0x1, R10 ;  /* 0x00000001ee007824 */ /* 0x000fe200078e020a */
[C---:B-1----:R-:W-:Y:S02]  /*3480*/  IADD3 R7, R8.reuse, 0x20, RZ ;  /* 0x0000002008077810 */ /* 0x042fe40007ffe0ff */
[----:B------:R-:W-:Y:S02]  /*3490*/  IADD3 R6, R8, 0x40, RZ ;  /* 0x0000004008067810 */ /* 0x000fe40007ffe0ff */
[----:B------:R-:W-:-:S03]  /*34a0*/  IADD3 R7, R238, R7, RZ ;  /* 0x00000007ee077210 */ /* 0x000fc60007ffe0ff */
[C---:B------:R-:W-:Y:S02]  /*34b0*/  IMAD.IADD R6, R238.reuse, 0x1, R6 ;  /* 0x00000001ee067824 */ /* 0x040fe400078e0206 */
[C---:B------:R-:W-:Y:S01]  /*34c0*/  IMAD.IADD R7, R238.reuse, 0x1, R7 ;  /* 0x00000001ee077824 */ /* 0x040fe200078e0207 */
[C---:B------:R-:W-:Y:S01]  /*34d0*/  IADD3 R5, R238.reuse, R5, RZ ;  /* 0x00000005ee057210 */ /* 0x040fe20007ffe0ff */
[----:B------:R-:W-:Y:S01]  /*34e0*/  IMAD.IADD R6, R238, 0x1, R6 ;  /* 0x00000001ee067824 */ /* 0x000fe200078e0206 */
[----:B------:R-:W-:Y:S01]  /*34f0*/  IADD3 R9, R8, 0xc0, RZ ;  /* 0x000000c008097810 */ /* 0x000fe20007ffe0ff */
[C---:B------:R-:W-:Y:S01]  /*3500*/  IMAD.IADD R4, R238.reuse, 0x1, R4 ;  /* 0x00000001ee047824 */ /* 0x040fe200078e0204 */
[C---:B------:R-:W-:Y:S01]  /*3510*/  IADD3 R7, R238.reuse, R7, RZ ;  /* 0x00000007ee077210 */ /* 0x040fe20007ffe0ff */
[----:B------:R-:W-:Y:S01]  /*3520*/  IMAD.IADD R0, R238, 0x1, R0 ;  /* 0x00000001ee007824 */ /* 0x000fe200078e0200 */
        /* <DEDUP_REMOVED lines=11> */
[----:B------:R1:W-:Y:S01]  /*35e0*/  STL [R1+0x10], R7 ;  /* 0x0000100701007387 */ /* 0x0003e20000100800 */
[----:B------:R-:W-:-:S03]  /*35f0*/  IMAD.IADD R0, R238, 0x1, R0 ;  /* 0x00000001ee007824 */ /* 0x000fc600078e0200 */
[----:B------:R3:W-:Y:S01]  /*3600*/  STL [R1+0xc], R6 ;  /* 0x00000c0601007387 */ /* 0x0007e20000100800 */
[----:B------:R-:W-:-:S03]  /*3610*/  IADD3 R250, R238, R8, RZ ;  /* 0x00000008eefa7210 */ /* 0x000fc60007ffe0ff */
[----:B------:R-:W-:Y:S01]  /*3620*/  STL [R1+0x8], R5 ;  /* 0x0000080501007387 */ /* 0x000fe20000100800 */
[----:B------:R-:W-:-:S03]  /*3630*/  IMAD.IADD R8, R238, 0x1, R6 ;  /* 0x00000001ee087824 */ /* 0x000fc600078e0206 */
[----:B------:R-:W-:Y:S04]  /*3640*/  STL [R1+0x4], R4 ;  /* 0x0000040401007387 */ /* 0x000fe80000100800 */
[----:B------:R-:W-:Y:S01]  /*3650*/  STL [R1], R0 ;  /* 0x0000000001007387 */ /* 0x000fe20000100800 */
[----:B-1----:R-:W-:-:S05]  /*3660*/  IADD3 R7, R238, R7, RZ ;  /* 0x00000007ee077210 */ /* 0x002fca0007ffe0ff */
[----:B------:R1:W-:Y:S01]  /*3670*/  STL [R1+0x2c], R7 ;  /* 0x00002c0701007387 */ /* 0x0003e20000100800 */
[----:B---3--:R-:W-:-:S03]  /*3680*/  IMAD.IADD R6, R238, 0x1, R4 ;  /* 0x00000001ee067824 */ /* 0x008fc600078e0204 */
[----:B------:R3:W-:Y:S01]  /*3690*/  STL [R1+0x28], R8 ;  /* 0x0000280801007387 */ /* 0x0007e20000100800 */
[----:B------:R-:W-:Y:S01]  /*36a0*/  IMAD.IADD R9, R238, 0x1, R9 ;  /* 0x00000001ee097824 */ /* 0x000fe200078e0209 */
[----:B--2---:R-:W-:Y:S01]  /*36b0*/  R2P PR, R21, 0x6 ;  /* 0x0000000615007804 */ /* 0x004fe20000000000 */
[----:B------:R-:W-:-:S03]  /*36c0*/  IMAD.MOV.U32 R231, RZ, RZ, 0x20 ;  /* 0x00000020ffe77424 */ /* 0x000fc600078e00ff */
[C---:B------:R-:W-:Y:S02]  /*36d0*/  IADD3 R9, R238.reuse, R9, RZ ;  /* 0x00000009ee097210 */ /* 0x040fe40007ffe0ff */
[C---:B-1----:R-:W-:Y:S02]  /*36e0*/  IADD3 R7, R238.reuse, R5, RZ ;  /* 0x00000005ee077210 */ /* 0x042fe40007ffe0ff */
[----:B------:R-:W-:-:S03]  /*36f0*/  IADD3 R5, R238, R0, RZ ;  /* 0x00000000ee057210 */ /* 0x000fc60007ffe0ff */
[----:B------:R3:W-:Y:S04]  /*3700*/  STL [R1+0x24], R7 ;  /* 0x0000240701007387 */ /* 0x0007e80000100800 */
[----:B------:R3:W-:Y:S04]  /*3710*/  STL [R1+0x20], R6 ;  /* 0x0000200601007387 */ /* 0x0007e80000100800 */
[----:B------:R3:W-:Y:S01]  /*3720*/  STL [R1+0x1c], R5 ;  /* 0x00001c0501007387 */ /* 0x0007e20000100800 */
[----:B------:R-:W-:Y:S01]  /*3730*/  IMAD.IADD R252, R238, 0x1, R9 ;  /* 0x00000001eefc7824 */ /* 0x000fe200078e0209 */
[----:B------:R-:W-:-:S02]  /*3740*/  SEL R231, R231, 0xffffffe0, !P1 ;  /* 0xffffffe0e7e77807 */ /* 0x000fc40004800000 */
[----:B------:R-:W-:Y:S01]  /*3750*/  SHF.L.U32 R222, R233, 0x1, RZ ;  /* 0x00000001e9de7819 */ /* 0x000fe200000006ff */
[----:B------:R-:W-:Y:S01]  /*3760*/  IMAD.IADD R249, R238, 0x1, R250 ;  /* 0x00000001eef97824 */ /* 0x000fe200078e02fa */
[----:B------:R-:W-:Y:S01]  /*3770*/  SEL R226, R226, 0xffffffc0, !P2 ;  /* 0xffffffc0e2e27807 */ /* 0x000fe20005000000 */
[----:B------:R-:W-:Y:S01]  /*3780*/  IMAD.IADD R228, R227, 0x1, R231 ;  /* 0x00000001e3e47824 */ /* 0x000fe200078e02e7 */
[----:B------:R-:W-:Y:S02]  /*3790*/  IADD3 R223, R231, R222, RZ ;  /* 0x000000dee7df7210 */ /* 0x000fe40007ffe0ff */
[C---:B------:R-:W-:Y:S01]  /*37a0*/  IADD3 R251, R238.reuse, R252, RZ ;  /* 0x000000fceefb7210 */ /* 0x040fe20007ffe0ff */
        /* <DEDUP_REMOVED lines=65> */
[----:B------:R-:W-:Y:S01]  /*3bc0*/  IMAD.IADD R229, R227, 0x1, R226 ;  /* 0x00000001e3e57824 */ /* 0x000fe200078e02e2 */
[----:B------:R-:W-:Y:S01]  /*3bd0*/  IADD3 R0, R238, R249, RZ ;  /* 0x000000f9ee007210 */ /* 0x000fe20007ffe0ff */
[----:B------:R-:W-:-:S02]  /*3be0*/  IMAD.IADD R225, R226, 0x1, R222 ;  /* 0x00000001e2e17824 */ /* 0x000fc400078e02de */
[C---:B------:R-:W-:Y:S02]  /*3bf0*/  IMAD.IADD R230, R226.reuse, 0x1, R228 ;  /* 0x00000001e2e67824 */ /* 0x040fe400078e02e4 */
[----:B------:R-:W-:Y:S02]  /*3c00*/  IMAD.IADD R224, R226, 0x1, R223 ;  /* 0x00000001e2e07824 */ /* 0x000fe400078e02df */
[----:B------:R-:W-:Y:S01]  /*3c10*/  IMAD.IADD R4, R238, 0x1, R251 ;  /* 0x00000001ee047824 */ /* 0x000fe200078e02fb */
[----:B------:R-:W-:Y:S02]  /*3c20*/  UIADD3 UR14, UR23, 0x40, URZ ;  /* 0x00000040170e7890 */ /* 0x000fe4000fffe03f */
[----:B---3--:R-:W-:Y:S02]  /*3c30*/  UIADD3 UR15, UR15, -UR16, URZ ;  /* 0x800000100f0f7290 */ /* 0x008fe4000fffe03f */
.L_x_393:
[----:B------:R-:W0:Y:S01]  /*3c40*/  LDGDEPBAR ;  /* 0x00000000000079af */ /* 0x000e220000000000 */
[C---:B------:R-:W-:Y:S01]  /*3c50*/  IMAD.IADD R109, R219.reuse, 0x1, R231 ;  /* 0x00000001db6d7824 */ /* 0x040fe200078e02e7 */
[----:B------:R-:W-:Y:S01]  /*3c60*/  USHF.L.U32 UR7, UR6, 0x6, URZ ;  /* 0x0000000606077899 */ /* 0x000fe2000800063f */
[--C-:B------:R-:W-:Y:S01]  /*3c70*/  IMAD.IADD R108, R219, 0x1, R226.reuse ;  /* 0x00000001db6c7824 */ /* 0x100fe200078e02e2 */
[----:B-----5:R-:W-:Y:S01]  /*3c80*/  FSETP.NEU.FTZ.AND P1, PT, R247, -INF , PT ;  /* 0xff800000f700780b */ /* 0x020fe20003f3d000 */
[----:B------:R-:W-:Y:S01]  /*3c90*/  IMAD.IADD R0, R109, 0x1, R226 ;  /* 0x000000016d007824 */ /* 0x000fe200078e02e2 */
[----:B------:R-:W2:Y:S01]  /*3ca0*/  LDL R111, [R1+0x38] ;  /* 0x00003800016f7983 */ /* 0x000ea20000100800 */
[----:B------:R-:W-:Y:S02]  /*3cb0*/  UISETP.GE.AND UP0, UPT, UR7, UR15, UPT ;  /* 0x0000000f0700728c */ /* 0x000fe4000bf06270 */
[----:B------:R-:W-:Y:S02]  /*3cc0*/  UISETP.GT.AND UP3, UPT, UR6, UR13, UPT ;  /* 0x0000000d0600728c */ /* 0x000fe4000bf64270 */
[----:B------:R-:W3:Y:S01]  /*3cd0*/  LDL R110, [R1+0x3c] ;  /* 0x00003c00016e7983 */ /* 0x000ee20000100800 */
[----:B------:R-:W-:Y:S04]  /*3ce0*/  UISETP.LT.AND UP0, UPT, UR14, UR16, UP0 ;  /* 0x000000100e00728c */ /* 0x000fe80008701270 */
[----:B------:R-:W4:Y:S02]  /*3cf0*/  LDL R113, [R1+0x18] ;  /* 0x0000180001717983 */ /* 0x000f240000100800 */
[----:B------:R-:W-:Y:S03]  /*3d00*/  PLOP3.LUT P0, PT, PT, PT, UP0, 0x80, 0x0 ;  /* 0x000000000000781c */ /* 0x000fe60003f0f008 */
[----:B------:R-:W2:Y:S01]  /*3d10*/  LDL R112, [R1+0x14] ;  /* 0x0000140001707983 */ /* 0x000ea20000100800 */
        /* <DEDUP_REMOVED lines=42> */
[----:B------:R-:W3:Y:S02]  /*3fc0*/  LDSM.16.M88.4 R104, [R218+0x1a800] ;  /* 0x01a80000da68783b */ /* 0x000ee40000000200 */
[C---:B------:R-:W-:Y:S08]  /*3fd0*/  HMMA.16816.F32 R4, R88.reuse, R92, R4 ;  /* 0x0000005c5804723c */ /* 0x040ff00000001804 */
[C---:B------:R-:W-:Y:S01]  /*3fe0*/  HMMA.16816.F32 R8, R88.reuse, R94, R8 ;  /* 0x0000005e5808723c */ /* 0x040fe20000001808 */
[----:B------:R-:W-:Y:S07]  /*3ff0*/  LDSM.16.M88.4 R92, [R217+0x1a000] ;  /* 0x01a00000d95c783b */ /* 0x000fee0000000200 */
[C---:B------:R-:W-:Y:S08]  /*4000*/  HMMA.16816.F32 R12, R88.reuse, R96, R12 ;  /* 0x00000060580c723c */ /* 0x040ff0000000180c */
[----:B------:R-:W-:Y:S01]  /*4010*/  HMMA.16816.F32 R16, R88, R98, R16 ;  /* 0x000000625810723c */ /* 0x000fe20000001810 */
[----:B------:R-:W2:Y:S05]  /*4020*/  LDSM.16.M88.4 R88, [R0+0x2000] ;  /* 0x002000000058783b */ /* 0x000eaa0000000200 */
[----:B------:R-:W4:Y:S02]  /*4030*/  LDSM.16.M88.4 R96, [R217+0x1a800] ;  /* 0x01a80000d960783b */ /* 0x000f240000000200 */
[C---:B-1----:R-:W-:Y:S08]  /*4040*/  HMMA.16816.F32 R4, R84.reuse, R100, R4 ;  /* 0x000000645404723c */ /* 0x042ff00000001804 */
[C---:B------:R-:W-:Y:S01]  /*4050*/  HMMA.16816.F32 R8, R84.reuse, R102, R8 ;  /* 0x000000665408723c */ /* 0x040fe20000001808 */
[----:B------:R-:W-:Y:S07]  /*4060*/  LDSM.16.M88.4 R100, [R3+0x1c000] ;  /* 0x01c000000364783b */ /* 0x000fee0000000200 */
[C---:B---3--:R-:W-:Y:S08]  /*4070*/  HMMA.16816.F32 R12, R84.reuse, R104, R12 ;  /* 0x00000068540c723c */ /* 0x048ff0000000180c */
[----:B------:R-:W-:Y:S01]  /*4080*/  HMMA.16816.F32 R16, R84, R106, R16 ;  /* 0x0000006a5410723c */ /* 0x000fe20000001810 */
[----:B------:R-:W1:Y:S05]  /*4090*/  LDSM.16.M88.4 R84, [R219+0x4000] ;  /* 0x00400000db54783b */ /* 0x000e6a0000000200 */
[----:B------:R-:W3:Y:S02]  /*40a0*/  LDSM.16.M88.4 R104, [R3+0x1c800] ;  /* 0x01c800000368783b */ /* 0x000ee40000000200 */
[C---:B--2---:R-:W-:Y:S08]  /*40b0*/  HMMA.16816.F32 R4, R88.reuse, R92, R4 ;  /* 0x0000005c5804723c */ /* 0x044ff00000001804 */
[C---:B------:R-:W-:Y:S01]  /*40c0*/  HMMA.16816.F32 R8, R88.reuse, R94, R8 ;  /* 0x0000005e5808723c */ /* 0x040fe20000001808 */
[----:B------:R-:W-:Y:S07]  /*40d0*/  LDSM.16.M88.4 R92, [R216+0x1c000] ;  /* 0x01c00000d85c783b */ /* 0x000fee0000000200 */
[C---:B----4-:R-:W-:Y:S08]  /*40e0*/  HMMA.16816.F32 R12, R88.reuse, R96, R12 ;  /* 0x00000060580c723c */ /* 0x050ff0000000180c */
        /* <DEDUP_REMOVED lines=43> */
[----:B------:R2:W4:Y:S07]  /*43a0*/  LDSM.16.M88.4 R88, [R0+0x6000] ;  /* 0x006000000058783b */ /* 0x00052e0000000200 */
[C---:B-1----:R-:W-:Y:S08]  /*43b0*/  HMMA.16816.F32 R4, R84.reuse, R100, R4 ;  /* 0x000000645404723c */ /* 0x042ff00000001804 */
[C---:B------:R-:W-:Y:S01]  /*43c0*/  HMMA.16816.F32 R8, R84.reuse, R102, R8 ;  /* 0x000000665408723c */ /* 0x040fe20000001808 */
[----:B--2---:R-:W-:Y:S07]  /*43d0*/  IMAD.U32 R0, RZ, RZ, UR22 ;  /* 0x00000016ff007e24 */ /* 0x004fee000f8e00ff */
[C---:B---3--:R-:W-:Y:S04]  /*43e0*/  HMMA.16816.F32 R12, R84.reuse, R104, R12 ;  /* 0x00000068540c723c */ /* 0x048fe8000000180c */
[----:B------:R-:W-:Y:S04]  /*43f0*/  @!P0 IMAD R0, R0, 0x40, R110 ;  /* 0x0000004000008824 */ /* 0x000fe800078e026e */
[----:B------:R-:W-:Y:S04]  /*4400*/  HMMA.16816.F32 R16, R84, R106, R16 ;  /* 0x0000006a5410723c */ /* 0x000fe80000001810 */
[----:B------:R-:W-:Y:S03]  /*4410*/  @!P0 IADD3 R97, R0, 0x1, RZ ;  /* 0x0000000100618810 */ /* 0x000fe60007ffe0ff */
[----:B------:R-:W-:Y:S01]  /*4420*/  @!P0 IADD3 R84, R111, UR7, RZ ;  /* 0x000000076f548c10 */ /* 0x000fe2000fffe0ff */
[C---:B----4-:R-:W-:Y:S05]  /*4430*/  HMMA.16816.F32 R4, R88.reuse, R92, R4 ;  /* 0x0000005c5804723c */ /* 0x050fea0000001804 */
[----:B------:R-:W-:Y:S02]  /*4440*/  @!P0 IMNMX R96, R84, UR16, PT ;  /* 0x0000001054608c17 */ /* 0x000fe4000b800200 */
[----:B------:R-:W-:Y:S01]  /*4450*/  FMUL.FTZ R92, R247, 1.4426950216293334961 ;  /* 0x3fb8aa3bf75c7820 */ /* 0x000fe20000410000 */
[C---:B------:R-:W-:Y:S03]  /*4460*/  HMMA.16816.F32 R8, R88.reuse, R94, R8 ;  /* 0x0000005e5808723c */ /* 0x040fe60000001808 */
[-C--:B------:R-:W-:Y:S02]  /*4470*/  @!P0 ISETP.GE.AND P2, PT, R0, R96.reuse, PT ;  /* 0x000000600000820c */ /* 0x080fe40003f46270 */
[----:B------:R-:W-:Y:S02]  /*4480*/  FSEL R92, R92, RZ, P1 ;  /* 0x000000ff5c5c7208 */ /* 0x000fe40000800000 */
[----:B------:R-:W-:Y:S02]  /*4490*/  @!P0 IADD3 R93, R84, 0x8, RZ ;  /* 0x00000008545d8810 */ /* 0x000fe40007ffe0ff */
[----:B------:R-:W1:Y:S01]  /*44a0*/  LDSM.16.M88.4 R84, [R217+0x1e800] ;  /* 0x01e80000d954783b */ /* 0x000e620000000200 */
[-C--:B------:R-:W-:Y:S02]  /*44b0*/  @!P0 ISETP.GE.AND P1, PT, R97, R96.reuse, PT ;  /* 0x000000606100820c */ /* 0x080fe40003f26270 */
[----:B------:R-:W-:Y:S04]  /*44c0*/  @!P0 IMNMX R93, R93, UR16, PT ;  /* 0x000000105d5d8c17 */ /* 0x000fe8000b800200 */
[----:B------:R-:W-:Y:S02]  /*44d0*/  @!P0 FSEL R4, R4, -INF , !P2 ;  /* 0xff80000004048808 */ /* 0x000fe40005000000 */
[----:B------:R-:W-:Y:S02]  /*44e0*/  @!P0 FSEL R5, R5, -INF , !P1 ;  /* 0xff80000005058808 */ /* 0x000fe40004800000 */
[-C--:B------:R-:W-:Y:S01]  /*44f0*/  @!P0 ISETP.GE.AND P2, PT, R0, R93.reuse, PT ;  /* 0x0000005d0000820c */ /* 0x080fe20003f46270 */
[--C-:B------:R-:W-:Y:S01]  /*4500*/  FFMA.FTZ R4, R4, c[0x0][0x23c], -R92.reuse ;  /* 0x00008f0004047a23 */ /* 0x100fe2000001085c */
[----:B------:R-:W-:Y:S01]  /*4510*/  FSETP.NEU.FTZ.AND P1, PT, R248, -INF , PT ;  /* 0xff800000f800780b */ /* 0x000fe20003f3d000 */
[----:B------:R-:W-:Y:S01]  /*4520*/  FFMA.FTZ R5, R5, c[0x0][0x23c], -R92 ;  /* 0x00008f0005057a23 */ /* 0x000fe2000001085c */
[----:B------:R-:W-:Y:S01]  /*4530*/  @!P0 FSEL R6, R6, -INF , !P2 ;  /* 0xff80000006068808 */ /* 0x000fe20005000000 */
[----:B------:R2:W-:Y:S10]  /*4540*/  MUFU.EX2 R105, R4 ;  /* 0x0000000400697308 */ /* 0x0005f40000000800 */
[----:B------:R3:W4:Y:S01]  /*4550*/  MUFU.EX2 R109, R5 ;  /* 0x00000005006d7308 */ /* 0x0007220000000800 */
[C---:B-1----:R-:W-:Y:S03]  /*4560*/  HMMA.16816.F32 R12, R88.reuse, R84, R12 ;  /* 0x00000054580c723c */ /* 0x042fe6000000180c */
[----:B--2---:R-:W-:Y:S05]  /*4570*/  FMUL.FTZ R4, R248, 1.4426950216293334961 ;  /* 0x3fb8aa3bf8047820 */ /* 0x004fea0000410000 */
[----:B------:R-:W-:Y:S04]  /*4580*/  HMMA.16816.F32 R16, R88, R86, R16 ;  /* 0x000000565810723c */ /* 0x000fe80000001810 */
[----:B------:R-:W-:Y:S02]  /*4590*/  FSEL R4, R4, RZ, P1 ;  /* 0x000000ff04047208 */ /* 0x000fe40000800000 */
[-C--:B------:R-:W-:Y:S02]  /*45a0*/  @!P0 ISETP.GE.AND P1, PT, R97, R93.reuse, PT ;  /* 0x0000005d6100820c */ /* 0x080fe40003f26270 */
[----:B---3--:R-:W-:Y:S01]  /*45b0*/  @!P0 IADD3 R5, R0, 0x8, RZ ;  /* 0x0000000800058810 */ /* 0x008fe20007ffe0ff */
[--C-:B------:R-:W-:Y:S03]  /*45c0*/  FFMA.FTZ R6, R6, c[0x0][0x23c], -R4.reuse ;  /* 0x00008f0006067a23 */ /* 0x100fe60000010804 */
[----:B------:R-:W-:Y:S01]  /*45d0*/  @!P0 FSEL R7, R7, -INF , !P1 ;  /* 0xff80000007078808 */ /* 0x000fe20004800000 */
[----:B------:R1:W-:Y:S01]  /*45e0*/  MUFU.EX2 R110, R6 ;  /* 0x00000006006e7308 */ /* 0x0003e20000000800 */
[-C--:B------:R-:W-:Y:S03]  /*45f0*/  @!P0 ISETP.GE.AND P1, PT, R5, R96.reuse, PT ;  /* 0x000000600500820c */ /* 0x080fe60003f26270 */
[----:B------:R-:W-:Y:S01]  /*4600*/  FFMA.FTZ R7, R7, c[0x0][0x23c], -R4 ;  /* 0x00008f0007077a23 */ /* 0x000fe20000010804 */
[----:B------:R-:W-:Y:S05]  /*4610*/  @!P0 FSEL R8, R8, -INF , !P1 ;  /* 0xff80000008088808 */ /* 0x000fea0004800000 */
[----:B------:R-:W-:Y:S01]  /*4620*/  MUFU.EX2 R111, R7 ;  /* 0x00000007006f7308 */ /* 0x000fe20000000800 */
[--C-:B------:R-:W-:Y:S09]  /*4630*/  FFMA.FTZ R8, R8, c[0x0][0x23c], -R92.reuse ;  /* 0x00008f0008087a23 */ /* 0x100ff2000001085c */
[----:B------:R-:W-:Y:S01]  /*4640*/  MUFU.EX2 R106, R8 ;  /* 0x00000008006a7308 */ /* 0x000fe20000000800 */
[----:B-1----:R-:W-:Y:S04]  /*4650*/  @!P0 IADD3 R6, R0, 0x9, RZ ;  /* 0x0000000900068810 */ /* 0x002fe80007ffe0ff */
[-C--:B------:R-:W-:Y:S04]  /*4660*/  @!P0 ISETP.GE.AND P1, PT, R6, R96.reuse, PT ;  /* 0x000000600600820c */ /* 0x080fe80003f26270 */
[----:B------:R-:W-:Y:S02]  /*4670*/  @!P0 FSEL R9, R9, -INF , !P1 ;  /* 0xff80000009098808 */ /* 0x000fe40004800000 */
[-C--:B------:R-:W-:Y:S02]  /*4680*/  @!P0 ISETP.GE.AND P1, PT, R5, R93.reuse, PT ;  /* 0x0000005d0500820c */ /* 0x080fe40003f26270 */
[----:B------:R-:W-:Y:S01]  /*4690*/  @!P0 IADD3 R5, R0, 0x10, RZ ;  /* 0x0000001000058810 */ /* 0x000fe20007ffe0ff */
[----:B------:R-:W-:Y:S01]  /*46a0*/  FFMA.FTZ R9, R9, c[0x0][0x23c], -R92 ;  /* 0x00008f0009097a23 */ /* 0x000fe2000001085c */
[----:B------:R-:W-:Y:S02]  /*46b0*/  @!P0 FSEL R10, R10, -INF , !P1 ;  /* 0xff8000000a0a8808 */ /* 0x000fe40004800000 */
[-C--:B------:R-:W-:Y:S01]  /*46c0*/  @!P0 ISETP.GE.AND P1, PT, R6, R93.reuse, PT ;  /* 0x0000005d0600820c */ /* 0x080fe20003f26270 */
[----:B------:R-:W1:Y:S01]  /*46d0*/  MUFU.EX2 R104, R9 ;  /* 0x0000000900687308 */ /* 0x000e620000000800 */
[----:B------:R-:W-:Y:S01]  /*46e0*/  @!P0 IADD3 R6, R0, 0x11, RZ ;  /* 0x0000001100068810 */ /* 0x000fe20007ffe0ff */
[--C-:B------:R-:W-:Y:S01]  /*46f0*/  FFMA.FTZ R10, R10, c[0x0][0x23c], -R4.reuse ;  /* 0x00008f000a0a7a23 */ /* 0x100fe20000010804 */
[----:B------:R-:W-:Y:S02]  /*4700*/  @!P0 FSEL R11, R11, -INF , !P1 ;  /* 0xff8000000b0b8808 */ /* 0x000fe40004800000 */
[-C--:B------:R-:W-:Y:S03]  /*4710*/  @!P0 ISETP.GE.AND P1, PT, R5, R96.reuse, PT ;  /* 0x000000600500820c */ /* 0x080fe60003f26270 */
[----:B------:R-:W-:Y:S01]  /*4720*/  FFMA.FTZ R11, R11, c[0x0][0x23c], -R4 ;  /* 0x00008f000b0b7a23 */ /* 0x000fe20000010804 */
[----:B------:R-:W-:Y:S01]  /*4730*/  @!P0 FSEL R12, R12, -INF , !P1 ;  /* 0xff8000000c0c8808 */ /* 0x000fe20004800000 */
[----:B------:R-:W-:Y:S01]  /*4740*/  MUFU.EX2 R108, R10 ;  /* 0x0000000a006c7308 */ /* 0x000fe20000000800 */
[-C--:B------:R-:W-:Y:S03]  /*4750*/  @!P0 ISETP.GE.AND P1, PT, R6, R96.reuse, PT ;  /* 0x000000600600820c */ /* 0x080fe60003f26270 */
[--C-:B------:R-:W-:Y:S01]  /*4760*/  FFMA.FTZ R12, R12, c[0x0][0x23c], -R92.reuse ;  /* 0x00008f000c0c7a23 */ /* 0x100fe2000001085c */
[----:B------:R-:W-:Y:S02]  /*4770*/  @!P0 FSEL R13, R13, -INF , !P1 ;  /* 0xff8000000d0d8808 */ /* 0x000fe40004800000 */
[-C--:B------:R-:W-:Y:S02]  /*4780*/  @!P0 ISETP.GE.AND P1, PT, R5, R93.reuse, PT ;  /* 0x0000005d0500820c */ /* 0x080fe40003f26270 */
[----:B------:R-:W-:Y:S01]  /*4790*/  @!P0 IADD3 R5, R0, 0x18, RZ ;  /* 0x0000001800058810 */ /* 0x000fe20007ffe0ff */
[----:B------:R-:W2:Y:S01]  /*47a0*/  MUFU.EX2 R107, R11 ;  /* 0x0000000b006b7308 */ /* 0x000ea20000000800 */
[----:B------:R-:W-:Y:S01]  /*47b0*/  @!P0 FSEL R14, R14, -INF , !P1 ;  /* 0xff8000000e0e8808 */ /* 0x000fe20004800000 */
[----:B------:R-:W-:Y:S01]  /*47c0*/  FFMA.FTZ R13, R13, c[0x0][0x23c], -R92 ;  /* 0x00008f000d0d7a23 */ /* 0x000fe2000001085c */
[-C--:B------:R-:W-:Y:S02]  /*47d0*/  @!P0 ISETP.GE.AND P1, PT, R6, R93.reuse, PT ;  /* 0x0000005d0600820c */ /* 0x080fe40003f26270 */
[----:B------:R-:W-:Y:S01]  /*47e0*/  @!P0 IADD3 R0, R0, 0x19, RZ ;  /* 0x0000001900008810 */ /* 0x000fe20007ffe0ff */
[--C-:B------:R-:W-:Y:S01]  /*47f0*/  FFMA.FTZ R14, R14, c[0x0][0x23c], -R4.reuse ;  /* 0x00008f000e0e7a23 */ /* 0x100fe20000010804 */
[----:B------:R-:W-:Y:S02]  /*4800*/  @!P0 FSEL R15, R15, -INF , !P1 ;  /* 0xff8000000f0f8808 */ /* 0x000fe40004800000 */
[-C--:B------:R-:W-:Y:S01]  /*4810*/  @!P0 ISETP.GE.AND P1, PT, R5, R96.reuse, PT ;  /* 0x000000600500820c */ /* 0x080fe20003f26270 */
[----:B------:R-:W-:Y:S02]  /*4820*/  MUFU.EX2 R103, R12 ;  /* 0x0000000c00677308 */ /* 0x000fe40000000800 */
[----:B------:R-:W-:Y:S01]  /*4830*/  FFMA.FTZ R15, R15, c[0x0][0x23c], -R4 ;  /* 0x00008f000f0f7a23 */ /* 0x000fe20000010804 */
[----:B------:R-:W-:Y:S02]  /*4840*/  @!P0 FSEL R16, R16, -INF , !P1 ;  /* 0xff80000010108808 */ /* 0x000fe40004800000 */
[----:B------:R-:W-:Y:S03]  /*4850*/  @!P0 ISETP.GE.AND P1, PT, R0, R96, PT ;  /* 0x000000600000820c */ /* 0x000fe60003f26270 */
[--C-:B------:R-:W-:Y:S01]  /*4860*/  FFMA.FTZ R16, R16, c[0x0][0x23c], -R92.reuse ;  /* 0x00008f0010107a23 */ /* 0x100fe2000001085c */
[----:B------:R-:W-:Y:S01]  /*4870*/  @!P0 FSEL R17, R17, -INF , !P1 ;  /* 0xff80000011118808 */ /* 0x000fe20004800000 */
[----:B------:R-:W3:Y:S01]  /*4880*/  MUFU.EX2 R100, R13 ;  /* 0x0000000d00647308 */ /* 0x000ee20000000800 */
[----:B------:R-:W-:Y:S02]  /*4890*/  @!P0 ISETP.GE.AND P1, PT, R5, R93, PT ;  /* 0x0000005d0500820c */ /* 0x000fe40003f26270 */
[----:B----4-:R-:W-:Y:S01]  /*48a0*/  F2FP.PACK_AB R5, R109, R105 ;  /* 0x000000696d05723e */ /* 0x010fe200000000ff */
        /* <DEDUP_REMOVED lines=8> */
[----:B--2---:R-:W-:Y:S02]  /*4930*/  F2FP.PACK_AB R7, R107, R108 ;  /* 0x0000006c6b07723e */ /* 0x004fe400000000ff */
[----:B------:R-:W-:Y:S01]  /*4940*/  IADD3 R94, P0, R113, UR11, RZ ;  /* 0x0000000b715e7c10 */ /* 0x000fe2000ff1e0ff */
[----:B------:R-:W-:Y:S03]  /*4950*/  FFMA.FTZ R4, R19, c[0x0][0x23c], -R4 ;  /* 0x00008f0013047a23 */ /* 0x000fe60000010804 */
[----:B------:R-:W-:Y:S01]  /*4960*/  IADD3.X R95, R112, UR10, RZ, P0, !PT ;  /* 0x0000000a705f7c10 */ /* 0x000fe200087fe4ff */
[----:B------:R-:W-:Y:S02]  /*4970*/  IMAD.MOV.U32 R112, RZ, RZ, c[0x0][0x22c] ;  /* 0x00008b00ff707624 */ /* 0x000fe400078e00ff */
[----:B------:R1:W-:Y:S01]  /*4980*/  MUFU.EX2 R98, R4 ;  /* 0x0000000400627308 */ /* 0x0003e20000000800 */
[----:B---3--:R-:W-:Y:S01]  /*4990*/  F2FP.PACK_AB R6, R100, R103 ;  /* 0x000000676406723e */ /* 0x008fe200000000ff */
[----:B------:R-:W-:Y:S04]  /*49a0*/  IMAD R112, R112, c[0x0][0x1c0], RZ ;  /* 0x0000700070707a24 */ /* 0x000fe800078e02ff */
[----:B------:R-:W-:Y:S04]  /*49b0*/  IMAD.U32 R112, R112, -0x40, RZ ;  /* 0xffffffc070707824 */ /* 0x000fe800078e00ff */
[----:B------:R-:W4:Y:S01]  /*49c0*/  MUFU.EX2 R101, R15 ;  /* 0x0000000f00657308 */ /* 0x000f220000000800 */
[C---:B------:R-:W-:Y:S04]  /*49d0*/  LEA R234, P0, R112.reuse, R234, 0x2 ;  /* 0x000000ea70ea7211 */ /* 0x040fe800078010ff */
[----:B------:R-:W-:Y:S02]  /*49e0*/  LEA.HI.X.SX32 R235, R112, R235, 0x2, P0 ;  /* 0x000000eb70eb7211 */ /* 0x000fe400000f16ff */
[----:B------:R-:W-:Y:S03]  /*49f0*/  PLOP3.LUT P0, PT, PT, PT, UP3, 0x80, 0x0 ;  /* 0x000000000000781c */ /* 0x000fe60003f0f038 */
[----:B------:R-:W-:Y:S01]  /*4a00*/  MUFU.EX2 R96, R92 ;  /* 0x0000005c00607308 */ /* 0x000fe20000000800 */
[----:B-1----:R-:W-:Y:S05]  /*4a10*/  F2FP.PACK_AB R4, R111, R110 ;  /* 0x0000006e6f04723e */ /* 0x002fea00000000ff */
[----:B------:R1:W-:Y:S04]  /*4a20*/  STS [R239+0x2a400], R4 ;  /* 0x02a40004ef007388 */ /* 0x0003e80000000800 */
[----:B------:R-:W1:Y:S01]  /*4a30*/  MUFU.EX2 R97, R16 ;  /* 0x0000001000617308 */ /* 0x000e620000000800 */
[----:B------:R2:W-:Y:S01]  /*4a40*/  STS [R246+0x2a000], R0 ;  /* 0x02a00000f6007388 */ /* 0x0005e20000000800 */
[----:B----4-:R-:W-:Y:S04]  /*4a50*/  F2FP.PACK_AB R5, R101, R102 ;  /* 0x000000666505723e */ /* 0x010fe800000000ff */
[----:B------:R-:W-:Y:S04]  /*4a60*/  STS [R246+0x2a400], R7 ;  /* 0x02a40007f6007388 */ /* 0x000fe80000000800 */
[----:B------:R-:W2:Y:S01]  /*4a70*/  MUFU.EX2 R99, R18 ;  /* 0x0000001200637308 */ /* 0x000ea20000000800 */
[----:B------:R-:W-:Y:S05]  /*4a80*/  STS [R244+0x2a000], R6 ;  /* 0x02a00006f4007388 */ /* 0x000fea0000000800 */
[----:B------:R-:W-:Y:S01]  /*4a90*/  STS [R244+0x2a400], R5 ;  /* 0x02a40005f4007388 */ /* 0x000fe20000000800 */
[----:B-1----:R-:W-:Y:S04]  /*4aa0*/  F2FP.PACK_AB R4, R96, R97 ;  /* 0x000000616004723e */ /* 0x002fe800000000ff */
[----:B------:R-:W3:Y:S05]  /*4ab0*/  LDG.E R92, [R94.64] ;  /* 0x000000045e5c7981 */ /* 0x000eea000c1e1900 */
[----:B------:R-:W-:Y:S01]  /*4ac0*/  STS [R245+0x2a000], R4 ;  /* 0x02a00004f5007388 */ /* 0x000fe20000000800 */
[----:B--2---:R-:W-:Y:S05]  /*4ad0*/  F2FP.PACK_AB R0, R98, R99 ;  /* 0x000000636200723e */ /* 0x004fea00000000ff */
[----:B------:R1:W-:Y:S05]  /*4ae0*/  STS [R245+0x2a400], R0 ;  /* 0x02a40000f5007388 */ /* 0x0003ea0000000800 */
[----:B------:R-:W-:Y:S05]  /*4af0*/  LDSM.16.M88.4 R16, [R222+0x10000] ;  /* 0x01000000de10783b */ /* 0x000fea0000000200 */
[----:B------:R-:W2:Y:S05]  /*4b00*/  LDSM.16.M88.4 R8, [R3+0x20000] ;  /* 0x020000000308783b */ /* 0x000eaa0000000200 */
[----:B------:R-:W4:Y:S05]  /*4b10*/  LDSM.16.M88.4 R84, [R3+0x20800] ;  /* 0x020800000354783b */ /* 0x000f2a0000000200 */
[----:B------:R-:W-:Y:S05]  /*4b20*/  LDSM.16.M88.4 R88, [R223+0x10000] ;  /* 0x01000000df58783b */ /* 0x000fea0000000200 */
[----:B-1----:R-:W3:Y:S01]  /*4b30*/  LDG.E R0, [R94.64+0x20] ;  /* 0x000020045e007981 */ /* 0x002ee2000c1e1900 */
[C---:B--2---:R-:W-:Y:S08]  /*4b40*/  HMMA.16816.F32 R4, R16.reuse, R8, RZ ;  /* 0x000000081004723c */ /* 0x044ff000000018ff */
[C---:B------:R-:W-:Y:S08]  /*4b50*/  HMMA.16816.F32 R8, R16.reuse, R10, RZ ;  /* 0x0000000a1008723c */ /* 0x040ff000000018ff */
[C---:B----4-:R-:W-:Y:S08]  /*4b60*/  HMMA.16816.F32 R12, R16.reuse, R84, RZ ;  /* 0x00000054100c723c */ /* 0x050ff000000018ff */
[----:B------:R-:W-:Y:S01]  /*4b70*/  HMMA.16816.F32 R16, R16, R86, RZ ;  /* 0x000000561010723c */ /* 0x000fe200000018ff */
[----:B------:R-:W1:Y:S07]  /*4b80*/  LDSM.16.M88.4 R84, [R216+0x20000] ;  /* 0x02000000d854783b */ /* 0x000e6e0000000200 */
[C---:B-1----:R-:W-:Y:S08]  /*4b90*/  HMMA.16816.F32 R4, R88.reuse, R84, R4 ;  /* 0x000000545804723c */ /* 0x042ff00000001804 */
[C---:B------:R-:W-:Y:S01]  /*4ba0*/  HMMA.16816.F32 R8, R88.reuse, R86, R8 ;  /* 0x000000565808723c */ /* 0x040fe20000001808 */
[----:B------:R-:W1:Y:S07]  /*4bb0*/  LDSM.16.M88.4 R84, [R216+0x20800] ;  /* 0x02080000d854783b */ /* 0x000e6e0000000200 */
[C---:B-1----:R-:W-:Y:S08]  /*4bc0*/  HMMA.16816.F32 R12, R88.reuse, R84, R12 ;  /* 0x00000054580c723c */ /* 0x042ff0000000180c */
[----:B------:R-:W-:Y:S01]  /*4bd0*/  HMMA.16816.F32 R16, R88, R86, R16 ;  /* 0x000000565810723c */ /* 0x000fe20000001810 */
[----:B------:R-:W-:Y:S05]  /*4be0*/  LDSM.16.M88.4 R84, [R225+0x10000] ;  /* 0x01000000e154783b */ /* 0x000fea0000000200 */
[----:B------:R-:W1:Y:S02]  /*4bf0*/  LDSM.16.M88.4 R88, [R218+0x20000] ;  /* 0x02000000da58783b */ /* 0x000e640000000200 */
        /* <DEDUP_REMOVED lines=93> */
[----:B------:R-:W1:Y:S11]  /*51d0*/  LDSM.16.M88.4 R88, [R217+0x26800] ;  /* 0x02680000d958783b */ /* 0x000e760000000200 */
[----:B------:R-:W-:Y:S04]  /*51e0*/  @!UPT UIADD3 URZ, URZ, URZ, URZ ;  /* 0x0000003f3f3ff290 */ /* 0x000fe8000fffe03f */
[C---:B---3--:R-:W-:Y:S02]  /*51f0*/  FADD.FTZ R4, -R92.reuse, R4 ;  /* 0x000000045c047221 */ /* 0x048fe40000010100 */
[----:B------:R-:W-:Y:S02]  /*5200*/  FADD.FTZ R5, -R92, R5 ;  /* 0x000000055c057221 */ /* 0x000fe40000010100 */
[C---:B------:R-:W-:Y:S02]  /*5210*/  FADD.FTZ R6, -R0.reuse, R6 ;  /* 0x0000000600067221 */ /* 0x040fe40000010100 */
[----:B------:R-:W-:Y:S02]  /*5220*/  FADD.FTZ R7, -R0, R7 ;  /* 0x0000000700077221 */ /* 0x000fe40000010100 */
[----:B------:R-:W-:Y:S02]  /*5230*/  FADD.FTZ R9, -R92, R9 ;  /* 0x000000095c097221 */ /* 0x000fe40000010100 */
[C---:B------:R-:W-:Y:S02]  /*5240*/  FADD.FTZ R10, -R0.reuse, R10 ;  /* 0x0000000a000a7221 */ /* 0x040fe40000010100 */
[----:B------:R-:W-:Y:S02]  /*5250*/  FADD.FTZ R11, -R0, R11 ;  /* 0x0000000b000b7221 */ /* 0x000fe40000010100 */
[----:B------:R-:W-:Y:S02]  /*5260*/  FMUL.FTZ R93, R105, R4 ;  /* 0x00000004695d7220 */ /* 0x000fe40000410000 */
[----:B------:R-:W-:Y:S02]  /*5270*/  FMUL.FTZ R6, R110, R6 ;  /* 0x000000066e067220 */ /* 0x000fe40000410000 */
[----:B------:R-:W-:Y:S01]  /*5280*/  FMUL.FTZ R7, R111, R7 ;  /* 0x000000076f077220 */ /* 0x000fe20000410000 */
[C---:B-1----:R-:W-:Y:S07]  /*5290*/  HMMA.16816.F32 R12, R84.reuse, R88, R12 ;  /* 0x00000058540c723c */ /* 0x042fee000000180c */
[----:B------:R-:W-:Y:S01]  /*52a0*/  FADD.FTZ R88, -R92, R8 ;  /* 0x000000085c587221 */ /* 0x000fe20000010100 */
[----:B------:R-:W-:Y:S04]  /*52b0*/  HMMA.16816.F32 R16, R84, R90, R16 ;  /* 0x0000005a5410723c */ /* 0x000fe80000001810 */
[----:B------:R-:W-:Y:S02]  /*52c0*/  FMUL.FTZ R8, R109, R5 ;  /* 0x000000056d087220 */ /* 0x000fe40000410000 */
[----:B------:R-:W-:Y:S02]  /*52d0*/  FMUL.FTZ R88, R106, R88 ;  /* 0x000000586a587220 */ /* 0x000fe40000410000 */
[----:B------:R-:W-:Y:S08]  /*52e0*/  FMUL.FTZ R87, R104, R9 ;  /* 0x0000000968577220 */ /* 0x000ff00000410000 */
[C---:B------:R-:W-:Y:S02]  /*52f0*/  FADD.FTZ R12, -R92.reuse, R12 ;  /* 0x0000000c5c0c7221 */ /* 0x040fe40000010100 */
[----:B------:R-:W-:Y:S02]  /*5300*/  FADD.FTZ R13, -R92, R13 ;  /* 0x0000000d5c0d7221 */ /* 0x000fe40000010100 */
[----:B------:R-:W-:Y:S02]  /*5310*/  FMUL.FTZ R84, R103, R12 ;  /* 0x0000000c67547220 */ /* 0x000fe40000410000 */
[----:B------:R-:W-:Y:S02]  /*5320*/  FADD.FTZ R9, -R0, R15 ;  /* 0x0000000f00097221 */ /* 0x000fe40000010100 */
[C---:B------:R-:W-:Y:S02]  /*5330*/  FADD.FTZ R16, -R92.reuse, R16 ;  /* 0x000000105c107221 */ /* 0x040fe40000010100 */
[----:B------:R-:W-:Y:S02]  /*5340*/  FADD.FTZ R85, -R92, R17 ;  /* 0x000000115c557221 */ /* 0x000fe40000010100 */
[----:B------:R-:W-:Y:S02]  /*5350*/  FMUL.FTZ R17, R100, R13 ;  /* 0x0000000d64117220 */ /* 0x000fe40000410000 */
[----:B------:R-:W-:Y:S02]  /*5360*/  FMUL.FTZ R86, R97, R16 ;  /* 0x0000001061567220 */ /* 0x000fe40000410000 */
[----:B------:R-:W-:Y:S02]  /*5370*/  FMUL.FTZ R16, R108, R10 ;  /* 0x0000000a6c107220 */ /* 0x000fe40000410000 */
[----:B------:R-:W-:Y:S02]  /*5380*/  FMUL.FTZ R13, R107, R11 ;  /* 0x0000000b6b0d7220 */ /* 0x000fe40000410000 */
[C---:B------:R-:W-:Y:S02]  /*5390*/  FADD.FTZ R10, -R0.reuse, R14 ;  /* 0x0000000e000a7221 */ /* 0x040fe40000010100 */
[C---:B------:R-:W-:Y:S02]  /*53a0*/  FADD.FTZ R12, -R0.reuse, R18 ;  /* 0x00000012000c7221 */ /* 0x040fe40000010100 */
[----:B------:R-:W-:Y:S02]  /*53b0*/  FADD.FTZ R11, -R0, R19 ;  /* 0x00000013000b7221 */ /* 0x000fe40000010100 */
[----:B------:R-:W-:Y:S02]  /*53c0*/  FMUL.FTZ R85, R96, R85 ;  /* 0x0000005560557220 */ /* 0x000fe40000410000 */
[----:B------:R-:W-:Y:S02]  /*53d0*/  FMUL.FTZ R10, R102, R10 ;  /* 0x0000000a660a7220 */ /* 0x000fe40000410000 */
[----:B------:R-:W-:Y:S02]  /*53e0*/  FMUL.FTZ R9, R101, R9 ;  /* 0x0000000965097220 */ /* 0x000fe40000410000 */
[----:B------:R-:W-:Y:S02]  /*53f0*/  FMUL.FTZ R12, R99, R12 ;  /* 0x0000000c630c7220 */ /* 0x000fe40000410000 */
[----:B------:R-:W-:Y:S01]  /*5400*/  FMUL.FTZ R11, R98, R11 ;  /* 0x0000000b620b7220 */ /* 0x000fe20000410000 */
[----:B------:R-:W-:-:S05]  /*5410*/  @!P0 BRA `(.L_x_391) ;  /* 0x000001a000008947 */ /* 0x000fca0003800000 */
[----:B------:R-:W-:Y:S01]  /*5420*/  IMAD.MOV.U32 R5, RZ, RZ, c[0x0][0x190] ;  /* 0x00006400ff057624 */ /* 0x000fe200078e00ff */
[----:B------:R-:W-:Y:S01]  /*5430*/  ULOP3.LUT UR7, UR6, 0x1, URZ, 0xc0, !UPT ;  /* 0x0000000106077892 */ /* 0x000fe2000f8ec03f */
[----:B------:R-:W-:Y:S02]  /*5440*/  IMAD.MOV.U32 R14, RZ, RZ, c[0x0][0x194] ;  /* 0x00006500ff0e7624 */ /* 0x000fe400078e00ff */
[C---:B------:R-:W-:Y:S01]  /*5450*/  IMAD.U32 R0, R5.reuse, -0x40, RZ ;  /* 0xffffffc005007824 */ /* 0x040fe200078e00ff */
[----:B------:R-:W-:Y:S04]  /*5460*/  UISETP.NE.U32.AND UP0, UPT, UR7, 0x1, UPT ;  /* 0x000000010700788c */ /* 0x000fe8000bf05070 */
[C---:B------:R-:W-:Y:S01]  /*5470*/  LEA R4, P1, R0.reuse, R242, 0x1 ;  /* 0x000000f200047211 */ /* 0x040fe200078208ff */
[----:B------:R-:W-:Y:S03]  /*5480*/  USEL UR7, UR40, 0x8000, !UP0 ;  /* 0x0000800028077887 */ /* 0x000fe6000c000000 */
[----:B------:R-:W-:Y:S01]  /*5490*/  LEA.HI.X.SX32 R0, R0, R243, 0x1, P1 ;  /* 0x000000f300007211 */ /* 0x000fe200008f0eff */
[----:B------:R-:W-:Y:S02]  /*54a0*/  IMAD.MOV.U32 R242, RZ, RZ, R4 ;  /* 0x000000fffff27224 */ /* 0x000fe400078e0004 */
[----:B------:R-:W-:Y:S02]  /*54b0*/  IADD3 R236, R236, UR7, RZ ;  /* 0x00000007ecec7c10 */ /* 0x000fe4000fffe0ff */
[----:B------:R-:W-:Y:S01]  /*54c0*/  IMAD.MOV.U32 R243, RZ, RZ, R0 ;  /* 0x000000fffff37224 */ /* 0x000fe200078e0000 */
[----:B------:R-:W-:Y:S02]  /*54d0*/  LEA R4, P1, R5, R242, 0x6 ;  /* 0x000000f205047211 */ /* 0x000fe400078230ff */
[----:B------:R-:W-:Y:S02]  /*54e0*/  IADD3 R219, R219, UR7, RZ ;  /* 0x00000007dbdb7c10 */ /* 0x000fe4000fffe0ff */
        /* <DEDUP_REMOVED lines=13> */
.L_x_391:
[----:B------:R-:W-:Y:S02]  /*55c0*/  F2FP.PACK_AB R8, R8, R93 ;  /* 0x0000005d0808723e */ /* 0x000fe400000000ff */
[----:B------:R-:W-:Y:S02]  /*55d0*/  F2FP.PACK_AB R7, R7, R6 ;  /* 0x000000060707723e */ /* 0x000fe400000000ff */
[----:B------:R-:W-:Y:S01]  /*55e0*/  F2FP.PACK_AB R6, R87, R88 ;  /* 0x000000585706723e */ /* 0x000fe200000000ff */
[----:B------:R-:W-:Y:S01]  /*55f0*/  STS [R239+0x28000], R8 ;  /* 0x02800008ef007388 */ /* 0x000fe20000000800 */
[----:B-1----:R-:W-:Y:S02]  /*5600*/  F2FP.PACK_AB R5, R13, R16 ;  /* 0x000000100d05723e */ /* 0x002fe400000000ff */
        /* <DEDUP_REMOVED lines=124> */
.L_x_392:
[----:B------:R-:W-:Y:S01]  /*5dd0*/  LDSM.16.M88.4 R128, [R227] ;  /* 0x00000000e380783b */ /* 0x000fe20000000200 */
[----:B------:R-:W-:Y:S02]  /*5de0*/  ULOP3.LUT UR7, UR6, 0x1, URZ, 0xc0, !UPT ;  /* 0x0000000106077892 */ /* 0x000fe4000f8ec03f */
[----:B------:R-:W-:Y:S02]  /*5df0*/  UISETP.GT.AND UP2, UPT, UR6, UR13, UPT ;  /* 0x0000000d0600728c */ /* 0x000fe4000bf44270 */
[----:B------:R-:W2:Y:S01]  /*5e00*/  LDSM.16.MT88.4 R16, [R0+0x18000] ;  /* 0x018000000010783b */ /* 0x000ea20000004200 */
[----:B------:R-:W-:Y:S02]  /*5e10*/  UISETP.NE.U32.AND UP0, UPT, UR7, 0x1, UPT ;  /* 0x000000010700788c */ /* 0x000fe4000bf05070 */
[----:B------:R-:W-:Y:S02]  /*5e20*/  @UP3 UIADD3 UR12, UP1, UR9, -0x100, URZ ;  /* 0xffffff00090c3890 */ /* 0x000fe4000ff3e03f */
[----:B------:R-:W3:Y:S01]  /*5e30*/  LDSM.16.M88.4 R124, [R227+0x1000] ;  /* 0x00100000e37c783b */ /* 0x000ee20000000200 */
[----:B------:R-:W-:Y:S02]  /*5e40*/  UIADD3 UR6, UR6, -0x1, URZ ;  /* 0xffffffff06067890 */ /* 0x000fe4000fffe03f */
[----:B------:R-:W-:Y:S02]  /*5e50*/  @UP3 UIADD3.X UR7, UR8, -0x1, URZ, UP1, !UPT ;  /* 0xffffffff08073890 */ /* 0x000fe40008ffe43f */
        /* <DEDUP_REMOVED lines=67> */
[----:B------:R-:W4:Y:S02]  /*6290*/  LDSM.16.MT88.4 R208, [R0+0x1d800] ;  /* 0x01d8000000d0783b */ /* 0x000f240000004200 */
[-C--:B--2---:R-:W-:Y:S08]  /*62a0*/  HMMA.16816.F32 R4, R200, R204.reuse, R4 ;  /* 0x000000ccc804723c */ /* 0x084ff00000001804 */
[C---:B-1----:R-:W-:Y:S08]  /*62b0*/  HMMA.16816.F32 R8, R212.reuse, R204, R8 ;  /* 0x000000ccd408723c */ /* 0x042ff00000001808 */
[-C--:B------:R-:W-:Y:S08]  /*62c0*/  HMMA.16816.F32 R12, R212, R206.reuse, R12 ;  /* 0x000000ced40c723c */ /* 0x080ff0000000180c */
[C---:B------:R-:W-:Y:S01]  /*62d0*/  HMMA.16816.F32 R16, R200.reuse, R206, R16 ;  /* 0x000000cec810723c */ /* 0x040fe20000001810 */
[----:B------:R1:W2:Y:S07]  /*62e0*/  LDSM.16.MT88.4 R204, [R0+0x1f800] ;  /* 0x01f8000000cc783b */ /* 0x0002ae0000004200 */
[-C--:B---3--:R-:W-:Y:S08]  /*62f0*/  HMMA.16816.F32 R84, R200, R196.reuse, R84 ;  /* 0x000000c4c854723c */ /* 0x088ff00000001854 */
[C---:B------:R-:W-:Y:S01]  /*6300*/  HMMA.16816.F32 R88, R212.reuse, R196, R88 ;  /* 0x000000c4d458723c */ /* 0x040fe20000001858 */
[----:B------:R-:W3:Y:S07]  /*6310*/  LDL R197, [R1+0x18] ;  /* 0x0000180001c57983 */ /* 0x000eee0000100800 */
[-C--:B------:R-:W-:Y:S01]  /*6320*/  HMMA.16816.F32 R92, R212, R198.reuse, R92 ;  /* 0x000000c6d45c723c */ /* 0x080fe2000000185c */
[----:B-1----:R-:W3:Y:S07]  /*6330*/  LDL R0, [R1+0x14] ;  /* 0x0000140001007983 */ /* 0x002eee0000100800 */
[C---:B------:R-:W-:Y:S08]  /*6340*/  HMMA.16816.F32 R96, R200.reuse, R198, R96 ;  /* 0x000000c6c860723c */ /* 0x040ff00000001860 */
[-C--:B----4-:R-:W-:Y:S08]  /*6350*/  HMMA.16816.F32 R100, R200, R208.reuse, R100 ;  /* 0x000000d0c864723c */ /* 0x090ff00000001864 */
[C---:B------:R-:W-:Y:S07]  /*6360*/  HMMA.16816.F32 R104, R212.reuse, R208, R104 ;  /* 0x000000d0d468723c */ /* 0x040fee0000001868 */
[----:B------:R-:W-:Y:S01]  /*6370*/  IMAD.MOV.U32 R209, RZ, RZ, c[0x0][0x22c] ;  /* 0x00008b00ffd17624 */ /* 0x000fe200078e00ff */
[-C--:B------:R-:W-:Y:S01]  /*6380*/  HMMA.16816.F32 R108, R212, R210.reuse, R108 ;  /* 0x000000d2d46c723c */ /* 0x080fe2000000186c */
[----:B------:R-:W-:Y:S03]  /*6390*/  IMAD.MOV.U32 R208, RZ, RZ, c[0x0][0x22c] ;  /* 0x00008b00ffd07624 */ /* 0x000fe600078e00ff */
[----:B------:R-:W-:Y:S02]  /*63a0*/  IMAD R209, R209, c[0x0][0x1c0], RZ ;  /* 0x00007000d1d17a24 */ /* 0x000fe400078e02ff */
[----:B------:R-:W-:Y:S02]  /*63b0*/  IMAD R208, R208, c[0x0][0x1c0], RZ ;  /* 0x00007000d0d07a24 */ /* 0x000fe400078e02ff */
[C---:B------:R-:W-:Y:S04]  /*63c0*/  HMMA.16816.F32 R112, R200.reuse, R210, R112 ;  /* 0x000000d2c870723c */ /* 0x040fe80000001870 */
[----:B------:R-:W-:Y:S02]  /*63d0*/  IMAD.SHL.U32 R209, R209, 0x10, RZ ;  /* 0x00000010d1d17824 */ /* 0x000fe400078e00ff */
[----:B------:R-:W-:Y:S02]  /*63e0*/  IMAD R208, R208, 0x18, RZ ;  /* 0x00000018d0d07824 */ /* 0x000fe400078e02ff */
[-C--:B--2---:R-:W-:Y:S01]  /*63f0*/  HMMA.16816.F32 R116, R200, R204.reuse, R116 ;  /* 0x000000ccc874723c */ /* 0x084fe20000001874 */
[----:B------:R-:W-:Y:S03]  /*6400*/  IMAD.MOV.U32 R210, RZ, RZ, c[0x0][0x22c] ;  /* 0x00008b00ffd27624 */ /* 0x000fe600078e00ff */
[----:B------:R-:W-:Y:S02]  /*6410*/  IMAD.MOV.U32 R211, RZ, RZ, c[0x0][0x22c] ;  /* 0x00008b00ffd37624 */ /* 0x000fe400078e00ff */
[----:B------:R-:W-:Y:S02]  /*6420*/  IMAD R210, R210, c[0x0][0x1c0], RZ ;  /* 0x00007000d2d27a24 */ /* 0x000fe400078e02ff */
[C---:B------:R-:W-:Y:S04]  /*6430*/  HMMA.16816.F32 R120, R212.reuse, R204, R120 ;  /* 0x000000ccd478723c */ /* 0x040fe80000001878 */
[----:B------:R-:W-:Y:S02]  /*6440*/  IMAD.SHL.U32 R210, R210, 0x20, RZ ;  /* 0x00000020d2d27824 */ /* 0x000fe400078e00ff */
[----:B------:R-:W-:Y:S02]  /*6450*/  IMAD R211, R211, c[0x0][0x1c0], RZ ;  /* 0x00007000d3d37a24 */ /* 0x000fe400078e02ff */
[-C--:B------:R-:W-:Y:S04]  /*6460*/  HMMA.16816.F32 R124, R212, R206.reuse, R124 ;  /* 0x000000ced47c723c */ /* 0x080fe8000000187c */
[----:B------:R-:W-:Y:S03]  /*6470*/  IMAD.SHL.U32 R211, R211, 0x10, RZ ;  /* 0x00000010d3d37824 */ /* 0x000fe600078e00ff */
[----:B------:R-:W-:Y:S01]  /*6480*/  IMAD.MOV.U32 R215, RZ, RZ, c[0x0][0x22c] ;  /* 0x00008b00ffd77624 */ /* 0x000fe200078e00ff */
[----:B------:R-:W-:Y:S04]  /*6490*/  HMMA.16816.F32 R128, R200, R206, R128 ;  /* 0x000000cec880723c */ /* 0x000fe80000001880 */
[----:B------:R-:W-:Y:S01]  /*64a0*/  IMAD R215, R215, c[0x0][0x1c0], RZ ;  /* 0x00007000d7d77a24 */ /* 0x000fe200078e02ff */
[----:B------:R-:W-:Y:S03]  /*64b0*/  IADD3 R212, R211, 0x20, RZ ;  /* 0x00000020d3d47810 */ /* 0x000fe60007ffe0ff */
[----:B------:R-:W-:Y:S04]  /*64c0*/  IMAD R215, R215, 0x38, RZ ;  /* 0x00000038d7d77824 */ /* 0x000fe800078e02ff */
[----:B------:R-:W-:Y:S01]  /*64d0*/  IMAD.IADD R212, R238, 0x1, R212 ;  /* 0x00000001eed47824 */ /* 0x000fe200078e02d4 */
[----:B---3--:R-:W-:Y:S01]  /*64e0*/  @P0 IADD3 R198, P1, R197, UR9, RZ ;  /* 0x00000009c5c60c10 */ /* 0x008fe2000ff3e0ff */
[----:B------:R-:W-:Y:S03]  /*64f0*/  @UP3 UMOV UR9, UR12 ;  /* 0x0000000c00093c82 */ /* 0x000fe60008000000 */
[----:B------:R-:W-:Y:S01]  /*6500*/  @P0 IADD3.X R199, R0, UR8, RZ, P1, !PT ;  /* 0x0000000800c70c10 */ /* 0x000fe20008ffe4ff */
[----:B------:R-:W-:Y:S01]  /*6510*/  IMAD.MOV.U32 R0, RZ, RZ, c[0x0][0x22c] ;  /* 0x00008b00ff007624 */ /* 0x000fe200078e00ff */
[CC--:B------:R-:W-:Y:S01]  /*6520*/  LEA R196, P1, R238.reuse, R234.reuse, 0x2 ;  /* 0x000000eaeec47211 */ /* 0x0c0fe200078210ff */
[----:B------:R-:W-:Y:S02]  /*6530*/  @UP3 UMOV UR8, UR7 ;  /* 0x0000000700083c82 */ /* 0x000fe40008000000 */
[----:B------:R1:W5:Y:S01]  /*6540*/  @P0 LDG.E R247, [R198.64+-0x100] ;  /* 0xffff0004c6f70981 */ /* 0x000362000c1e1900 */
[-C--:B------:R-:W-:Y:S01]  /*6550*/  LEA.HI.X.SX32 R197, R238, R235.reuse, 0x2, P1 ;  /* 0x000000ebeec57211 */ /* 0x080fe200008f16ff */
[----:B------:R-:W-:Y:S03]  /*6560*/  IMAD R0, R0, c[0x0][0x1c0], RZ ;  /* 0x0000700000007a24 */ /* 0x000fe600078e02ff */
[----:B------:R1:W5:Y:S01]  /*6570*/  @P0 LDG.E R248, [R198.64+-0xe0] ;  /* 0xffff2004c6f80981 */ /* 0x000362000c1e1900 */
[----:B------:R-:W-:Y:S04]  /*6580*/  IMAD R0, R0, 0x28, RZ ;  /* 0x0000002800007824 */ /* 0x000fe800078e02ff */
[----:B------:R2:W-:Y:S05]  /*6590*/  RED.E.ADD.F32.FTZ.RN.STRONG.GPU [R234.64], R4 ;  /* 0x00000004ea00798e */ /* 0x0005ea000c10e784 */
[----:B------:R3:W-:Y:S01]  /*65a0*/  RED.E.ADD.F32.FTZ.RN.STRONG.GPU [R196.64], R5 ;  /* 0x00000005c400798e */ /* 0x0007e2000c10e784 */
[CC--:B-1----:R-:W-:Y:S04]  /*65b0*/  LEA R198, P0, R209.reuse, R234.reuse, 0x2 ;  /* 0x000000ead1c67211 */ /* 0x0c2fe800078010ff */
[-C--:B------:R-:W-:Y:S02]  /*65c0*/  LEA.HI.X.SX32 R199, R209, R235.reuse, 0x2, P0 ;  /* 0x000000ebd1c77211 */ /* 0x080fe400000f16ff */
[-C--:B------:R-:W-:Y:S02]  /*65d0*/  LEA R204, P0, R210, R234.reuse, 0x2 ;  /* 0x000000ead2cc7211 */ /* 0x080fe400078010ff */
[-C--:B--2---:R-:W-:Y:S01]  /*65e0*/  LEA R4, P1, R208, R234.reuse, 0x2 ;  /* 0x000000ead0047211 */ /* 0x084fe200078210ff */
[----:B------:R1:W-:Y:S01]  /*65f0*/  RED.E.ADD.F32.FTZ.RN.STRONG.GPU [R198.64], R6 ;  /* 0x00000006c600798e */ /* 0x0003e2000c10e784 */
[-C--:B------:R-:W-:Y:S02]  /*6600*/  LEA.HI.X.SX32 R205, R210, R235.reuse, 0x2, P0 ;  /* 0x000000ebd2cd7211 */ /* 0x080fe400000f16ff */
[-C--:B---3--:R-:W-:Y:S01]  /*6610*/  LEA.HI.X.SX32 R5, R208, R235.reuse, 0x2, P1 ;  /* 0x000000ebd0057211 */ /* 0x088fe200008f16ff */
[----:B------:R-:W-:Y:S01]  /*6620*/  IMAD.MOV.U32 R208, RZ, RZ, c[0x0][0x22c] ;  /* 0x00008b00ffd07624 */ /* 0x000fe200078e00ff */
[----:B------:R-:W2:Y:S03]  /*6630*/  LDL R210, [R1+0x2c] ;  /* 0x00002c0001d27983 */ /* 0x000ea60000100800 */
[----:B------:R-:W-:Y:S02]  /*6640*/  IMAD R208, R208, c[0x0][0x1c0], RZ ;  /* 0x00007000d0d07a24 */ /* 0x000fe400078e02ff */
[----:B------:R3:W-:Y:S02]  /*6650*/  RED.E.ADD.F32.FTZ.RN.STRONG.GPU [R4.64], R7 ;  /* 0x000000070400798e */ /* 0x0007e4000c10e784 */
[----:B------:R-:W-:Y:S03]  /*6660*/  IMAD R208, R208, 0x30, RZ ;  /* 0x00000030d0d07824 */ /* 0x000fe600078e02ff */
[----:B------:R4:W-:Y:S01]  /*6670*/  RED.E.ADD.F32.FTZ.RN.STRONG.GPU [R204.64], R8 ;  /* 0x00000008cc00798e */ /* 0x0009e2000c10e784 */
[-C--:B-1----:R-:W-:Y:S02]  /*6680*/  LEA R198, P2, R0, R234.reuse, 0x2 ;  /* 0x000000ea00c67211 */ /* 0x082fe400078410ff */
[-C--:B------:R-:W-:Y:S02]  /*6690*/  LEA R6, P1, R208, R234.reuse, 0x2 ;  /* 0x000000ead0067211 */ /* 0x080fe400078210ff */
[-C--:B------:R-:W-:Y:S02]  /*66a0*/  LEA.HI.X.SX32 R199, R0, R235.reuse, 0x2, P2 ;  /* 0x000000eb00c77211 */ /* 0x080fe400010f16ff */
[----:B------:R-:W2:Y:S01]  /*66b0*/  LDL R0, [R1+0x10] ;  /* 0x0000100001007983 */ /* 0x000ea20000100800 */
[-C--:B---3--:R-:W-:Y:S04]  /*66c0*/  LEA.HI.X.SX32 R7, R208, R235.reuse, 0x2, P1 ;  /* 0x000000ebd0077211 */ /* 0x088fe800008f16ff */
[----:B------:R1:W-:Y:S01]  /*66d0*/  RED.E.ADD.F32.FTZ.RN.STRONG.GPU [R198.64], R9 ;  /* 0x00000009c600798e */ /* 0x0003e2000c10e784 */
[----:B------:R-:W-:Y:S01]  /*66e0*/  IMAD.MOV.U32 R208, RZ, RZ, c[0x0][0x22c] ;  /* 0x00008b00ffd07624 */ /* 0x000fe200078e00ff */
[CC--:B------:R-:W-:Y:S03]  /*66f0*/  LEA R4, P0, R215.reuse, R234.reuse, 0x2 ;  /* 0x000000ead7047211 */ /* 0x0c0fe600078010ff */
[----:B------:R-:W-:Y:S01]  /*6700*/  IMAD R208, R208, c[0x0][0x1c0], RZ ;  /* 0x00007000d0d07a24 */ /* 0x000fe200078e02ff */
[----:B------:R3:W-:Y:S01]  /*6710*/  RED.E.ADD.F32.FTZ.RN.STRONG.GPU [R6.64], R10 ;  /* 0x0000000a0600798e */ /* 0x0007e2000c10e784 */
[-C--:B------:R-:W-:Y:S02]  /*6720*/  LEA.HI.X.SX32 R5, R215, R235.reuse, 0x2, P0 ;  /* 0x000000ebd7057211 */ /* 0x080fe400000f16ff */
[----:B------:R-:W-:Y:S03]  /*6730*/  IMAD.SHL.U32 R208, R208, 0x10, RZ ;  /* 0x00000010d0d07824 */ /* 0x000fe600078e00ff */
[----:B------:R3:W-:Y:S02]  /*6740*/  RED.E.ADD.F32.FTZ.RN.STRONG.GPU [R4.64], R11 ;  /* 0x0000000b0400798e */ /* 0x0007e4000c10e784 */
[----:B------:R-:W-:Y:S03]  /*6750*/  IADD3 R208, R208, 0x20, RZ ;  /* 0x00000020d0d07810 */ /* 0x000fe60007ffe0ff */
[----:B------:R-:W-:Y:S01]  /*6760*/  RED.E.ADD.F32.FTZ.RN.STRONG.GPU [R234.64+0x80], R16 ;  /* 0x00008010ea00798e */ /* 0x000fe2000c10e784 */
[CC--:B----4-:R-:W-:Y:S04]  /*6770*/  LEA R8, P0, R208.reuse, R234.reuse, 0x2 ;  /* 0x000000ead0087211 */ /* 0x0d0fe800078010ff */
[----:B------:R-:W-:Y:S01]  /*6780*/  RED.E.ADD.F32.FTZ.RN.STRONG.GPU [R196.64+0x80], R17 ;  /* 0x00008011c400798e */ /* 0x000fe2000c10e784 */
[-C--:B-1----:R-:W-:Y:S04]  /*6790*/  LEA.HI.X.SX32 R9, R208, R235.reuse, 0x2, P0 ;  /* 0x000000ebd0097211 */ /* 0x082fe800000f16ff */
[----:B------:R-:W4:Y:S01]  /*67a0*/  LDL R199, [R1+0xc] ;  /* 0x00000c0001c77983 */ /* 0x000f220000100800 */
[C---:B------:R-:W-:Y:S02]  /*67b0*/  IADD3 R208, R211.reuse, 0x20, RZ ;  /* 0x00000020d3d07810 */ /* 0x040fe40007ffe0ff */
[----:B------:R-:W-:Y:S02]  /*67c0*/  IADD3 R211, R211, 0x20, RZ ;  /* 0x00000020d3d37810 */ /* 0x000fe40007ffe0ff */
[----:B------:R1:W-:Y:S01]  /*67d0*/  RED.E.ADD.F32.FTZ.RN.STRONG.GPU [R8.64], R18 ;  /* 0x000000120800798e */ /* 0x0003e2000c10e784 */
[----:B------:R-:W-:Y:S01]  /*67e0*/  IMAD.IADD R208, R238, 0x1, R208 ;  /* 0x00000001eed07824 */ /* 0x000fe200078e02d0 */
[-C--:B---3--:R-:W-:Y:S01]  /*67f0*/  LEA R6, P1, R212, R234.reuse, 0x2 ;  /* 0x000000ead4067211 */ /* 0x088fe200078210ff */
[C---:B------:R-:W-:Y:S02]  /*6800*/  IMAD.IADD R211, R238.reuse, 0x1, R211 ;  /* 0x00000001eed37824 */ /* 0x040fe400078e02d3 */
[----:B------:R-:W4:Y:S01]  /*6810*/  LDL R198, [R1+0x28] ;  /* 0x0000280001c67983 */ /* 0x000f220000100800 */
[----:B------:R-:W-:Y:S01]  /*6820*/  IMAD.IADD R208, R238, 0x1, R208 ;  /* 0x00000001eed07824 */ /* 0x000fe200078e02d0 */
[-C--:B------:R-:W-:Y:S01]  /*6830*/  LEA.HI.X.SX32 R7, R212, R235.reuse, 0x2, P1 ;  /* 0x000000ebd4077211 */ /* 0x080fe200008f16ff */
[C---:B------:R-:W-:Y:S02]  /*6840*/  IMAD.IADD R211, R238.reuse, 0x1, R211 ;  /* 0x00000001eed37824 */ /* 0x040fe400078e02d3 */
[----:B------:R-:W-:Y:S02]  /*6850*/  IMAD.IADD R208, R238, 0x1, R208 ;  /* 0x00000001eed07824 */ /* 0x000fe400078e02d0 */
[----:B------:R-:W-:Y:S01]  /*6860*/  RED.E.ADD.F32.FTZ.RN.STRONG.GPU [R6.64], R19 ;  /* 0x000000130600798e */ /* 0x000fe2000c10e784 */
[CC--:B------:R-:W-:Y:S04]  /*6870*/  LEA R10, P0, R211.reuse, R234.reuse, 0x2 ;  /* 0x000000ead30a7211 */ /* 0x0c0fe800078010ff */
[-C--:B------:R-:W-:Y:S01]  /*6880*/  LEA.HI.X.SX32 R11, R211, R235.reuse, 0x2, P0 ;  /* 0x000000ebd30b7211 */ /* 0x080fe200000f16ff */
[----:B------:R-:W-:Y:S04]  /*6890*/  IMAD.MOV.U32 R211, RZ, RZ, c[0x0][0x22c] ;  /* 0x00008b00ffd37624 */ /* 0x000fe800078e00ff */
[----:B------:R1:W-:Y:S01]  /*68a0*/  RED.E.ADD.F32.FTZ.RN.STRONG.GPU [R10.64], R12 ;  /* 0x0000000c0a00798e */ /* 0x0003e2000c10e784 */
[----:B------:R-:W-:Y:S01]  /*68b0*/  IMAD R211, R211, c[0x0][0x1c0], RZ ;  /* 0x00007000d3d37a24 */ /* 0x000fe200078e02ff */
[CC--:B-1----:R-:W-:Y:S03]  /*68c0*/  LEA R8, P2, R208.reuse, R234.reuse, 0x2 ;  /* 0x000000ead0087211 */ /* 0x0c2fe600078410ff */
[----:B------:R-:W-:Y:S01]  /*68d0*/  IMAD.SHL.U32 R211, R211, 0x10, RZ ;  /* 0x00000010d3d37824 */ /* 0x000fe200078e00ff */
[-C--:B------:R-:W-:Y:S01]  /*68e0*/  LEA.HI.X.SX32 R9, R208, R235.reuse, 0x2, P2 ;  /* 0x000000ebd0097211 */ /* 0x080fe200010f16ff */
[----:B------:R-:W-:Y:S03]  /*68f0*/  IMAD.MOV.U32 R208, RZ, RZ, c[0x0][0x22c] ;  /* 0x00008b00ffd07624 */ /* 0x000fe600078e00ff */
[----:B------:R-:W-:Y:S01]  /*6900*/  IADD3 R16, R211, 0x60, RZ ;  /* 0x00000060d3107810 */ /* 0x000fe20007ffe0ff */
[----:B------:R-:W-:Y:S01]  /*6910*/  IMAD.MOV.U32 R211, RZ, RZ, c[0x0][0x22c] ;  /* 0x00008b00ffd37624 */ /* 0x000fe200078e00ff */
[----:B------:R1:W-:Y:S01]  /*6920*/  RED.E.ADD.F32.FTZ.RN.STRONG.GPU [R8.64], R13 ;  /* 0x0000000d0800798e */ /* 0x0003e2000c10e784 */
[----:B------:R-:W-:Y:S02]  /*6930*/  IMAD R208, R208, c[0x0][0x1c0], RZ ;  /* 0x00007000d0d07a24 */ /* 0x000fe400078e02ff */
[----:B------:R-:W-:Y:S02]  /*6940*/  IMAD R211, R211, c[0x0][0x1c0], RZ ;  /* 0x00007000d3d37a24 */ /* 0x000fe400078e02ff */
[----:B------:R-:W-:Y:S02]  /*6950*/  IMAD.SHL.U32 R208, R208, 0x10, RZ ;  /* 0x00000010d0d07824 */ /* 0x000fe400078e00ff */
[----:B------:R-:W-:Y:S03]  /*6960*/  IMAD.SHL.U32 R211, R211, 0x10, RZ ;  /* 0x00000010d3d37824 */ /* 0x000fe600078e00ff */
[C---:B------:R-:W-:Y:S02]  /*6970*/  IADD3 R204, R208.reuse, 0x40, RZ ;  /* 0x00000040d0cc7810 */ /* 0x040fe40007ffe0ff */
[C---:B------:R-:W-:Y:S01]  /*6980*/  IADD3 R201, R208.reuse, 0x40, RZ ;  /* 0x00000040d0c97810 */ /* 0x040fe20007ffe0ff */
[----:B------:R-:W4:Y:S01]  /*6990*/  LDL R12, [R1+0x24] ;  /* 0x00002400010c7983 */ /* 0x000f220000100800 */
[----:B------:R-:W-:Y:S01]  /*69a0*/  IADD3 R200, R208, 0x40, RZ ;  /* 0x00000040d0c87810 */ /* 0x000fe20007ffe0ff */
[C---:B------:R-:W-:Y:S02]  /*69b0*/  IMAD.IADD R204, R238.reuse, 0x1, R204 ;  /* 0x00000001eecc7824 */ /* 0x040fe400078e02cc */
[C---:B------:R-:W-:Y:S02]  /*69c0*/  IMAD.IADD R201, R238.reuse, 0x1, R201 ;  /* 0x00000001eec97824 */ /* 0x040fe400078e02c9 */
[C---:B------:R-:W-:Y:S02]  /*69d0*/  IMAD.IADD R200, R238.reuse, 0x1, R200 ;  /* 0x00000001eec87824 */ /* 0x040fe400078e02c8 */
[C---:B------:R-:W-:Y:S02]  /*69e0*/  IMAD.IADD R201, R238.reuse, 0x1, R201 ;  /* 0x00000001eec97824 */ /* 0x040fe400078e02c9 */
[C---:B------:R-:W-:Y:S02]  /*69f0*/  IMAD.IADD R200, R238.reuse, 0x1, R200 ;  /* 0x00000001eec87824 */ /* 0x040fe400078e02c8 */
[----:B------:R-:W-:Y:S02]  /*6a00*/  IMAD.MOV.U32 R208, RZ, RZ, c[0x0][0x22c] ;  /* 0x00008b00ffd07624 */ /* 0x000fe400078e00ff */
[----:B------:R-:W-:Y:S01]  /*6a10*/  IMAD.IADD R200, R238, 0x1, R200 ;  /* 0x00000001eec87824 */ /* 0x000fe200078e02c8 */
[----:B-1----:R-:W4:Y:S01]  /*6a20*/  LDL R13, [R1+0x20] ;  /* 0x00002000010d7983 */ /* 0x002f220000100800 */
[----:B------:R-:W-:Y:S03]  /*6a30*/  IMAD R208, R208, c[0x0][0x1c0], RZ ;  /* 0x00007000d0d07a24 */ /* 0x000fe600078e02ff */
[-C--:B------:R-:W-:Y:S01]  /*6a40*/  LEA R8, P2, R200, R234.reuse, 0x2 ;  /* 0x000000eac8087211 */ /* 0x080fe200078410ff */
[----:B------:R-:W-:Y:S03]  /*6a50*/  IMAD.SHL.U32 R208, R208, 0x10, RZ ;  /* 0x00000010d0d07824 */ /* 0x000fe600078e00ff */
[-C--:B------:R-:W-:Y:S02]  /*6a60*/  LEA.HI.X.SX32 R9, R200, R235.reuse, 0x2, P2 ;  /* 0x000000ebc8097211 */ /* 0x080fe400010f16ff */
[----:B------:R-:W-:Y:S05]  /*6a70*/  IADD3 R17, R208, 0x60, RZ ;  /* 0x00000060d0117810 */ /* 0x000fea0007ffe0ff */
[----:B------:R-:W-:Y:S01]  /*6a80*/  IMAD.IADD R17, R238, 0x1, R17 ;  /* 0x00000001ee117824 */ /* 0x000fe200078e0211 */
[CC--:B--2---:R-:W-:Y:S04]  /*6a90*/  LEA R6, P0, R210.reuse, R234.reuse, 0x2 ;  /* 0x000000ead2067211 */ /* 0x0c4fe800078010ff */
[-C--:B------:R-:W-:Y:S02]  /*6aa0*/  LEA.HI.X.SX32 R7, R210, R235.reuse, 0x2, P0 ;  /* 0x000000ebd2077211 */ /* 0x080fe400000f16ff */
[CC--:B------:R-:W-:Y:S04]  /*6ab0*/  LEA R4, P1, R0.reuse, R234.reuse, 0x2 ;  /* 0x000000ea00047211 */ /* 0x0c0fe800078210ff */
[-C--:B------:R-:W-:Y:S01]  /*6ac0*/  LEA.HI.X.SX32 R5, R0, R235.reuse, 0x2, P1 ;  /* 0x000000eb00057211 */ /* 0x080fe200008f16ff */
[----:B------:R-:W-:Y:S04]  /*6ad0*/  IMAD.MOV.U32 R0, RZ, RZ, c[0x0][0x22c] ;  /* 0x00008b00ff007624 */ /* 0x000fe800078e00ff */
[----:B------:R1:W-:Y:S01]  /*6ae0*/  RED.E.ADD.F32.FTZ.RN.STRONG.GPU [R4.64], R14 ;  /* 0x0000000e0400798e */ /* 0x0003e2000c10e784 */
[----:B------:R-:W-:Y:S04]  /*6af0*/  IMAD R0, R0, c[0x0][0x1c0], RZ ;  /* 0x0000700000007a24 */ /* 0x000fe800078e02ff */
[----:B------:R-:W-:Y:S01]  /*6b00*/  IMAD.SHL.U32 R0, R0, 0x10, RZ ;  /* 0x0000001000007824 */ /* 0x000fe200078e00ff */
[----:B------:R2:W-:Y:S04]  /*6b10*/  RED.E.ADD.F32.FTZ.RN.STRONG.GPU [R6.64], R15 ;  /* 0x0000000f0600798e */ /* 0x0005e8000c10e784 */
[----:B------:R-:W-:Y:S01]  /*6b20*/  IADD3 R0, R0, 0x40, RZ ;  /* 0x0000004000007810 */ /* 0x000fe20007ffe0ff */
[----:B------:R-:W-:Y:S05]  /*6b30*/  RED.E.ADD.F32.FTZ.RN.STRONG.GPU [R234.64+0x100], R84 ;  /* 0x00010054ea00798e */ /* 0x000fea000c10e784 */
[----:B------:R-:W-:Y:S01]  /*6b40*/  RED.E.ADD.F32.FTZ.RN.STRONG.GPU [R196.64+0x100], R85 ;  /* 0x00010055c400798e */ /* 0x000fe2000c10e784 */
[CC--:B-1----:R-:W-:Y:S04]  /*6b50*/  LEA R4, P0, R0.reuse, R234.reuse, 0x2 ;  /* 0x000000ea00047211 */ /* 0x0c2fe800078010ff */
[----:B------:R-:W3:Y:S01]  /*6b60*/  LDL R14, [R1+0x4] ;  /* 0x00000400010e7983 */ /* 0x000ee20000100800 */
[-C--:B------:R-:W-:Y:S04]  /*6b70*/  LEA.HI.X.SX32 R5, R0, R235.reuse, 0x2, P0 ;  /* 0x000000eb00057211 */ /* 0x080fe800000f16ff */
[----:B------:R-:W3:Y:S01]  /*6b80*/  LDL R0, [R1+0x8] ;  /* 0x0000080001007983 */ /* 0x000ee20000100800 */
[CC--:B--2---:R-:W-:Y:S02]  /*6b90*/  LEA R6, P1, R204.reuse, R234.reuse, 0x2 ;  /* 0x000000eacc067211 */ /* 0x0c4fe400078210ff */
[CC--:B------:R-:W-:Y:S02]  /*6ba0*/  LEA R10, P0, R201.reuse, R234.reuse, 0x2 ;  /* 0x000000eac90a7211 */ /* 0x0c0fe400078010ff */
[----:B------:R4:W-:Y:S01]  /*6bb0*/  RED.E.ADD.F32.FTZ.RN.STRONG.GPU [R4.64], R86 ;  /* 0x000000560400798e */ /* 0x0009e2000c10e784 */
[-C--:B------:R-:W-:Y:S02]  /*6bc0*/  LEA.HI.X.SX32 R7, R204, R235.reuse, 0x2, P1 ;  /* 0x000000ebcc077211 */ /* 0x080fe400008f16ff */
[-C--:B------:R-:W-:Y:S02]  /*6bd0*/  LEA.HI.X.SX32 R11, R201, R235.reuse, 0x2, P0 ;  /* 0x000000ebc90b7211 */ /* 0x080fe400000f16ff */
[----:B------:R-:W-:Y:S01]  /*6be0*/  IADD3 R15, R208, 0x60, RZ ;  /* 0x00000060d00f7810 */ /* 0x000fe20007ffe0ff */
[----:B------:R1:W-:Y:S04]  /*6bf0*/  RED.E.ADD.F32.FTZ.RN.STRONG.GPU [R6.64], R87 ;  /* 0x000000570600798e */ /* 0x0003e8000c10e784 */
[C---:B------:R-:W-:Y:S01]  /*6c00*/  IMAD.IADD R15, R238.reuse, 0x1, R15 ;  /* 0x00000001ee0f7824 */ /* 0x040fe200078e020f */
[----:B------:R-:W-:Y:S03]  /*6c10*/  RED.E.ADD.F32.FTZ.RN.STRONG.GPU [R10.64], R88 ;  /* 0x000000580a00798e */ /* 0x000fe6000c10e784 */
[C---:B------:R-:W-:Y:S02]  /*6c20*/  IMAD.IADD R15, R238.reuse, 0x1, R15 ;  /* 0x00000001ee0f7824 */ /* 0x040fe400078e020f */
[----:B------:R2:W-:Y:S02]  /*6c30*/  RED.E.ADD.F32.FTZ.RN.STRONG.GPU [R8.64], R89 ;  /* 0x000000590800798e */ /* 0x0005e4000c10e784 */
[----:B------:R-:W-:Y:S03]  /*6c40*/  IMAD.IADD R15, R238, 0x1, R15 ;  /* 0x00000001ee0f7824 */ /* 0x000fe600078e020f */
[----:B------:R-:W-:Y:S01]  /*6c50*/  LDSM.16.MT88.4 R84, [R2+0x4000] ;  /* 0x004000000254783b */ /* 0x000fe20000004200 */
[CC--:B----4-:R-:W-:Y:S04]  /*6c60*/  LEA R4, P1, R199.reuse, R234.reuse, 0x2 ;  /* 0x000000eac7047211 */ /* 0x0d0fe800078210ff */
[-C--:B------:R-:W-:Y:S02]  /*6c70*/  LEA.HI.X.SX32 R5, R199, R235.reuse, 0x2, P1 ;  /* 0x000000ebc7057211 */ /* 0x080fe400008f16ff */
[CC--:B-1----:R-:W-:Y:S03]  /*6c80*/  LEA R6, P0, R198.reuse, R234.reuse, 0x2 ;  /* 0x000000eac6067211 */ /* 0x0c2fe600078010ff */
[----:B------:R1:W-:Y:S01]  /*6c90*/  RED.E.ADD.F32.FTZ.RN.STRONG.GPU [R4.64], R90 ;  /* 0x0000005a0400798e */ /* 0x0003e2000c10e784 */
[-C--:B------:R-:W-:Y:S05]  /*6ca0*/  LEA.HI.X.SX32 R7, R198, R235.reuse, 0x2, P0 ;  /* 0x000000ebc6077211 */ /* 0x080fea00000f16ff */
[----:B------:R4:W-:Y:S01]  /*6cb0*/  RED.E.ADD.F32.FTZ.RN.STRONG.GPU [R6.64], R91 ;  /* 0x0000005b0600798e */ /* 0x0009e2000c10e784 */
[CC--:B--2---:R-:W-:Y:S04]  /*6cc0*/  LEA R8, P2, R15.reuse, R234.reuse, 0x2 ;  /* 0x000000ea0f087211 */ /* 0x0c4fe800078410ff */
[----:B------:R-:W-:Y:S01]  /*6cd0*/  RED.E.ADD.F32.FTZ.RN.STRONG.GPU [R234.64+0x180], R96 ;  /* 0x00018060ea00798e */ /* 0x000fe2000c10e784 */
[-C--:B------:R-:W-:Y:S04]  /*6ce0*/  LEA.HI.X.SX32 R9, R15, R235.reuse, 0x2, P2 ;  /* 0x000000eb0f097211 */ /* 0x080fe800010f16ff */
[----:B------:R-:W-:Y:S05]  /*6cf0*/  RED.E.ADD.F32.FTZ.RN.STRONG.GPU [R196.64+0x180], R97 ;  /* 0x00018061c400798e */ /* 0x000fea000c10e784 */
[----:B------:R-:W-:Y:S01]  /*6d00*/  LDSM.16.MT88.4 R88, [R2+0x6000] ;  /* 0x006000000258783b */ /* 0x000fe20000004200 */
[CC--:B-1----:R-:W-:Y:S04]  /*6d10*/  LEA R4, P0, R16.reuse, R234.reuse, 0x2 ;  /* 0x000000ea10047211 */ /* 0x0c2fe800078010ff */
[-C--:B------:R-:W-:Y:S02]  /*6d20*/  LEA.HI.X.SX32 R5, R16, R235.reuse, 0x2, P0 ;  /* 0x000000eb10057211 */ /* 0x080fe400000f16ff */
[----:B------:R-:W-:Y:S01]  /*6d30*/  IADD3 R16, R208, 0x60, RZ ;  /* 0x00000060d0107810 */ /* 0x000fe20007ffe0ff */
[----:B------:R-:W-:Y:S01]  /*6d40*/  IMAD.MOV.U32 R208, RZ, RZ, c[0x0][0x22c] ;  /* 0x00008b00ffd07624 */ /* 0x000fe200078e00ff */
[CC--:B----4-:R-:W-:Y:S01]  /*6d50*/  LEA R6, P1, R17.reuse, R234.reuse, 0x2 ;  /* 0x000000ea11067211 */ /* 0x0d0fe200078210ff */
[----:B------:R-:W-:Y:S02]  /*6d60*/  RED.E.ADD.F32.FTZ.RN.STRONG.GPU [R4.64], R98 ;  /* 0x000000620400798e */ /* 0x000fe4000c10e784 */
[----:B------:R-:W-:Y:S01]  /*6d70*/  IMAD.IADD R16, R238, 0x1, R16 ;  /* 0x00000001ee107824 */ /* 0x000fe200078e0210 */
[-C--:B------:R-:W-:Y:S01]  /*6d80*/  LEA.HI.X.SX32 R7, R17, R235.reuse, 0x2, P1 ;  /* 0x000000eb11077211 */ /* 0x080fe200008f16ff */
[----:B------:R-:W-:Y:S02]  /*6d90*/  IMAD R208, R208, c[0x0][0x1c0], RZ ;  /* 0x00007000d0d07a24 */ /* 0x000fe400078e02ff */
[----:B------:R-:W-:Y:S02]  /*6da0*/  IMAD.IADD R16, R238, 0x1, R16 ;  /* 0x00000001ee107824 */ /* 0x000fe400078e0210 */
[----:B------:R1:W-:Y:S01]  /*6db0*/  RED.E.ADD.F32.FTZ.RN.STRONG.GPU [R6.64], R99 ;  /* 0x000000630600798e */ /* 0x0003e2000c10e784 */
[----:B------:R-:W-:Y:S02]  /*6dc0*/  IMAD.SHL.U32 R208, R208, 0x10, RZ ;  /* 0x00000010d0d07824 */ /* 0x000fe400078e00ff */
[-C--:B------:R-:W-:Y:S02]  /*6dd0*/  LEA R10, P0, R16, R234.reuse, 0x2 ;  /* 0x000000ea100a7211 */ /* 0x080fe400078010ff */
[----:B------:R-:W-:Y:S01]  /*6de0*/  LDSM.16.MT88.4 R96, [R220+0x28800] ;  /* 0x02880000dc60783b */ /* 0x000fe20000004200 */
[----:B------:R-:W-:Y:S02]  /*6df0*/  IADD3 R17, R208, 0x80, RZ ;  /* 0x00000080d0117810 */ /* 0x000fe40007ffe0ff */
[-C--:B------:R-:W-:Y:S02]  /*6e00*/  LEA.HI.X.SX32 R11, R16, R235.reuse, 0x2, P0 ;  /* 0x000000eb100b7211 */ /* 0x080fe400000f16ff */
[----:B------:R-:W-:Y:S01]  /*6e10*/  IADD3 R16, R208, 0x80, RZ ;  /* 0x00000080d0107810 */ /* 0x000fe20007ffe0ff */
[----:B------:R-:W-:Y:S01]  /*6e20*/  IMAD.IADD R17, R238, 0x1, R17 ;  /* 0x00000001ee117824 */ /* 0x000fe200078e0211 */
[----:B------:R-:W-:Y:S01]  /*6e30*/  IADD3 R15, R208, 0x80, RZ ;  /* 0x00000080d00f7810 */ /* 0x000fe20007ffe0ff */
[----:B------:R-:W-:Y:S01]  /*6e40*/  RED.E.ADD.F32.FTZ.RN.STRONG.GPU [R10.64], R92 ;  /* 0x0000005c0a00798e */ /* 0x000fe2000c10e784 */
[----:B------:R-:W-:Y:S02]  /*6e50*/  IMAD.MOV.U32 R208, RZ, RZ, c[0x0][0x22c] ;  /* 0x00008b00ffd07624 */ /* 0x000fe400078e00ff */
[C---:B------:R-:W-:Y:S02]  /*6e60*/  IMAD.IADD R16, R238.reuse, 0x1, R16 ;  /* 0x00000001ee107824 */ /* 0x040fe400078e0210 */
[----:B------:R2:W-:Y:S01]  /*6e70*/  RED.E.ADD.F32.FTZ.RN.STRONG.GPU [R8.64], R93 ;  /* 0x0000005d0800798e */ /* 0x0005e2000c10e784 */
[C---:B------:R-:W-:Y:S02]  /*6e80*/  IMAD.IADD R15, R238.reuse, 0x1, R15 ;  /* 0x00000001ee0f7824 */ /* 0x040fe400078e020f */
[C---:B------:R-:W-:Y:S02]  /*6e90*/  IMAD.IADD R16, R238.reuse, 0x1, R16 ;  /* 0x00000001ee107824 */ /* 0x040fe400078e0210 */
[----:B------:R-:W-:Y:S02]  /*6ea0*/  IMAD.IADD R15, R238, 0x1, R15 ;  /* 0x00000001ee0f7824 */ /* 0x000fe400078e020f */
[----:B------:R-:W-:Y:S01]  /*6eb0*/  IMAD R208, R208, c[0x0][0x1c0], RZ ;  /* 0x00007000d0d07a24 */ /* 0x000fe200078e02ff */
[-C--:B-1----:R-:W-:Y:S01]  /*6ec0*/  LEA R6, P0, R12, R234.reuse, 0x2 ;  /* 0x000000ea0c067211 */ /* 0x082fe200078010ff */
[----:B------:R-:W-:Y:S02]  /*6ed0*/  IMAD.IADD R15, R238, 0x1, R15 ;  /* 0x00000001ee0f7824 */ /* 0x000fe400078e020f */
[----:B------:R-:W-:Y:S01]  /*6ee0*/  IMAD.SHL.U32 R208, R208, 0x10, RZ ;  /* 0x00000010d0d07824 */ /* 0x000fe200078e00ff */
[-C--:B------:R-:W-:Y:S02]  /*6ef0*/  LEA.HI.X.SX32 R7, R12, R235.reuse, 0x2, P0 ;  /* 0x000000eb0c077211 */ /* 0x080fe400000f16ff */
[----:B------:R-:W4:Y:S01]  /*6f00*/  LDL R12, [R1] ;  /* 0x00000000010c7983 */ /* 0x000f220000100800 */
[CC--:B--2---:R-:W-:Y:S04]  /*6f10*/  LEA R8, P2, R15.reuse, R234.reuse, 0x2 ;  /* 0x000000ea0f087211 */ /* 0x0c4fe800078410ff */
[-C--:B------:R-:W-:Y:S02]  /*6f20*/  LEA.HI.X.SX32 R9, R15, R235.reuse, 0x2, P2 ;  /* 0x000000eb0f097211 */ /* 0x080fe400010f16ff */
[----:B------:R-:W-:Y:S05]  /*6f30*/  IADD3 R15, R208, 0xa0, RZ ;  /* 0x000000a0d00f7810 */ /* 0x000fea0007ffe0ff */
[----:B------:R-:W-:Y:S01]  /*6f40*/  IMAD.IADD R15, R238, 0x1, R15 ;  /* 0x00000001ee0f7824 */ /* 0x000fe200078e020f */
[CC--:B---3--:R-:W-:Y:S04]  /*6f50*/  LEA R4, P1, R0.reuse, R234.reuse, 0x2 ;  /* 0x000000ea00047211 */ /* 0x0c8fe800078210ff */
        /* <DEDUP_REMOVED lines=8> */
[----:B------:R-:W-:Y:S05]  /*6fe0*/  RED.E.ADD.F32.FTZ.RN.STRONG.GPU [R196.64+0x200], R101 ;  /* 0x00020065c400798e */ /* 0x000fea000c10e784 */
[----:B------:R-:W-:Y:S01]  /*6ff0*/  LDSM.16.MT88.4 R92, [R2+0x800] ;  /* 0x00080000025c783b */ /* 0x000fe20000004200 */
[CC--:B-1----:R-:W-:Y:S04]  /*7000*/  LEA R4, P0, R0.reuse, R234.reuse, 0x2 ;  /* 0x000000ea00047211 */ /* 0x0c2fe800078010ff */
[-C--:B------:R-:W-:Y:S02]  /*7010*/  LEA.HI.X.SX32 R5, R0, R235.reuse, 0x2, P0 ;  /* 0x000000eb00057211 */ /* 0x080fe400000f16ff */
[----:B------:R-:W3:Y:S01]  /*7020*/  LDL R0, [R1+0x1c] ;  /* 0x00001c0001007983 */ /* 0x000ee20000100800 */
[CC--:B--2---:R-:W-:Y:S02]  /*7030*/  LEA R6, P1, R17.reuse, R234.reuse, 0x2 ;  /* 0x000000ea11067211 */ /* 0x0c4fe400078210ff */
[CC--:B------:R-:W-:Y:S02]  /*7040*/  LEA R10, P0, R16.reuse, R234.reuse, 0x2 ;  /* 0x000000ea100a7211 */ /* 0x0c0fe400078010ff */
[----:B------:R1:W-:Y:S01]  /*7050*/  RED.E.ADD.F32.FTZ.RN.STRONG.GPU [R4.64], R102 ;  /* 0x000000660400798e */ /* 0x0003e2000c10e784 */
[-C--:B------:R-:W-:Y:S02]  /*7060*/  LEA.HI.X.SX32 R7, R17, R235.reuse, 0x2, P1 ;  /* 0x000000eb11077211 */ /* 0x080fe400008f16ff */
[-C--:B------:R-:W-:Y:S02]  /*7070*/  LEA.HI.X.SX32 R11, R16, R235.reuse, 0x2, P0 ;  /* 0x000000eb100b7211 */ /* 0x080fe400000f16ff */
[----:B------:R-:W-:Y:S05]  /*7080*/  LDSM.16.MT88.4 R16, [R2+0x2000] ;  /* 0x002000000210783b */ /* 0x000fea0000004200 */
[----:B------:R2:W-:Y:S05]  /*7090*/  RED.E.ADD.F32.FTZ.RN.STRONG.GPU [R6.64], R103 ;  /* 0x000000670600798e */ /* 0x0005ea000c10e784 */
[----:B------:R-:W-:Y:S05]  /*70a0*/  RED.E.ADD.F32.FTZ.RN.STRONG.GPU [R10.64], R104 ;  /* 0x000000680a00798e */ /* 0x000fea000c10e784 */
[----:B------:R-:W-:Y:S05]  /*70b0*/  RED.E.ADD.F32.FTZ.RN.STRONG.GPU [R8.64], R105 ;  /* 0x000000690800798e */ /* 0x000fea000c10e784 */
[----:B------:R-:W-:Y:S01]  /*70c0*/  LDSM.16.MT88.4 R100, [R2+0x2800] ;  /* 0x002800000264783b */ /* 0x000fe20000004200 */
[CC--:B-1----:R-:W-:Y:S04]  /*70d0*/  LEA R4, P1, R14.reuse, R234.reuse, 0x2 ;  /* 0x000000ea0e047211 */ /* 0x0c2fe800078210ff */
[-C--:B------:R-:W-:Y:S02]  /*70e0*/  LEA.HI.X.SX32 R5, R14, R235.reuse, 0x2, P1 ;  /* 0x000000eb0e057211 */ /* 0x080fe400008f16ff */
[----:B------:R-:W-:Y:S03]  /*70f0*/  IADD3 R14, R208, 0xa0, RZ ;  /* 0x000000a0d00e7810 */ /* 0x000fe60007ffe0ff */
[----:B------:R1:W-:Y:S01]  /*7100*/  RED.E.ADD.F32.FTZ.RN.STRONG.GPU [R4.64], R106 ;  /* 0x0000006a0400798e */ /* 0x0003e2000c10e784 */
[CC--:B--2---:R-:W-:Y:S01]  /*7110*/  LEA R6, P0, R13.reuse, R234.reuse, 0x2 ;  /* 0x000000ea0d067211 */ /* 0x0c4fe200078010ff */
[C---:B------:R-:W-:Y:S03]  /*7120*/  IMAD.IADD R14, R238.reuse, 0x1, R14 ;  /* 0x00000001ee0e7824 */ /* 0x040fe600078e020e */
[-C--:B------:R-:W-:Y:S01]  /*7130*/  LEA.HI.X.SX32 R7, R13, R235.reuse, 0x2, P0 ;  /* 0x000000eb0d077211 */ /* 0x080fe200000f16ff */
[----:B------:R-:W-:Y:S01]  /*7140*/  IMAD.IADD R14, R238, 0x1, R14 ;  /* 0x00000001ee0e7824 */ /* 0x000fe200078e020e */
[----:B------:R-:W-:Y:S03]  /*7150*/  IADD3 R13, R211, 0xa0, RZ ;  /* 0x000000a0d30d7810 */ /* 0x000fe60007ffe0ff */
[----:B------:R2:W-:Y:S05]  /*7160*/  RED.E.ADD.F32.FTZ.RN.STRONG.GPU [R6.64], R107 ;  /* 0x0000006b0600798e */ /* 0x0005ea000c10e784 */
[----:B------:R-:W-:Y:S05]  /*7170*/  RED.E.ADD.F32.FTZ.RN.STRONG.GPU [R234.64+0x280], R112 ;  /* 0x00028070ea00798e */ /* 0x000fea000c10e784 */
[----:B------:R-:W-:Y:S05]  /*7180*/  RED.E.ADD.F32.FTZ.RN.STRONG.GPU [R196.64+0x280], R113 ;  /* 0x00028071c400798e */ /* 0x000fea000c10e784 */
[----:B------:R-:W-:Y:S01]  /*7190*/  LDSM.16.MT88.4 R104, [R2+0x4800] ;  /* 0x004800000268783b */ /* 0x000fe20000004200 */
[CC--:B-1----:R-:W-:Y:S04]  /*71a0*/  LEA R4, P0, R13.reuse, R234.reuse, 0x2 ;  /* 0x000000ea0d047211 */ /* 0x0c2fe800078010ff */
[-C--:B------:R-:W-:Y:S02]  /*71b0*/  LEA.HI.X.SX32 R5, R13, R235.reuse, 0x2, P0 ;  /* 0x000000eb0d057211 */ /* 0x080fe400000f16ff */
[----:B------:R-:W-:Y:S01]  /*71c0*/  IADD3 R13, R208, 0xa0, RZ ;  /* 0x000000a0d00d7810 */ /* 0x000fe20007ffe0ff */
[----:B------:R-:W-:Y:S01]  /*71d0*/  IMAD.MOV.U32 R208, RZ, RZ, c[0x0][0x22c] ;  /* 0x00008b00ffd07624 */ /* 0x000fe200078e00ff */
[-C--:B------:R-:W-:Y:S01]  /*71e0*/  LEA R10, P0, R14, R234.reuse, 0x2 ;  /* 0x000000ea0e0a7211 */ /* 0x080fe200078010ff */
[----:B------:R4:W-:Y:S01]  /*71f0*/  RED.E.ADD.F32.FTZ.RN.STRONG.GPU [R4.64], R114 ;  /* 0x000000720400798e */ /* 0x0009e2000c10e784 */
[CC--:B--2---:R-:W-:Y:S01]  /*7200*/  LEA R6, P1, R15.reuse, R234.reuse, 0x2 ;  /* 0x000000ea0f067211 */ /* 0x0c4fe200078210ff */
[----:B------:R-:W-:Y:S01]  /*7210*/  IMAD.IADD R13, R238, 0x1, R13 ;  /* 0x00000001ee0d7824 */ /* 0x000fe200078e020d */
[-C--:B------:R-:W-:Y:S01]  /*7220*/  LEA.HI.X.SX32 R11, R14, R235.reuse, 0x2, P0 ;  /* 0x000000eb0e0b7211 */ /* 0x080fe200000f16ff */
[----:B------:R-:W-:Y:S01]  /*7230*/  IMAD R208, R208, c[0x0][0x1c0], RZ ;  /* 0x00007000d0d07a24 */ /* 0x000fe200078e02ff */
[-C--:B------:R-:W-:Y:S01]  /*7240*/  LEA.HI.X.SX32 R7, R15, R235.reuse, 0x2, P1 ;  /* 0x000000eb0f077211 */ /* 0x080fe200008f16ff */
[----:B------:R-:W-:Y:S01]  /*7250*/  IMAD.IADD R13, R238, 0x1, R13 ;  /* 0x00000001ee0d7824 */ /* 0x000fe200078e020d */
[C---:B------:R-:W-:Y:S01]  /*7260*/  IADD3 R15, R209.reuse, 0xe0, RZ ;  /* 0x000000e0d10f7810 */ /* 0x040fe20007ffe0ff */
[----:B------:R-:W-:Y:S01]  /*7270*/  IMAD.SHL.U32 R208, R208, 0x10, RZ ;  /* 0x00000010d0d07824 */ /* 0x000fe200078e00ff */
[----:B------:R-:W-:Y:S01]  /*7280*/  IADD3 R14, R209, 0xe0, RZ ;  /* 0x000000e0d10e7810 */ /* 0x000fe20007ffe0ff */
[C---:B------:R-:W-:Y:S01]  /*7290*/  IMAD.IADD R13, R238.reuse, 0x1, R13 ;  /* 0x00000001ee0d7824 */ /* 0x040fe200078e020d */
[----:B------:R-:W-:Y:S03]  /*72a0*/  RED.E.ADD.F32.FTZ.RN.STRONG.GPU [R6.64], R115 ;  /* 0x000000730600798e */ /* 0x000fe6000c10e784 */
[C---:B------:R-:W-:Y:S01]  /*72b0*/  IMAD.IADD R14, R238.reuse, 0x1, R14 ;  /* 0x00000001ee0e7824 */ /* 0x040fe200078e020e */
[CC--:B------:R-:W-:Y:S01]  /*72c0*/  LEA R8, P2, R13.reuse, R234.reuse, 0x2 ;  /* 0x000000ea0d087211 */ /* 0x0c0fe200078410ff */
[----:B------:R-:W-:Y:S02]  /*72d0*/  RED.E.ADD.F32.FTZ.RN.STRONG.GPU [R10.64], R108 ;  /* 0x0000006c0a00798e */ /* 0x000fe4000c10e784 */
[----:B------:R-:W-:Y:S01]  /*72e0*/  IMAD.IADD R14, R238, 0x1, R14 ;  /* 0x00000001ee0e7824 */ /* 0x000fe200078e020e */
[-C--:B------:R-:W-:Y:S02]  /*72f0*/  LEA.HI.X.SX32 R9, R13, R235.reuse, 0x2, P2 ;  /* 0x000000eb0d097211 */ /* 0x080fe400010f16ff */
[----:B------:R-:W-:Y:S03]  /*7300*/  IADD3 R13, R208, 0xc0, RZ ;  /* 0x000000c0d00d7810 */ /* 0x000fe60007ffe0ff */
[----:B------:R1:W-:Y:S01]  /*7310*/  RED.E.ADD.F32.FTZ.RN.STRONG.GPU [R8.64], R109 ;  /* 0x0000006d0800798e */ /* 0x0003e2000c10e784 */
[CC--:B----4-:R-:W-:Y:S04]  /*7320*/  LEA R4, P1, R12.reuse, R234.reuse, 0x2 ;  /* 0x000000ea0c047211 */ /* 0x0d0fe800078210ff */
[-C--:B------:R-:W-:Y:S02]  /*7330*/  LEA.HI.X.SX32 R5, R12, R235.reuse, 0x2, P1 ;  /* 0x000000eb0c057211 */ /* 0x080fe400008f16ff */
[----:B------:R-:W-:Y:S03]  /*7340*/  IADD3 R12, R208, 0xc0, RZ ;  /* 0x000000c0d00c7810 */ /* 0x000fe60007ffe0ff */
[----:B------:R2:W-:Y:S02]  /*7350*/  RED.E.ADD.F32.FTZ.RN.STRONG.GPU [R4.64], R110 ;  /* 0x0000006e0400798e */ /* 0x0005e4000c10e784 */
[C---:B------:R-:W-:Y:S04]  /*7360*/  IMAD.IADD R12, R238.reuse, 0x1, R12 ;  /* 0x00000001ee0c7824 */ /* 0x040fe800078e020c */
[----:B------:R-:W-:Y:S01]  /*7370*/  IMAD.IADD R12, R238, 0x1, R12 ;  /* 0x00000001ee0c7824 */ /* 0x000fe200078e020c */
[CC--:B-1----:R-:W-:Y:S04]  /*7380*/  LEA R8, P2, R252.reuse, R234.reuse, 0x2 ;  /* 0x000000eafc087211 */ /* 0x0c2fe800078410ff */
[-C--:B------:R-:W-:Y:S02]  /*7390*/  LEA.HI.X.SX32 R9, R252, R235.reuse, 0x2, P2 ;  /* 0x000000ebfc097211 */ /* 0x080fe400010f16ff */
[CC--:B---3--:R-:W-:Y:S04]  /*73a0*/  LEA R6, P0, R0.reuse, R234.reuse, 0x2 ;  /* 0x000000ea00067211 */ /* 0x0c8fe800078010ff */
[-C--:B------:R-:W-:Y:S02]  /*73b0*/  LEA.HI.X.SX32 R7, R0, R235.reuse, 0x2, P0 ;  /* 0x000000eb00077211 */ /* 0x080fe400000f16ff */
[CC--:B--2---:R-:W-:Y:S02]  /*73c0*/  LEA R4, P0, R13.reuse, R234.reuse, 0x2 ;  /* 0x000000ea0d047211 */ /* 0x0c4fe400078010ff */
[----:B------:R-:W-:Y:S01]  /*73d0*/  IADD3 R0, R208, 0xc0, RZ ;  /* 0x000000c0d0007810 */ /* 0x000fe20007ffe0ff */
[----:B------:R1:W-:Y:S01]  /*73e0*/  RED.E.ADD.F32.FTZ.RN.STRONG.GPU [R6.64], R111 ;  /* 0x0000006f0600798e */ /* 0x0003e2000c10e784 */
[-C--:B------:R-:W-:Y:S02]  /*73f0*/  LEA.HI.X.SX32 R5, R13, R235.reuse, 0x2, P0 ;  /* 0x000000eb0d057211 */ /* 0x080fe400000f16ff */
[-C--:B------:R-:W-:Y:S01]  /*7400*/  LEA R10, P0, R12, R234.reuse, 0x2 ;  /* 0x000000ea0c0a7211 */ /* 0x080fe200078010ff */
[----:B------:R-:W-:Y:S01]  /*7410*/  IMAD.IADD R0, R238, 0x1, R0 ;  /* 0x00000001ee007824 */ /* 0x000fe200078e0200 */
[----:B------:R-:W-:Y:S02]  /*7420*/  RED.E.ADD.F32.FTZ.RN.STRONG.GPU [R234.64+0x300], R116 ;  /* 0x00030074ea00798e */ /* 0x000fe4000c10e784 */
[-C--:B------:R-:W-:Y:S03]  /*7430*/  LEA.HI.X.SX32 R11, R12, R235.reuse, 0x2, P0 ;  /* 0x000000eb0c0b7211 */ /* 0x080fe600000f16ff */
[----:B------:R-:W-:Y:S05]  /*7440*/  RED.E.ADD.F32.FTZ.RN.STRONG.GPU [R196.64+0x300], R117 ;  /* 0x00030075c400798e */ /* 0x000fea000c10e784 */
[----:B------:R2:W-:Y:S05]  /*7450*/  RED.E.ADD.F32.FTZ.RN.STRONG.GPU [R4.64], R118 ;  /* 0x000000760400798e */ /* 0x0005ea000c10e784 */
[----:B------:R-:W-:Y:S01]  /*7460*/  LDSM.16.MT88.4 R108, [R2+0x6800] ;  /* 0x00680000026c783b */ /* 0x000fe20000004200 */
[CC--:B-1----:R-:W-:Y:S04]  /*7470*/  LEA R6, P1, R0.reuse, R234.reuse, 0x2 ;  /* 0x000000ea00067211 */ /* 0x0c2fe800078210ff */
[-C--:B------:R-:W-:Y:S01]  /*7480*/  LEA.HI.X.SX32 R7, R0, R235.reuse, 0x2, P1 ;  /* 0x000000eb00077211 */ /* 0x080fe200008f16ff */
[----:B------:R-:W-:Y:S04]  /*7490*/  IMAD.IADD R0, R238, 0x1, R251 ;  /* 0x00000001ee007824 */ /* 0x000fe800078e02fb */
[----:B------:R1:W-:Y:S05]  /*74a0*/  RED.E.ADD.F32.FTZ.RN.STRONG.GPU [R6.64], R119 ;  /* 0x000000770600798e */ /* 0x0003ea000c10e784 */
[----:B------:R3:W-:Y:S01]  /*74b0*/  RED.E.ADD.F32.FTZ.RN.STRONG.GPU [R10.64], R120 ;  /* 0x000000780a00798e */ /* 0x0007e2000c10e784 */
[CC--:B--2---:R-:W-:Y:S04]  /*74c0*/  LEA R4, P1, R251.reuse, R234.reuse, 0x2 ;  /* 0x000000eafb047211 */ /* 0x0c4fe800078210ff */
[----:B------:R2:W-:Y:S01]  /*74d0*/  RED.E.ADD.F32.FTZ.RN.STRONG.GPU [R8.64], R121 ;  /* 0x000000790800798e */ /* 0x0005e2000c10e784 */
[-C--:B------:R-:W-:Y:S05]  /*74e0*/  LEA.HI.X.SX32 R5, R251, R235.reuse, 0x2, P1 ;  /* 0x000000ebfb057211 */ /* 0x080fea00008f16ff */
[----:B------:R4:W-:Y:S01]  /*74f0*/  RED.E.ADD.F32.FTZ.RN.STRONG.GPU [R4.64], R122 ;  /* 0x0000007a0400798e */ /* 0x0009e2000c10e784 */
[CC--:B-1----:R-:W-:Y:S04]  /*7500*/  LEA R6, P0, R0.reuse, R234.reuse, 0x2 ;  /* 0x000000ea00067211 */ /* 0x0c2fe800078010ff */
[-C--:B------:R-:W-:Y:S02]  /*7510*/  LEA.HI.X.SX32 R7, R0, R235.reuse, 0x2, P0 ;  /* 0x000000eb00077211 */ /* 0x080fe400000f16ff */
[----:B------:R-:W-:Y:S02]  /*7520*/  IADD3 R0, R209, 0xe0, RZ ;  /* 0x000000e0d1007810 */ /* 0x000fe40007ffe0ff */
[-C--:B---3--:R-:W-:Y:S01]  /*7530*/  LEA R10, P3, R14, R234.reuse, 0x2 ;  /* 0x000000ea0e0a7211 */ /* 0x088fe200078610ff */
[----:B------:R1:W-:Y:S01]  /*7540*/  RED.E.ADD.F32.FTZ.RN.STRONG.GPU [R6.64], R123 ;  /* 0x0000007b0600798e */ /* 0x0003e2000c10e784 */
[-C--:B--2---:R-:W-:Y:S01]  /*7550*/  LEA R8, P2, R250, R234.reuse, 0x2 ;  /* 0x000000eafa087211 */ /* 0x084fe200078410ff */
[----:B------:R-:W-:Y:S01]  /*7560*/  IMAD.IADD R0, R238, 0x1, R0 ;  /* 0x00000001ee007824 */ /* 0x000fe200078e0200 */
[-C--:B------:R-:W-:Y:S02]  /*7570*/  LEA.HI.X.SX32 R11, R14, R235.reuse, 0x2, P3 ;  /* 0x000000eb0e0b7211 */ /* 0x080fe400018f16ff */
[----:B------:R-:W-:Y:S01]  /*7580*/  RED.E.ADD.F32.FTZ.RN.STRONG.GPU [R234.64+0x380], R128 ;  /* 0x00038080ea00798e */ /* 0x000fe2000c10e784 */
[-C--:B------:R-:W-:Y:S02]  /*7590*/  LEA.HI.X.SX32 R9, R250, R235.reuse, 0x2, P2 ;  /* 0x000000ebfa097211 */ /* 0x080fe400010f16ff */
[CC--:B----4-:R-:W-:Y:S02]  /*75a0*/  LEA R4, P1, R15.reuse, R234.reuse, 0x2 ;  /* 0x000000ea0f047211 */ /* 0x0d0fe400078210ff */
[----:B------:R-:W-:Y:S01]  /*75b0*/  RED.E.ADD.F32.FTZ.RN.STRONG.GPU [R196.64+0x380], R129 ;  /* 0x00038081c400798e */ /* 0x000fe2000c10e784 */
[CC--:B------:R-:W-:Y:S02]  /*75c0*/  LEA R12, P0, R0.reuse, R234.reuse, 0x2 ;  /* 0x000000ea000c7211 */ /* 0x0c0fe400078010ff */
[-C--:B------:R-:W-:Y:S02]  /*75d0*/  LEA.HI.X.SX32 R5, R15, R235.reuse, 0x2, P1 ;  /* 0x000000eb0f057211 */ /* 0x080fe400008f16ff */
[-C--:B------:R-:W-:Y:S01]  /*75e0*/  LEA.HI.X.SX32 R13, R0, R235.reuse, 0x2, P0 ;  /* 0x000000eb000d7211 */ /* 0x080fe200000f16ff */
[----:B------:R-:W-:Y:S02]  /*75f0*/  IMAD.IADD R0, R238, 0x1, R249 ;  /* 0x00000001ee007824 */ /* 0x000fe400078e02f9 */
[----:B------:R2:W-:Y:S05]  /*7600*/  RED.E.ADD.F32.FTZ.RN.STRONG.GPU [R4.64], R130 ;  /* 0x000000820400798e */ /* 0x0005ea000c10e784 */
[----:B------:R-:W-:Y:S01]  /*7610*/  RED.E.ADD.F32.FTZ.RN.STRONG.GPU [R12.64], R131 ;  /* 0x000000830c00798e */ /* 0x000fe2000c10e784 */
[CC--:B-1----:R-:W-:Y:S04]  /*7620*/  LEA R6, P1, R249.reuse, R234.reuse, 0x2 ;  /* 0x000000eaf9067211 */ /* 0x0c2fe800078210ff */
[----:B------:R-:W-:Y:S01]  /*7630*/  RED.E.ADD.F32.FTZ.RN.STRONG.GPU [R10.64], R124 ;  /* 0x0000007c0a00798e */ /* 0x000fe2000c10e784 */
[-C--:B------:R-:W-:Y:S04]  /*7640*/  LEA.HI.X.SX32 R7, R249, R235.reuse, 0x2, P1 ;  /* 0x000000ebf9077211 */ /* 0x080fe800008f16ff */
[----:B------:R-:W-:Y:S01]  /*7650*/  RED.E.ADD.F32.FTZ.RN.STRONG.GPU [R8.64], R125 ;  /* 0x0000007d0800798e */ /* 0x000fe2000c10e784 */
[----:B------:R-:W-:Y:S01]  /*7660*/  PLOP3.LUT P1, PT, PT, PT, UP0, 0x80, 0x0 ;  /* 0x000000000000781c */ /* 0x000fe20003f2f008 */
[----:B------:R-:W-:Y:S03]  /*7670*/  @UP3 UIADD3 UR11, UP0, UR11, -0x100, URZ ;  /* 0xffffff000b0b3890 */ /* 0x000fe6000ff1e03f */
[----:B------:R-:W-:Y:S01]  /*7680*/  RED.E.ADD.F32.FTZ.RN.STRONG.GPU [R6.64], R126 ;  /* 0x0000007e0600798e */ /* 0x000fe2000c10e784 */
[----:B------:R-:W-:Y:S04]  /*7690*/  @UP3 UIADD3.X UR10, UR10, -0x1, URZ, UP0, !UPT ;  /* 0xffffffff0a0a3890 */ /* 0x000fe800087fe43f */
[----:B------:R-:W-:Y:S01]  /*76a0*/  LDSM.16.MT88.4 R8, [R2] ;  /* 0x000000000208783b */ /* 0x000fe20000004200 */
[C---:B--2---:R-:W-:Y:S04]  /*76b0*/  LEA R4, P0, R0.reuse, R234, 0x2 ;  /* 0x000000ea00047211 */ /* 0x044fe800078010ff */
[----:B------:R-:W-:Y:S01]  /*76c0*/  LDSM.16.MT88.4 R12, [R220+0x28000] ;  /* 0x02800000dc0c783b */ /* 0x000fe20000004200 */
[----:B------:R-:W-:Y:S02]  /*76d0*/  LEA.HI.X.SX32 R5, R0, R235, 0x2, P0 ;  /* 0x000000eb00057211 */ /* 0x000fe400000f16ff */
[----:B------:R-:W-:Y:S02]  /*76e0*/  PLOP3.LUT P0, PT, PT, PT, UP2, 0x80, 0x0 ;  /* 0x000000000000781c */ /* 0x000fe40003f0f028 */
[C---:B------:R-:W-:Y:S01]  /*76f0*/  IADD3 R0, R2.reuse, -0x8000, RZ ;  /* 0xffff800002007810 */ /* 0x040fe20007ffe0ff */
[----:B------:R-:W-:Y:S01]  /*7700*/  RED.E.ADD.F32.FTZ.RN.STRONG.GPU [R4.64], R127 ;  /* 0x0000007f0400798e */ /* 0x000fe2000c10e784 */
[----:B------:R-:W-:Y:S04]  /*7710*/  @P1 IADD3 R0, R2, 0x8000, RZ ;  /* 0x0000800002001810 */ /* 0x000fe80007ffe0ff */
        /* <DEDUP_REMOVED lines=295> */
.L_x_394:
        /* <DEDUP_REMOVED lines=18> */
.L_x_395:
[----:B-1----:R-:W2:Y:S01]  /*8ab0*/  LDL.64 R4, [R1+0x48] ;  /* 0x0000480001047983 */ /* 0x002ea20000100a00 */
[----:B------:R-:W-:Y:S01]  /*8ac0*/  USHF.L.U32 UR6, UR22, 0x6, URZ ;  /* 0x0000000616067899 */ /* 0x000fe2000800063f */
[----:B------:R-:W-:Y:S01]  /*8ad0*/  IMAD.U32 R8, RZ, RZ, UR35 ;  /* 0x00000023ff087e24 */ /* 0x000fe2000f8e00ff */
[----:B------:R-:W-:Y:S01]  /*8ae0*/  ULDC.64 UR8, c[0x0][0x3a0] ;  /* 0x0000e80000087ab9 */ /* 0x000fe20000000a00 */
[----:B------:R-:W-:Y:S01]  /*8af0*/  BAR.SYNC.DEFER_BLOCKING 0x0 ;  /* 0x0000000000007b1d */ /* 0x000fe20000010000 */
[----:B------:R-:W-:Y:S02]  /*8b00*/  USHF.R.S32.HI UR10, URZ, 0x1f, UR6 ;  /* 0x0000001f3f0a7899 */ /* 0x000fe40008011406 */
[----:B------:R-:W-:Y:S02]  /*8b10*/  IMAD.U32 R29, RZ, RZ, UR6 ;  /* 0x00000006ff1d7e24 */ /* 0x000fe4000f8e00ff */
[----:B------:R-:W-:Y:S01]  /*8b20*/  UIMAD UR7, UR10, UR8, URZ ;  /* 0x000000080a0772a4 */ /* 0x000fe2000f8e023f */
[----:B------:R-:W1:Y:S01]  /*8b30*/  S2R R31, SR_TID.X ;  /* 0x00000000001f7919 */ /* 0x000e620000002100 */
[----:B------:R-:W-:Y:S02]  /*8b40*/  BSSY B0, `(.L_x_396) ;  /* 0x0000031000007945 */ /* 0x000fe40003800000 */
[----:B------:R-:W-:Y:S01]  /*8b50*/  UIMAD UR8, UR6, UR9, UR7 ;  /* 0x00000009060872a4 */ /* 0x000fe2000f8e0207 */
[----:B------:R-:W3:Y:S01]  /*8b60*/  S2R R80, SR_TID.X ;  /* 0x0000000000507919 */ /* 0x000ee20000002100 */
[----:B------:R-:W-:-:S04]  /*8b70*/  UIMAD UR7, UR22, -0x40, UR16 ;  /* 0xffffffc0160778a4 */ /* 0x000fc8000f8e0210 */
[----:B------:R-:W-:Y:S01]  /*8b80*/  IMAD.U32 R0, RZ, RZ, UR8 ;  /* 0x00000008ff007e24 */ /* 0x000fe2000f8e00ff */
[----:B------:R-:W-:Y:S02]  /*8b90*/  ULDC.64 UR8, c[0x0][0x3b8] ;  /* 0x0000ee0000087ab9 */ /* 0x000fe40000000a00 */
[----:B------:R-:W-:-:S04]  /*8ba0*/  UIMAD UR8, UR58, UR8, URZ ;  /* 0x000000083a0872a4 */ /* 0x000fc8000f8e023f */
[----:B------:R-:W-:Y:S01]  /*8bb0*/  UIMAD UR8, UR35, UR9, UR8 ;  /* 0x00000009230872a4 */ /* 0x000fe2000f8e0208 */
[----:B------:R4:W2:Y:S04]  /*8bc0*/  LDS.128 R44, [R237+0x19000] ;  /* 0x01900000ed2c7984 */ /* 0x0008a80000000c00 */
[----:B------:R4:W2:Y:S01]  /*8bd0*/  LDS.128 R40, [R237+0x1b000] ;  /* 0x01b00000ed287984 */ /* 0x0008a20000000c00 */
[----:B-1----:R-:W-:-:S03]  /*8be0*/  SHF.R.S32.HI R31, RZ, 0x1f, R31 ;  /* 0x0000001fff1f7819 */ /* 0x002fc6000001141f */
[----:B------:R4:W1:Y:S01]  /*8bf0*/  LDS.128 R36, [R237+0x1d000] ;  /* 0x01d00000ed247984 */ /* 0x0008620000000c00 */
[----:B---3--:R-:W-:-:S03]  /*8c00*/  LEA.HI R31, R31, R80, RZ, 0x3 ;  /* 0x000000501f1f7211 */ /* 0x008fc600078f18ff */
[----:B------:R4:W3:Y:S01]  /*8c10*/  LDS.128 R32, [R237+0x1f000] ;  /* 0x01f00000ed207984 */ /* 0x0008e20000000c00 */
[----:B------:R-:W-:-:S03]  /*8c20*/  SHF.R.S32.HI R31, RZ, 0x3, R31 ;  /* 0x00000003ff1f7819 */ /* 0x000fc6000001141f */
[----:B------:R4:W1:Y:S01]  /*8c30*/  LDS.128 R60, [R237+0x20000] ;  /* 0x02000000ed3c7984 */ /* 0x0008620000000c00 */
[----:B------:R-:W-:-:S03]  /*8c40*/  ISETP.GE.AND P2, PT, R31, UR7, PT ;  /* 0x000000071f007c0c */ /* 0x000fc6000bf46270 */
        /* <DEDUP_REMOVED lines=8> */
[--C-:B--2---:R-:W-:Y:S01]  /*8cd0*/  SHF.R.S32.HI R7, RZ, 0x1f, R4.reuse ;  /* 0x0000001fff077819 */ /* 0x104fe20000011404 */
[----:B------:R-:W-:-:S04]  /*8ce0*/  IMAD.MOV.U32 R6, RZ, RZ, R4 ;  /* 0x000000ffff067224 */ /* 0x000fc800078e0004 */
[----:B------:R-:W-:-:S05]  /*8cf0*/  IMAD.WIDE.U32 R4, R29, c[0x0][0x3a0], R6 ;  /* 0x0000e8001d047a25 */ /* 0x000fca00078e0006 */
[----:B------:R-:W-:-:S04]  /*8d00*/  IADD3 R4, P0, R4, UR13, RZ ;  /* 0x0000000d04047c10 */ /* 0x000fc8000ff1e0ff */
[----:B------:R-:W-:-:S05]  /*8d10*/  IADD3.X R5, R5, UR14, R0, P0, !PT ;  /* 0x0000000e05057c10 */ /* 0x000fca00087fe400 */
[----:B------:R-:W-:-:S05]  /*8d20*/  IMAD.WIDE.U32 R8, R8, c[0x0][0x3b8], R4 ;  /* 0x0000ee0008087a25 */ /* 0x000fca00078e0004 */
[----:B------:R-:W-:Y:S01]  /*8d30*/  IADD3 R28, R9, UR8, RZ ;  /* 0x00000008091c7c10 */ /* 0x000fe2000fffe0ff */
[----:B------:R-:W-:Y:S05]  /*8d40*/  @P2 BRA `(.L_x_397) ;  /* 0x0000010000002947 */ /* 0x000fea0003800000 */
[----:B-1-34-:R-:W1:Y:S01]  /*8d50*/  LDS.128 R20, [R237+0x1c000] ;  /* 0x01c00000ed147984 */ /* 0x01ae620000000c00 */
[----:B------:R-:W-:Y:S01]  /*8d60*/  MOV R4, R8 ;  /* 0x0000000800047202 */ /* 0x000fe20000000f00 */
[----:B------:R-:W-:Y:S01]  /*8d70*/  IMAD R0, R30, c[0x0][0x3a0], RZ ;  /* 0x0000e8001e007a24 */ /* 0x000fe200078e02ff */
[----:B------:R-:W-:Y:S01]  /*8d80*/  MOV R5, R28 ;  /* 0x0000001c00057202 */ /* 0x000fe20000000f00 */
[----:B------:R-:W2:Y:S02]  /*8d90*/  LDS.128 R16, [R237+0x1a000] ;  /* 0x01a00000ed107984 */ /* 0x000ea40000000c00 */
[C---:B------:R-:W-:Y:S02]  /*8da0*/  IMAD R0, R31.reuse, c[0x0][0x3a4], R0 ;  /* 0x0000e9001f007a24 */ /* 0x040fe400078e0200 */
[----:B------:R-:W3:Y:S01]  /*8db0*/  LDS.128 R12, [R237+0x18000] ;  /* 0x01800000ed0c7984 */ /* 0x000ee20000000c00 */
[----:B------:R-:W-:-:S03]  /*8dc0*/  IMAD.WIDE.U32 R10, R31, c[0x0][0x3a0], R4 ;  /* 0x0000e8001f0a7a25 */ /* 0x000fc600078e0004 */
[----:B------:R-:W4:Y:S02]  /*8dd0*/  LDS.128 R24, [R237+0x1e000] ;  /* 0x01e00000ed187984 */ /* 0x000f240000000c00 */
[----:B------:R-:W-:Y:S02]  /*8de0*/  IADD3 R0, R0, R11, RZ ;  /* 0x0000000b00007210 */ /* 0x000fe40007ffe0ff */
[----:B------:R-:W-:-:S04]  /*8df0*/  LEA R4, P0, R10, c[0x0][0x340], 0x1 ;  /* 0x0000d0000a047a11 */ /* 0x000fc800078008ff */
[----:B------:R-:W-:-:S05]  /*8e00*/  LEA.HI.X R5, R10, c[0x0][0x344], R0, 0x1, P0 ;  /* 0x0000d1000a057a11 */ /* 0x000fca00000f0c00 */
[----:B-1----:R1:W-:Y:S04]  /*8e10*/  STG.E.128 [R4.64+0x100], R20 ;  /* 0x0001001404007986 */ /* 0x0023e8000c101d04 */
[----:B--2---:R1:W-:Y:S04]  /*8e20*/  STG.E.128 [R4.64+0x80], R16 ;  /* 0x0000801004007986 */ /* 0x0043e8000c101d04 */
[----:B---3--:R1:W-:Y:S04]  /*8e30*/  STG.E.128 [R4.64], R12 ;  /* 0x0000000c04007986 */ /* 0x0083e8000c101d04 */
[----:B----4-:R1:W-:Y:S02]  /*8e40*/  STG.E.128 [R4.64+0x180], R24 ;  /* 0x0001801804007986 */ /* 0x0103e4000c101d04 */
.L_x_397:
[----:B-1-34-:R-:W-:Y:S05]  /*8e50*/  BSYNC B0 ;  /* 0x0000000000007941 */ /* 0x01afea0003800000 */
.L_x_396:
[----:B------:R-:W-:Y:S01]  /*8e60*/  IADD3 R0, R31, 0x20, RZ ;  /* 0x000000201f007810 */ /* 0x000fe20007ffe0ff */
[----:B------:R-:W-:Y:S03]  /*8e70*/  BSSY B0, `(.L_x_398) ;  /* 0x0000011000007945 */ /* 0x000fe60003800000 */
[----:B------:R-:W-:-:S13]  /*8e80*/  ISETP.GE.AND P1, PT, R0, UR7, PT ;  /* 0x0000000700007c0c */ /* 0x000fda000bf26270 */
[----:B------:R-:W-:Y:S05]  /*8e90*/  @P1 BRA `(.L_x_399) ;  /* 0x000000e000001947 */ /* 0x000fea0003800000 */
[----:B------:R-:W-:Y:S01]  /*8ea0*/  IADD3 R0, P0, R31, 0x20, RZ ;  /* 0x000000201f007810 */ /* 0x000fe20007f1e0ff */
[----:B------:R-:W-:Y:S01]  /*8eb0*/  IMAD.MOV.U32 R4, RZ, RZ, R8 ;  /* 0x000000ffff047224 */ /* 0x000fe200078e0008 */
[----:B------:R-:W-:-:S03]  /*8ec0*/  MOV R5, R28 ;  /* 0x0000001c00057202 */ /* 0x000fc60000000f00 */
[----:B------:R-:W-:Y:S02]  /*8ed0*/  IMAD.X R2, RZ, RZ, R30, P0 ;  /* 0x000000ffff027224 */ /* 0x000fe400000e061e */
[----:B------:R-:W-:-:S04]  /*8ee0*/  IMAD.WIDE.U32 R8, R0, c[0x0][0x3a0], R4 ;  /* 0x0000e80000087a25 */ /* 0x000fc800078e0004 */
[----:B------:R-:W-:Y:S01]  /*8ef0*/  IMAD R2, R2, c[0x0][0x3a0], RZ ;  /* 0x0000e80002027a24 */ /* 0x000fe200078e02ff */
[----:B------:R-:W-:-:S03]  /*8f00*/  LEA R4, P0, R8, c[0x0][0x340], 0x1 ;  /* 0x0000d00008047a11 */ /* 0x000fc600078008ff */
[----:B------:R-:W-:-:S05]  /*8f10*/  IMAD R0, R0, c[0x0][0x3a4], R2 ;  /* 0x0000e90000007a24 */ /* 0x000fca00078e0202 */
[----:B------:R-:W-:-:S04]  /*8f20*/  IADD3 R0, R0, R9, RZ ;  /* 0x0000000900007210 */ /* 0x000fc80007ffe0ff */
[----:B------:R-:W-:-:S05]  /*8f30*/  LEA.HI.X R5, R8, c[0x0][0x344], R0, 0x1, P0 ;  /* 0x0000d10008057a11 */ /* 0x000fca00000f0c00 */
[----:B------:R1:W-:Y:S04]  /*8f40*/  STG.E.128 [R4.64], R44 ;  /* 0x0000002c04007986 */ /* 0x0003e8000c101d04 */
[----:B------:R1:W-:Y:S04]  /*8f50*/  STG.E.128 [R4.64+0x80], R40 ;  /* 0x0000802804007986 */ /* 0x0003e8000c101d04 */
[----:B------:R1:W-:Y:S04]  /*8f60*/  STG.E.128 [R4.64+0x100], R36 ;  /* 0x0001002404007986 */ /* 0x0003e8000c101d04 */
[----:B------:R1:W-:Y:S02]  /*8f70*/  STG.E.128 [R4.64+0x180], R32 ;  /* 0x0001802004007986 */ /* 0x0003e4000c101d04 */
.L_x_399:
[----:B------:R-:W-:Y:S05]  /*8f80*/  BSYNC B0 ;  /* 0x0000000000007941 */ /* 0x000fea0003800000 */
.L_x_398:
        /* <DEDUP_REMOVED lines=15> */
[----:B-1----:R-:W-:Y:S01]  /*9080*/  MOV R4, R6 ;  /* 0x0000000600047202 */ /* 0x002fe20000000f00 */
[----:B------:R-:W-:Y:S01]  /*9090*/  IMAD R0, R30, c[0x0][0x3a8], RZ ;  /* 0x0000ea001e007a24 */ /* 0x000fe200078e02ff */
[----:B------:R-:W-:-:S03]  /*90a0*/  MOV R5, R2 ;  /* 0x0000000200057202 */ /* 0x000fc60000000f00 */
[C---:B------:R-:W-:Y:S02]  /*90b0*/  IMAD R0, R31.reuse, c[0x0][0x3ac], R0 ;  /* 0x0000eb001f007a24 */ /* 0x040fe400078e0200 */
[----:B------:R-:W-:-:S05]  /*90c0*/  IMAD.WIDE.U32 R8, R31, c[0x0][0x3a8], R4 ;  /* 0x0000ea001f087a25 */ /* 0x000fca00078e0004 */
[----:B------:R-:W-:Y:S02]  /*90d0*/  IADD3 R0, R0, R9, RZ ;  /* 0x0000000900007210 */ /* 0x000fe40007ffe0ff */
[----:B------:R-:W-:-:S04]  /*90e0*/  LEA R4, P0, R8, c[0x0][0x348], 0x1 ;  /* 0x0000d20008047a11 */ /* 0x000fc800078008ff */
[----:B------:R-:W-:-:S05]  /*90f0*/  LEA.HI.X R5, R8, c[0x0][0x34c], R0, 0x1, P0 ;  /* 0x0000d30008057a11 */ /* 0x000fca00000f0c00 */
[----:B------:R1:W-:Y:S04]  /*9100*/  STG.E.128 [R4.64], R60 ;  /* 0x0000003c04007986 */ /* 0x0003e8000c101d04 */
[----:B------:R1:W-:Y:S04]  /*9110*/  STG.E.128 [R4.64+0x80], R56 ;  /* 0x0000803804007986 */ /* 0x0003e8000c101d04 */
[----:B------:R1:W-:Y:S04]  /*9120*/  STG.E.128 [R4.64+0x100], R52 ;  /* 0x0001003404007986 */ /* 0x0003e8000c101d04 */
[----:B------:R1:W-:Y:S02]  /*9130*/  STG.E.128 [R4.64+0x180], R48 ;  /* 0x0001803004007986 */ /* 0x0003e4000c101d04 */
.L_x_401:
[----:B------:R-:W-:Y:S05]  /*9140*/  BSYNC B0 ;  /* 0x0000000000007941 */ /* 0x000fea0003800000 */
.L_x_400:
        /* <DEDUP_REMOVED lines=14> */
.L_x_384:
[----:B------:R-:W-:Y:S05]  /*9230*/  BSYNC B1 ;  /* 0x0000000000017941 */ /* 0x000fea0003800000 */
.L_x_370:
        /* <DEDUP_REMOVED lines=11> */
.L_x_402:
[----:B------:R-:W-:Y:S05]  /*92f0*/  EXIT ;  /* 0x000000000000794d */ /* 0x000fea0003800000 */
.L_x_404:
        /* <DEDUP_REMOVED lines=16> */
.L_x_1028:


//--------------------- .text._ZN5flash44flash_bwd_dq_dk_dv_loop_seqk_parallel_kernelI23Flash_bwd_kernel_traitsILi256ELi64ELi64ELi8ELi4ELi2ELi2ELb0ELb0EN7cutlass6half_tE19Flash_kernel_traitsILi256ELi64ELi64ELi8ES3_EELb0ELb1ELb0ELb1ELb0ELb0ELb0EEEvNS_16Flash_bwd_paramsE --------------------------
	.section	.text._ZN5flash44flash_bwd_dq_dk_dv_loop_seqk_parallel_kernelI23Flash_bwd_kernel_traitsILi256ELi64ELi64ELi8ELi4ELi2ELi2ELb0ELb0EN7cutlass6half_tE19Flash_kernel_traitsILi256ELi64ELi64ELi8ES3_EELb0ELb1ELb0ELb1ELb0ELb0ELb0EEEvNS_16Flash_bwd_paramsE,"ax",@progbits
	.sectioninfo	@"SHI_REGISTERS=255"
	.align	128
        .global         _ZN5flash44flash_bwd_dq_dk_dv_loop_seqk_parallel_kernelI23Flash_bwd_kernel_traitsILi256ELi64ELi64ELi8ELi4ELi2ELi2ELb0ELb0EN7cutlass6half_tE19Flash_kernel_traitsILi256ELi64ELi64ELi8ES3_EELb0ELb1ELb0ELb1ELb0ELb0ELb0EEEvNS_16Flash_bwd_paramsE
        .type           _ZN5flash44flash_bwd_dq_dk_dv_loop_seqk_parallel_kernelI23Flash_bwd_kernel_traitsILi256ELi64ELi64ELi8ELi4ELi2ELi2ELb0ELb0EN7cutlass6half_tE19Flash_kernel_traitsILi256ELi64ELi64ELi8ES3_EELb0ELb1ELb0ELb1ELb0ELb0ELb0EEEvNS_16Flash_bwd_paramsE,@function
        .size           _ZN5flash44flash_bwd_dq_dk_dv_loop_seqk_parallel_kernelI23Flash_bwd_kernel_traitsILi256ELi64ELi64ELi8ELi4ELi2ELi2ELb0ELb0EN7cutlass6half_tE19Flash_kernel_traitsILi256ELi64ELi64ELi8ES3_EELb0ELb1ELb0ELb1ELb0ELb0ELb0EEEvNS_16Flash_bwd_paramsE,(.L_x_1029 - _ZN5flash44flash_bwd_dq_dk_dv_loop_seqk_parallel_kernelI23Flash_bwd_kernel_traitsILi256ELi64ELi64ELi8ELi4ELi2ELi2ELb0ELb0EN7cutlass6half_tE19Flash_kernel_traitsILi256ELi64ELi64ELi8ES3_EELb0ELb1ELb0ELb1ELb0ELb0ELb0EEEvNS_16Flash_bwd_paramsE)
        .other          _ZN5flash44flash_bwd_dq_dk_dv_loop_seqk_parallel_kernelI23Flash_bwd_kernel_traitsILi256ELi64ELi64ELi8ELi4ELi2ELi2ELb0ELb0EN7cutlass6half_tE19Flash_kernel_traitsILi256ELi64ELi64ELi8ES3_EELb0ELb1ELb0ELb1ELb0ELb0ELb0EEEvNS_16Flash_bwd_paramsE,@"STO_CUDA_ENTRY STV_DEFAULT"
_ZN5flash44flash_bwd_dq_dk_dv_loop_seqk_parallel_kernelI23Flash_bwd_kernel_traitsILi256ELi64ELi64ELi8ELi4ELi2ELi2ELb0ELb0EN7cutlass6half_tE19Flash_kernel_traitsILi256ELi64ELi64ELi8ES3_EELb0ELb1ELb0ELb1ELb0ELb0ELb0EEEvNS_16Flash_bwd_paramsE:
.text._ZN5flash44flash_bwd_dq_dk_dv_loop_seqk_parallel_kernelI23Flash_bwd_kernel_traitsILi256ELi64ELi64ELi8ELi4ELi2ELi2ELb0ELb0EN7cutlass6half_tE19Flash_kernel_traitsILi256ELi64ELi64ELi8ES3_EELb0ELb1ELb0ELb1ELb0ELb0ELb0EEEvNS_16Flash_bwd_paramsE:
        /* <DEDUP_REMOVED lines=39> */
[C---:B------:R-:W-:Y:S01]  /*0270*/  LOP3.LUT R8, R2.reuse, 0xffffffe0, RZ, 0xc0, !PT ;  /* 0xffffffe002087812 */ /* 0x040fe200078ec0ff */
[----:B------:R-:W-:Y:S01]  /*0280*/  UIMAD UR56, UR8, UR6, UR56 ;  /* 0x00000006083872a4 */ /* 0x000fe2000f8e0238 */
[-C--:B------:R-:W-:Y:S01]  /*0290*/  LEA.HI R3, R3, R0.reuse, RZ, 0x2 ;  /* 0x0000000003037211 */ /* 0x080fe200078f10ff */
[----:B------:R-:W-:Y:S01]  /*02a0*/  UIMAD UR53, UR7, UR34, URZ ;  /* 0x00000022073572a4 */ /* 0x000fe2000f8e023f */
[----:B------:R-:W-:Y:S01]  /*02b0*/  LEA.HI R2, R2, R0, RZ, 0x1 ;  /* 0x0000000002027211 */ /* 0x000fe200078f08ff */
[----:B------:R-:W-:Y:S01]  /*02c0*/  IMAD.IADD R8, R10, 0x1, -R8 ;  /* 0x000000010a087824 */ /* 0x000fe200078e0a08 */
[----:B------:R-:W-:Y:S01]  /*02d0*/  LOP3.LUT R3, R3, 0xfffffffc, RZ, 0xc0, !PT ;  /* 0xfffffffc03037812 */ /* 0x000fe200078ec0ff */
[----:B------:R-:W-:Y:S01]  /*02e0*/  UIMAD UR6, UR34, UR11, UR35 ;  /* 0x0000000b220672a4 */ /* 0x000fe2000f8e0223 */
[----:B------:R-:W-:Y:S01]  /*02f0*/  LOP3.LUT R2, R2, 0xfffffffe, RZ, 0xc0, !PT ;  /* 0xfffffffe02027812 */ /* 0x000fe200078ec0ff */
[----:B------:R-:W-:Y:S01]  /*0300*/  @!UP5 UIMAD UR7, UR34, UR13, UR35 ;  /* 0x0000000d2207d2a4 */ /* 0x000fe2000f8e0223 */
[-C--:B------:R-:W-:Y:S01]  /*0310*/  LEA.HI R5, R4, R10.reuse, RZ, 0x4 ;  /* 0x0000000a04057211 */ /* 0x080fe200078f20ff */
[----:B------:R-:W-:Y:S01]  /*0320*/  IMAD.IADD R231, R0, 0x1, -R3 ;  /* 0x0000000100e77824 */ /* 0x000fe200078e0a03 */
[-C--:B------:R-:W-:Y:S01]  /*0330*/  LEA.HI R12, R4, R10.reuse, RZ, 0x7 ;  /* 0x0000000a040c7211 */ /* 0x080fe200078f38ff */
[----:B------:R-:W-:Y:S01]  /*0340*/  IMAD.IADD R229, R0, 0x1, -R2 ;  /* 0x0000000100e57824 */ /* 0x000fe200078e0a02 */
[CC--:B------:R-:W-:Y:S01]  /*0350*/  LEA.HI R14, R4.reuse, R10.reuse, RZ, 0x6 ;  /* 0x0000000a040e7211 */ /* 0x0c0fe200078f30ff */
[----:B------:R-:W-:Y:S01]  /*0360*/  USHF.L.U32 UR46, UR47, 0x6, URZ ;  /* 0x000000062f2e7899 */ /* 0x000fe2000800063f */
[----:B------:R-:W-:Y:S01]  /*0370*/  LEA.HI R4, R4, R10, RZ, 0x2 ;  /* 0x0000000a04047211 */ /* 0x000fe200078f10ff */
[----:B------:R-:W-:Y:S01]  /*0380*/  ULDC UR50, c[0x0][0x214] ;  /* 0x0000850000327ab9 */ /* 0x000fe20000000800 */
[----:B------:R-:W-:Y:S01]  /*0390*/  SHF.R.S32.HI R3, RZ, 0x4, R5 ;  /* 0x00000004ff037819 */ /* 0x000fe20000011405 */
[----:B------:R-:W-:Y:S01]  /*03a0*/  ULDC UR57, c[0x0][0x1c8] ;  /* 0x0000720000397ab9 */ /* 0x000fe20000000800 */
[--C-:B------:R-:W-:Y:S01]  /*03b0*/  SHF.R.S32.HI R2, RZ, 0x2, R4.reuse ;  /* 0x00000002ff027819 */ /* 0x100fe20000011404 */
[----:B------:R-:W-:Y:S01]  /*03c0*/  ULDC.U8 UR10, c[0x0][0x3d0] ;  /* 0x0000f400000a7ab9 */ /* 0x000fe20000000000 */
[----:B------:R-:W-:Y:S01]  /*03d0*/  SHF.R.S32.HI R0, RZ, 0x1f, R4 ;  /* 0x0000001fff007819 */ /* 0x000fe20000011404 */
[----:B------:R-:W-:Y:S01]  /*03e0*/  ULDC UR51, c[0x0][0x224] ;  /* 0x0000890000337ab9 */ /* 0x000fe20000000800 */
[----:B------:R-:W-:Y:S01]  /*03f0*/  LOP3.LUT R11, R4, 0x7ffffffc, RZ, 0xc0, !PT ;  /* 0x7ffffffc040b7812 */ /* 0x000fe200078ec0ff */
[----:B------:R-:W-:Y:S01]  /*0400*/  @UP5 UIMAD UR55, UR34, UR50, URZ ;  /* 0x00000032223752a4 */ /* 0x000fe2000f8e023f */
[----:B------:R-:W-:Y:S01]  /*0410*/  LEA.HI R0, R0, R2, RZ, 0x3 ;  /* 0x0000000200007211 */ /* 0x000fe200078f18ff */
[----:B------:R-:W-:Y:S01]  /*0420*/  UMOV UR40, URZ ;  /* 0x0000003f00287c82 */ /* 0x000fe20008000000 */
[C---:B------:R-:W-:Y:S01]  /*0430*/  LOP3.LUT R7, R5.reuse, 0xfffffff0, RZ, 0xc0, !PT ;  /* 0xfffffff005077812 */ /* 0x040fe200078ec0ff */
[----:B------:R-:W-:Y:S01]  /*0440*/  IMAD.IADD R15, R10, 0x1, -R11 ;  /* 0x000000010a0f7824 */ /* 0x000fe200078e0a0b */
[----:B------:R-:W-:Y:S01]  /*0450*/  LOP3.LUT R0, R0, 0xfffffff8, RZ, 0xc0, !PT ;  /* 0xfffffff800007812 */ /* 0x000fe200078ec0ff */
[----:B------:R-:W-:Y:S01]  /*0460*/  ULDC.64 UR4, c[0x0][0x118] ;  /* 0x0000460000047ab9 */ /* 0x000fe20000000a00 */
[----:B------:R-:W-:Y:S01]  /*0470*/  LEA.HI R4, R5, R3, RZ, 0x1 ;  /* 0x0000000305047211 */ /* 0x000fe200078f08ff */
[----:B------:R-:W-:Y:S01]  /*0480*/  IMAD.IADD R7, R10, 0x1, -R7 ;  /* 0x000000010a077824 */ /* 0x000fe200078e0a07 */
[----:B------:R-:W-:Y:S01]  /*0490*/  LOP3.LUT R6, R9, 0xfffffff8, RZ, 0xc0, !PT ;  /* 0xfffffff809067812 */ /* 0x000fe200078ec0ff */
[----:B------:R-:W-:Y:S01]  /*04a0*/  IMAD.IADD R5, R2, 0x1, -R0 ;  /* 0x0000000102057824 */ /* 0x000fe200078e0a00 */
[----:B------:R-:W-:Y:S01]  /*04b0*/  SHF.R.S32.HI R0, RZ, 0x3, R9 ;  /* 0x00000003ff007819 */ /* 0x000fe20000011409 */
[----:B------:R-:W-:Y:S01]  /*04c0*/  UMOV UR61, 0x4 ;  /* 0x00000004003d7882 */ /* 0x000fe20000000000 */
[----:B------:R-:W-:Y:S01]  /*04d0*/  LOP3.LUT R4, R4, 0xfffffffe, RZ, 0xc0, !PT ;  /* 0xfffffffe04047812 */ /* 0x000fe200078ec0ff */
[----:B------:R-:W-:Y:S01]  /*04e0*/  IMAD.IADD R6, R10, 0x1, -R6 ;  /* 0x000000010a067824 */ /* 0x000fe200078e0a06 */
[----:B------:R-:W-:Y:S01]  /*04f0*/  SHF.R.S32.HI R2, RZ, 0x1f, R8 ;  /* 0x0000001fff027819 */ /* 0x000fe20000011408 */
[----:B------:R-:W-:Y:S01]  /*0500*/  IMAD.SHL.U32 R0, R0, 0x40, RZ ;  /* 0x0000004000007824 */ /* 0x000fe200078e00ff */
[----:B------:R-:W-:Y:S01]  /*0510*/  ULOP3.LUT UR57, UR35, UR57, URZ, 0x3c, !UPT ;  /* 0x0000003923397292 */ /* 0x000fe2000f8e3c3f */
[----:B------:R-:W-:Y:S01]  /*0520*/  IMAD.SHL.U32 R244, R6, 0x8, RZ ;  /* 0x0000000806f47824 */ /* 0x000fe200078e00ff */
[----:B------:R-:W-:Y:S01]  /*0530*/  LEA.HI R13, R2, R8, RZ, 0x2 ;  /* 0x00000008020d7211 */ /* 0x000fe200078f10ff */
[----:B------:R-:W-:Y:S01]  /*0540*/  IMAD.IADD R10, R3, 0x1, -R4 ;  /* 0x00000001030a7824 */ /* 0x000fe200078e0a04 */
[----:B------:R-:W-:Y:S01]  /*0550*/  LOP3.LUT R0, R0, 0x1c0, RZ, 0xc0, !PT ;  /* 0x000001c000007812 */ /* 0x000fe200078ec0ff */
[----:B------:R-:W-:Y:S01]  /*0560*/  UISETP.NE.AND UP6, UPT, UR10, URZ, UPT ;  /* 0x0000003f0a00728c */ /* 0x000fe2000bfc5270 */
[----:B------:R-:W-:Y:S01]  /*0570*/  SHF.R.S32.HI R3, RZ, 0x1f, R7 ;  /* 0x0000001fff037819 */ /* 0x000fe20000011407 */
[----:B------:R-:W-:Y:S01]  /*0580*/  IMAD.SHL.U32 R226, R10, 0x200, RZ ;  /* 0x000002000ae27824 */ /* 0x000fe200078e00ff */
[----:B------:R-:W-:Y:S01]  /*0590*/  SHF.R.U32.HI R2, RZ, 0x3, R0 ;  /* 0x00000003ff027819 */ /* 0x000fe20000011600 */
[----:B------:R-:W-:Y:S01]  /*05a0*/  USHF.R.S32.HI UR58, URZ, 0x1f, UR35 ;  /* 0x0000001f3f3a7899 */ /* 0x000fe20008011423 */
[----:B------:R-:W-:Y:S01]  /*05b0*/  LOP3.LUT R0, R0, 0x38, R244, 0xf8, !PT ;  /* 0x0000003800007812 */ /* 0x000fe200078ef8f4 */
[----:B------:R-:W-:Y:S01]  /*05c0*/  USHF.R.S32.HI UR60, URZ, 0x1f, UR34 ;  /* 0x0000001f3f3c7899 */ /* 0x000fe20008011422 */
[----:B------:R-:W-:Y:S01]  /*05d0*/  LEA.HI R11, R3, R7, RZ, 0x3 ;  /* 0x00000007030b7211 */ /* 0x000fe200078f18ff */
[----:B------:R-:W-:Y:S01]  /*05e0*/  USHF.R.S32.HI UR59, URZ, 0x1f, UR35 ;  /* 0x0000001f3f3b7899 */ /* 0x000fe20008011423 */
[----:B------:R-:W-:Y:S01]  /*05f0*/  LOP3.LUT R8, R0, R2, RZ, 0x3c, !PT ;  /* 0x0000000200087212 */ /* 0x000fe200078e3cff */
[C---:B------:R-:W-:Y:S01]  /*0600*/  IMAD.SHL.U32 R0, R6.reuse, 0x40, RZ ;  /* 0x0000004006007824 */ /* 0x040fe200078e00ff */
[----:B------:R-:W-:Y:S01]  /*0610*/  LOP3.LUT R2, R11, 0xfffffff8, RZ, 0xc0, !PT ;  /* 0xfffffff80b027812 */ /* 0x000fe200078ec0ff */
[----:B------:R-:W-:Y:S01]  /*0620*/  UIMAD.WIDE.U32 UR42, UR38, UR44, URZ ;  /* 0x0000002c262a72a5 */ /* 0x000fe2000f8e003f */
[----:B------:R-:W-:Y:S01]  /*0630*/  LOP3.LUT P4, RZ, R6, 0x4, RZ, 0xc0, !PT ;  /* 0x0000000406ff7812 */ /* 0x000fe2000788c0ff */
[----:B------:R-:W-:Y:S01]  /*0640*/  UIMAD UR52, UR39, UR44, URZ ;  /* 0x0000002c273472a4 */ /* 0x000fe2000f8e023f */
[----:B------:R-:W-:Y:S01]  /*0650*/  LOP3.LUT R0, R0, 0x1c0, RZ, 0xc0, !PT ;  /* 0x000001c000007812 */ /* 0x000fe200078ec0ff */
[----:B------:R-:W-:Y:S01]  /*0660*/  IMAD.IADD R16, R7, 0x1, -R2 ;  /* 0x0000000107107824 */ /* 0x000fe200078e0a02 */
[----:B------:R-:W-:Y:S01]  /*0670*/  LOP3.LUT P3, RZ, R6, 0x2, RZ, 0xc0, !PT ;  /* 0x0000000206ff7812 */ /* 0x000fe2000786c0ff */
[----:B------:R-:W-:Y:S01]  /*0680*/  IMAD.SHL.U32 R2, R229, 0x10, RZ ;  /* 0x00000010e5027824 */ /* 0x000fe200078e00ff */
[C-C-:B------:R-:W-:Y:S01]  /*0690*/  LOP3.LUT R221, R0.reuse, 0x8, R9.reuse, 0xf8, !PT ;  /* 0x0000000800dd7812 */ /* 0x140fe200078ef809 */
[----:B------:R-:W-:Y:S01]  /*06a0*/  USHF.R.S32.HI UR54, URZ, 0x1f, UR48 ;  /* 0x0000001f3f367899 */ /* 0x000fe20008011430 */
[----:B------:R-:W-:Y:S01]  /*06b0*/  SHF.R.S32.HI R6, RZ, 0x7, R12 ;  /* 0x00000007ff067819 */ /* 0x000fe2000001140c */
[----:B------:R-:W-:Y:S01]  /*06c0*/  STL [R1+0x94], R16 ;  /* 0x0000941001007387 */ /* 0x000fe20000100800 */
[----:B------:R-:W-:Y:S01]  /*06d0*/  LOP3.LUT R4, R0, 0x10, R2, 0xf8, !PT ;  /* 0x0000001000047812 */ /* 0x000fe200078ef802 */
[----:B------:R-:W-:Y:S01]  /*06e0*/  UIMAD UR51, UR6, UR51, URZ ;  /* 0x00000033063372a4 */ /* 0x000fe2000f8e023f */
[----:B------:R-:W-:Y:S01]  /*06f0*/  SHF.R.U32.HI R0, RZ, 0x3, R0 ;  /* 0x00000003ff007819 */ /* 0x000fe20000011600 */
[----:B------:R-:W-:Y:S01]  /*0700*/  IMAD R2, R6, 0x800, R226 ;  /* 0x0000080006027824 */ /* 0x000fe200078e02e2 */
[----:B------:R-:W-:Y:S01]  /*0710*/  LOP3.LUT R3, R5, 0x1, RZ, 0xc0, !PT ;  /* 0x0000000105037812 */ /* 0x000fe200078ec0ff */
[----:B------:R-:W-:Y:S01]  /*0720*/  @!UP5 UIMAD UR50, UR7, UR50, URZ ;  /* 0x000000320732d2a4 */ /* 0x000fe2000f8e023f */
[----:B------:R-:W-:Y:S01]  /*0730*/  LOP3.LUT R221, R221, R0, RZ, 0x3c, !PT ;  /* 0x00000000dddd7212 */ /* 0x000fe200078e3cff */
[----:B------:R-:W-:Y:S01]  /*0740*/  USHF.R.S32.HI UR49, URZ, 0x1f, UR46 ;  /* 0x0000001f3f317899 */ /* 0x000fe2000801142e */
[----:B------:R-:W-:Y:S01]  /*0750*/  ISETP.NE.U32.AND P0, PT, R3, 0x1, PT ;  /* 0x000000010300780c */ /* 0x000fe20003f05070 */
[----:B------:R-:W-:Y:S01]  /*0760*/  IMAD.U32 R3, RZ, RZ, UR14 ;  /* 0x0000000eff037e24 */ /* 0x000fe2000f8e00ff */
[----:B------:R-:W-:Y:S01]  /*0770*/  LOP3.LUT R4, R4, 0x8, R9, 0xf8, !PT ;  /* 0x0000000804047812 */ /* 0x000fe200078ef809 */
[----:B------:R-:W-:Y:S01]  /*0780*/  IMAD.IADD R221, R2, 0x1, R221 ;  /* 0x0000000102dd7824 */ /* 0x000fe200078e02dd */
[----:B------:R-:W-:Y:S01]  /*0790*/  SHF.R.S32.HI R2, RZ, 0x6, R14 ;  /* 0x00000006ff027819 */ /* 0x000fe2000001140e */
[C---:B------:R-:W-:Y:S01]  /*07a0*/  IMAD.SHL.U32 R3, R5.reuse, 0x40, RZ ;  /* 0x0000004005037824 */ /* 0x040fe200078e00ff */
[----:B------:R-:W-:Y:S01]  /*07b0*/  R2P PR, R5, 0x6 ;  /* 0x0000000605007804 */ /* 0x000fe20000000000 */
[----:B------:R-:W-:Y:S01]  /*07c0*/  IMAD.SHL.U32 R221, R221, 0x2, RZ ;  /* 0x00000002dddd7824 */ /* 0x000fe200078e00ff */
[----:B------:R-:W-:Y:S01]  /*07d0*/  LOP3.LUT R226, R226, R4, R0, 0xf6, !PT ;  /* 0x00000004e2e27212 */ /* 0x000fe200078ef600 */
[C---:B------:R-:W-:Y:S01]  /*07e0*/  IMAD R5, R2.reuse, 0x200, R8 ;  /* 0x0000020002057824 */ /* 0x040fe200078e0208 */
[----:B------:R-:W-:Y:S01]  /*07f0*/  LOP3.LUT R0, R3, 0x1c0, RZ, 0xc0, !PT ;  /* 0x000001c003007812 */ /* 0x000fe200078ec0ff */
[----:B------:R-:W-:Y:S01]  /*0800*/  IMAD.SHL.U32 R2, R2, 0x8, RZ ;  /* 0x0000000802027824 */ /* 0x000fe200078e00ff */
[----:B------:R-:W-:Y:S01]  /*0810*/  SEL R222, R222, 0xffffffe0, !P3 ;  /* 0xffffffe0dede7807 */ /* 0x000fe20005800000 */
[----:B------:R-:W-:Y:S01]  /*0820*/  IMAD.SHL.U32 R4, R10, 0x20, RZ ;  /* 0x000000200a047824 */ /* 0x000fe200078e00ff */
[----:B------:R1:W-:Y:S01]  /*0830*/  STL [R1+0x9c], R5 ;  /* 0x00009c0501007387 */ /* 0x0003e20000100800 */
[----:B------:R-:W-:Y:S01]  /*0840*/  SHF.R.U32.HI R3, RZ, 0x3, R0 ;  /* 0x00000003ff037819 */ /* 0x000fe20000011600 */
[----:B------:R-:W-:Y:S01]  /*0850*/  IMAD.SHL.U32 R227, R226, 0x2, RZ ;  /* 0x00000002e2e37824 */ /* 0x000fe200078e00ff */
[----:B------:R-:W-:Y:S01]  /*0860*/  LOP3.LUT R2, R2, 0x18, RZ, 0xc0, !PT ;  /* 0x0000001802027812 */ /* 0x000fe200078ec0ff */
[----:B------:R-:W-:Y:S01]  /*0870*/  IMAD.IADD R222, R221, 0x1, R222 ;  /* 0x00000001ddde7824 */ /* 0x000fe200078e02de */
[----:B------:R-:W-:Y:S01]  /*0880*/  SEL R223, R223, 0xffffffc0, !P4 ;  /* 0xffffffc0dfdf7807 */ /* 0x000fe20006000000 */
[----:B------:R-:W-:Y:S01]  /*0890*/  UMOV UR41, 0xffff8000 ;  /* 0xffff800000297882 */ /* 0x000fe20000000000 */
[----:B------:R-:W-:-:S02]  /*08a0*/  LOP3.LUT R7, R2, 0x20, R4, 0xf8, !PT ;  /* 0x0000002002077812 */ /* 0x000fc400078ef804 */
[----:B------:R-:W-:Y:S01]  /*08b0*/  SEL R248, R248, 0x10, !P0 ;  /* 0x00000010f8f87807 */ /* 0x000fe20004000000 */
[--C-:B------:R-:W-:Y:S02]  /*08c0*/  IMAD R226, R226, 0x2, R223.reuse ;  /* 0x00000002e2e27824 */ /* 0x100fe400078e02df */
[----:B------:R-:W-:Y:S02]  /*08d0*/  IMAD.IADD R224, R221, 0x1, R223 ;  /* 0x00000001dde07824 */ /* 0x000fe400078e02df */
[----:B------:R-:W-:Y:S02]  /*08e0*/  IMAD.IADD R223, R223, 0x1, R222 ;  /* 0x00000001dfdf7824 */ /* 0x000fe400078e02de */
[----:B-1----:R-:W-:-:S05]  /*08f0*/  IMAD.SHL.U32 R5, R6, 0x20, RZ ;  /* 0x0000002006057824 */ /* 0x002fca00078e00ff */
[----:B------:R-:W-:Y:S02]  /*0900*/  LOP3.LUT R4, R0, 0x20, R5, 0xf8, !PT ;  /* 0x0000002000047812 */ /* 0x000fe400078ef805 */
[----:B------:R-:W-:Y:S01]  /*0910*/  LOP3.LUT R5, R3, R0, R2, 0x1e, !PT ;  /* 0x0000000003057212 */ /* 0x000fe200078e1e02 */
[----:B------:R-:W-:Y:S01]  /*0920*/  IMAD.SHL.U32 R0, R15, 0x2, RZ ;  /* 0x000000020f007824 */ /* 0x000fe200078e00ff */
[----:B------:R-:W-:Y:S01]  /*0930*/  LOP3.LUT R3, R4, R3, RZ, 0x3c, !PT ;  /* 0x0000000304037212 */ /* 0x000fe200078e3cff */
[----:B------:R-:W-:Y:S02]  /*0940*/  IMAD.SHL.U32 R4, R16, 0x40, RZ ;  /* 0x0000004010047824 */ /* 0x000fe400078e00ff */
        /* <DEDUP_REMOVED lines=10> */
[----:B------:R-:W-:Y:S01]  /*09f0*/  LOP3.LUT R6, R2, 0x8, R0, 0xf8, !PT ;  /* 0x0000000802067812 */ /* 0x000fe200078ef800 */
[----:B------:R-:W-:Y:S01]  /*0a00*/  IMAD.SHL.U32 R246, R246, 0x2, RZ ;  /* 0x00000002f6f67824 */ /* 0x000fe200078e00ff */
[----:B------:R-:W-:Y:S02]  /*0a10*/  LOP3.LUT R0, R5, 0xfffffe00, RZ, 0xc0, !PT ;  /* 0xfffffe0005007812 */ /* 0x000fe400078ec0ff */
[----:B------:R-:W-:Y:S01]  /*0a20*/  LOP3.LUT R2, R3, R7, R2, 0x1e, !PT ;  /* 0x0000000703027212 */ /* 0x000fe200078e1e02 */
[----:B------:R1:W-:Y:S01]  /*0a30*/  STL [R1+0x98], R4 ;  /* 0x0000980401007387 */ /* 0x0003e20000100800 */
[----:B------:R-:W-:Y:S01]  /*0a40*/  LEA R5, R8, 0x18000, 0x1 ;  /* 0x0001800008057811 */ /* 0x000fe200078e08ff */
[--C-:B------:R-:W-:Y:S01]  /*0a50*/  IMAD R231, R231, 0x400, R0.reuse ;  /* 0x00000400e7e77824 */ /* 0x100fe200078e0200 */
[----:B------:R-:W-:Y:S01]  /*0a60*/  LOP3.LUT R230, R2, R0, RZ, 0xfc, !PT ;  /* 0x0000000002e67212 */ /* 0x000fe200078efcff */
[----:B------:R-:W-:Y:S01]  /*0a70*/  IMAD R229, R229, 0x400, R0 ;  /* 0x00000400e5e57824 */ /* 0x000fe200078e0200 */
[C---:B------:R-:W-:Y:S01]  /*0a80*/  IADD3 R0, R5.reuse, 0x40, RZ ;  /* 0x0000004005007810 */ /* 0x040fe20007ffe0ff */
[----:B------:R1:W-:Y:S01]  /*0a90*/  STL [R1+0x88], R5 ;  /* 0x0000880501007387 */ /* 0x0003e20000100800 */
[----:B------:R-:W-:Y:S01]  /*0aa0*/  @P2 IADD3 R0, R5, -0x40, RZ ;  /* 0xffffffc005002810 */ /* 0x000fe20007ffe0ff */
[----:B------:R-:W-:Y:S01]  /*0ab0*/  IMAD.IADD R249, R246, 0x1, R248 ;  /* 0x00000001f6f97824 */ /* 0x000fe200078e02f8 */
[----:B------:R-:W-:-:S02]  /*0ac0*/  LOP3.LUT R3, R6, R3, RZ, 0x3c, !PT ;  /* 0x0000000306037212 */ /* 0x000fc400078e3cff */
[C---:B------:R-:W-:Y:S01]  /*0ad0*/  IADD3 R247, R246.reuse, 0x20, RZ ;  /* 0x00000020f6f77810 */ /* 0x040fe20007ffe0ff */
[----:B------:R1:W-:Y:S01]  /*0ae0*/  STL [R1+0x8c], R0 ;  /* 0x00008c0001007387 */ /* 0x0003e20000100800 */
[----:B------:R-:W-:Y:S01]  /*0af0*/  @P1 IADD3 R247, R246, -0x20, RZ ;  /* 0xffffffe0f6f71810 */ /* 0x000fe20007ffe0ff */
[----:B------:R-:W-:Y:S02]  /*0b00*/  IMAD.IADD R229, R3, 0x1, R229 ;  /* 0x0000000103e57824 */ /* 0x000fe400078e02e5 */
[----:B------:R-:W-:Y:S02]  /*0b10*/  IMAD.IADD R231, R231, 0x1, R3 ;  /* 0x00000001e7e77824 */ /* 0x000fe400078e0203 */
[----:B------:R-:W-:Y:S01]  /*0b20*/  IMAD.IADD R248, R248, 0x1, R247 ;  /* 0x00000001f8f87824 */ /* 0x000fe200078e02f7 */
[----:B------:R-:W-:Y:S02]  /*0b30*/  LEA R229, R229, 0x28000, 0x1 ;  /* 0x00028000e5e57811 */ /* 0x000fe400078e08ff */
.L_x_451:
        /* <DEDUP_REMOVED lines=27> */
[----:B-1----:R-:W-:-:S02]  /*0cf0*/  IMAD.U32 R4, RZ, RZ, UR6 ;  /* 0x00000006ff047e24 */ /* 0x002fc4000f8e00ff */
[----:B------:R-:W-:-:S10]  /*0d00*/  IMAD.U32 R5, RZ, RZ, UR7 ;  /* 0x00000007ff057e24 */ /* 0x000fd4000f8e00ff */
[----:B------:R-:W5:Y:S01]  /*0d10*/  @P0 LDG.E R4, [R4.64] ;  /* 0x0000000404040981 */ /* 0x000f62000c1e1900 */
[----:B--2---:R-:W-:Y:S02]  /*0d20*/  IMAD.U32 R2, RZ, RZ, UR8 ;  /* 0x00000008ff027e24 */ /* 0x004fe4000f8e00ff */
[----:B------:R-:W-:-:S05]  /*0d30*/  IMAD.U32 R3, RZ, RZ, UR9 ;  /* 0x00000009ff037e24 */ /* 0x000fca000f8e00ff */
[----:B------:R-:W2:Y:S01]  /*0d40*/  @!P1 LDG.E R0, [R2.64] ;  /* 0x0000000402009981 */ /* 0x000ea2000c1e1900 */
[----:B------:R-:W1:Y:S01]  /*0d50*/  S2UR UR29, SR_CTAID.X ;  /* 0x00000000001d79c3 */ /* 0x000e620000002500 */
[----:B------:R-:W-:Y:S02]  /*0d60*/  UMOV UR14, 0xffffffff ;  /* 0xffffffff000e7882 */ /* 0x000fe40000000000 */
[----:B------:R-:W1:Y:S01]  /*0d70*/  S2R R23, SR_TID.X ;  /* 0x0000000000177919 */ /* 0x000e620000002100 */
[----:B------:R-:W-:Y:S02]  /*0d80*/  UMOV UR28, 0xffffffff ;  /* 0xffffffff001c7882 */ /* 0x000fe40000000000 */
[----:B------:R-:W-:Y:S02]  /*0d90*/  ULDC UR7, c[0x0][0xc] ;  /* 0x0000030000077ab9 */ /* 0x000fe40000000800 */
[----:B------:R-:W-:Y:S02]  /*0da0*/  USHF.L.U32 UR7, UR7, 0x6, URZ ;  /* 0x0000000607077899 */ /* 0x000fe4000800063f */
[----:B------:R-:W-:-:S02]  /*0db0*/  UMOV UR22, URZ ;  /* 0x0000003f00167c82 */ /* 0x000fc40008000000 */
[----:B------:R-:W-:Y:S02]  /*0dc0*/  ULDC UR8, c[0x0][0x218] ;  /* 0x0000860000087ab9 */ /* 0x000fe40000000800 */
[----:B-1----:R-:W-:Y:S01]  /*0dd0*/  USHF.L.U32 UR6, UR29, 0x6, URZ ;  /* 0x000000061d067899 */ /* 0x002fe2000800063f */
[----:B------:R-:W-:-:S03]  /*0de0*/  SHF.R.S32.HI R22, RZ, 0x1f, R23 ;  /* 0x0000001fff167819 */ /* 0x000fc60000011417 */
[----:B------:R-:W-:Y:S01]  /*0df0*/  UIMAD UR6, UR7, UR40, UR6 ;  /* 0x00000028070672a4 */ /* 0x000fe2000f8e0206 */
        /* <DEDUP_REMOVED lines=22> */
.L_x_405:
        /* <DEDUP_REMOVED lines=59> */
.L_x_407:
        /* <DEDUP_REMOVED lines=43> */
.L_x_408:
        /* <DEDUP_REMOVED lines=23> */
[----:B------:R-:W-:Y:S02]  /*1730*/  USHF.L.U32 UR11, UR34, 0x7, URZ ;  /* 0x00000007220b7899 */ /* 0x000fe4000800063f */
[----:B------:R-:W-:Y:S02]  /*1740*/  @UP2 UIADD3 UR12, UR9, UR7, URZ ;  /* 0x00000007090c2290 */ /* 0x000fe4000fffe03f */
[----:B------:R-:W-:-:S02]  /*1750*/  USEL UR7, UR6, URZ, UP1 ;  /* 0x0000003f06077287 */ /* 0x000fc40008800000 */
[----:B------:R-:W-:Y:S02]  /*1760*/  USEL UR6, UR11, URZ, UP1 ;  /* 0x0000003f0b067287 */ /* 0x000fe40008800000 */
[----:B------:R-:W-:Y:S02]  /*1770*/  USEL UR29, UR42, UR8, !UP2 ;  /* 0x000000082a1d7287 */ /* 0x000fe4000d000000 */
        /* <DEDUP_REMOVED lines=17> */
.L_x_409:
[----:B------:R-:W-:-:S04]  /*1890*/  UMOV UR11, UR51 ;  /* 0x00000033000b7c82 */ /* 0x000fc80008000000 */
.L_x_410:
[----:B------:R-:W-:Y:S01]  /*18a0*/  UIADD3 UR6, UP4, UP3, UR6, UR46, UR48 ;  /* 0x0000002e06067290 */ /* 0x000fe2000fb9e030 */
[----:B------:R-:W-:Y:S01]  /*18b0*/  IMAD.U32 R2, RZ, RZ, UR5 ;  /* 0x00000005ff027e24 */ /* 0x000fe2000f8e00ff */
[----:B------:R-:W-:Y:S01]  /*18c0*/  SHF.R.S32.HI R245, RZ, 0x1f, R244 ;  /* 0x0000001ffff57819 */ /* 0x000fe200000114f4 */
[----:B------:R-:W-:Y:S01]  /*18d0*/  IMAD.U32 R0, RZ, RZ, UR4 ;  /* 0x00000004ff007e24 */ /* 0x000fe2000f8e00ff */
[----:B------:R-:W-:Y:S01]  /*18e0*/  UIADD3 UR32, UP2, UP1, UR13, UR6, UR29 ;  /* 0x000000060d207290 */ /* 0x000fe2000f95e01d */
[----:B------:R-:W-:Y:S01]  /*18f0*/  IADD3 R9, P0, R12, UR24, RZ ;  /* 0x000000180c097c10 */ /* 0x000fe2000ff1e0ff */
[----:B------:R-:W-:Y:S01]  /*1900*/  UIADD3.X UR6, UR9, UR49, UR54, UP4, UP3 ;  /* 0x0000003109067290 */ /* 0x000fe2000a7e6436 */
[----:B------:R-:W-:Y:S01]  /*1910*/  IMAD.U32 R4, RZ, RZ, UR24 ;  /* 0x00000018ff047e24 */ /* 0x000fe2000f8e00ff */
[----:B------:R-:W-:Y:S01]  /*1920*/  ULDC.64 UR4, c[0x0][0x3c8] ;  /* 0x0000f20000047ab9 */ /* 0x000fe20000000a00 */
[----:B------:R-:W-:Y:S01]  /*1930*/  IADD3.X R13, R20, UR33, RZ, P0, !PT ;  /* 0x00000021140d7c10 */ /* 0x000fe200087fe4ff */
[----:B------:R-:W-:Y:S01]  /*1940*/  UIADD3.X UR29, UR10, UR6, UR12, UP2, UP1 ;  /* 0x000000060a1d7290 */ /* 0x000fe200097e240c */
[----:B------:R-:W-:Y:S01]  /*1950*/  IMAD.U32 R7, RZ, RZ, UR35 ;  /* 0x00000023ff077e24 */ /* 0x000fe2000f8e00ff */
[----:B------:R-:W-:Y:S01]  /*1960*/  BSSY B1, `(.L_x_406) ;  /* 0x00009b5000017945 */ /* 0x000fe20003800000 */
[----:B------:R-:W-:Y:S01]  /*1970*/  ULDC.64 UR6, c[0x0][0x1a8] ;  /* 0x00006a0000067ab9 */ /* 0x000fe20000000a00 */
[----:B------:R-:W-:Y:S01]  /*1980*/  IMAD.U32 R11, RZ, RZ, UR35 ;  /* 0x00000023ff0b7e24 */ /* 0x000fe2000f8e00ff */
[----:B------:R-:W-:Y:S01]  /*1990*/  UIMAD UR6, UR58, UR6, URZ ;  /* 0x000000063a0672a4 */ /* 0x000fe2000f8e023f */
[----:B------:R-:W-:-:S02]  /*19a0*/  IADD3 R251, R244, 0x40, RZ ;  /* 0x00000040f4fb7810 */ /* 0x000fc40007ffe0ff */
[C---:B------:R-:W-:Y:S01]  /*19b0*/  IADD3 R250, R244.reuse, 0x80, RZ ;  /* 0x00000080f4fa7810 */ /* 0x040fe20007ffe0ff */
[----:B------:R-:W-:Y:S01]  /*19c0*/  UIMAD UR9, UR35, UR7, UR6 ;  /* 0x00000007230972a4 */ /* 0x000fe2000f8e0206 */
[----:B------:R-:W-:Y:S02]  /*19d0*/  IADD3 R252, R244, 0xc0, RZ ;  /* 0x000000c0f4fc7810 */ /* 0x000fe40007ffe0ff */
[----:B------:R-:W-:Y:S02]  /*19e0*/  ULDC.64 UR6, c[0x0][0x370] ;  /* 0x0000dc0000067ab9 */ /* 0x000fe40000000a00 */
[----:B------:R-:W-:-:S04]  /*19f0*/  UIMAD UR6, UR33, UR6, URZ ;  /* 0x00000006210672a4 */ /* 0x000fc8000f8e023f */
[----:B------:R-:W-:-:S03]  /*1a00*/  UIMAD UR10, UR24, UR7, UR6 ;  /* 0x00000007180a72a4 */ /* 0x000fc6000f8e0206 */
[----:B------:R-:W-:Y:S02]  /*1a10*/  ULDC.64 UR6, c[0x0][0x378] ;  /* 0x0000de0000067ab9 */ /* 0x000fe40000000a00 */
[----:B------:R-:W-:-:S04]  /*1a20*/  UIMAD UR6, UR58, UR6, URZ ;  /* 0x000000063a0672a4 */ /* 0x000fc8000f8e023f */
[----:B------:R-:W-:Y:S02]  /*1a30*/  UIMAD UR8, UR35, UR7, UR6 ;  /* 0x00000007230872a4 */ /* 0x000fe4000f8e0206 */
[----:B------:R-:W-:-:S04]  /*1a40*/  UIADD3 UR6, UR24, UR11, URZ ;  /* 0x0000000b18067290 */ /* 0x000fc8000fffe03f */
        /* <DEDUP_REMOVED lines=9> */
[----:B------:R3:W4:Y:S01]  /*1ae0*/  R2UR UR4, R0 ;  /* 0x00000000000473c2 */ /* 0x00072200000e0000 */
[----:B------:R-:W-:Y:S02]  /*1af0*/  UIADD3 UR6, -UR16, UR17, UR20 ;  /* 0x0000001110067290 */ /* 0x000fe4000fffe114 */
[----:B------:R-:W-:Y:S02]  /*1b00*/  UMOV UR11, UR7 ;  /* 0x00000007000b7c82 */ /* 0x000fe40008000000 */
[----:B------:R-:W-:Y:S02]  /*1b10*/  UIADD3 UR6, UR6, -UR15, URZ ;  /* 0x8000000f06067290 */ /* 0x000fe4000fffe03f */
[----:B------:R-:W-:Y:S02]  /*1b20*/  UIADD3 UR7, UR36, -0x1, URZ ;  /* 0xffffffff24077890 */ /* 0x000fe4000fffe03f */
[----:B------:R-:W-:-:S04]  /*1b30*/  USHF.R.S32.HI UR15, URZ, 0x1f, UR6 ;  /* 0x0000001f3f0f7899 */ /* 0x000fc80008011406 */
[----:B------:R-:W-:Y:S01]  /*1b40*/  ULEA.HI UR15, UR15, UR6, URZ, 0x6 ;  /* 0x000000060f0f7291 */ /* 0x000fe2000f8f303f */
[----:B-1----:R-:W-:-:S03]  /*1b50*/  LEA.HI R2, R22, R23, RZ, 0x5 ;  /* 0x0000001716027211 */ /* 0x002fc600078f28ff */
[----:B------:R-:W-:-:S04]  /*1b60*/  USHF.R.S32.HI UR15, URZ, 0x6, UR15 ;  /* 0x000000063f0f7899 */ /* 0x000fc8000801140f */
[----:B------:R-:W-:Y:S01]  /*1b70*/  UISETP.LT.AND UP1, UPT, URZ, UR15, UPT ;  /* 0x0000000f3f00728c */ /* 0x000fe2000bf21270 */
[----:B---3--:R-:W-:Y:S02]  /*1b80*/  LOP3.LUT R0, R2, 0xffffffe0, RZ, 0xc0, !PT ;  /* 0xffffffe002007812 */ /* 0x008fe400078ec0ff */
[----:B------:R-:W-:Y:S01]  /*1b90*/  SHF.R.S32.HI R2, RZ, 0x5, R2 ;  /* 0x00000005ff027819 */ /* 0x000fe20000011402 */
[----:B------:R-:W-:Y:S02]  /*1ba0*/  USEL UR15, URZ, UR15, !UP1 ;  /* 0x0000000f3f0f7287 */ /* 0x000fe4000c800000 */
[----:B------:R-:W-:Y:S02]  /*1bb0*/  IMAD.IADD R0, R23, 0x1, -R0 ;  /* 0x0000000117007824 */ /* 0x000fe400078e0a00 */
[----:B------:R-:W-:Y:S02]  /*1bc0*/  UISETP.GT.AND UP1, UPT, UR36, UR15, UPT ;  /* 0x0000000f2400728c */ /* 0x000fe4000bf24270 */
[----:B------:R-:W-:Y:S01]  /*1bd0*/  IMAD R0, R2, UR47, R0 ;  /* 0x0000002f02007c24 */ /* 0x000fe2000f8e0200 */
[----:B------:R-:W-:-:S04]  /*1be0*/  IADD3 R2, P2, R244, UR18, RZ ;  /* 0x00000012f4027c10 */ /* 0x000fc8000ff5e0ff */
[----:B------:R-:W-:Y:S02]  /*1bf0*/  IADD3.X R3, R245, UR21, RZ, P2, !PT ;  /* 0x00000015f5037c10 */ /* 0x000fe400097fe4ff */
[----:B------:R-:W-:-:S03]  /*1c00*/  IADD3 R8, P0, R0, UR32, RZ ;  /* 0x0000002000087c10 */ /* 0x000fc6000ff1e0ff */
[----:B------:R-:W-:Y:S01]  /*1c10*/  IMAD.WIDE.U32 R2, R4, c[0x0][0x370], R2 ;  /* 0x0000dc0004027a25 */ /* 0x000fe200078e0002 */
[----:B------:R-:W-:-:S03]  /*1c20*/  LEA.HI.X.SX32 R10, R0, UR29, 0x1, P0 ;  /* 0x0000001d000a7c11 */ /* 0x000fc600080f0eff */
[----:B------:R-:W-:Y:S01]  /*1c30*/  IMAD R0, R13, c[0x0][0x190], RZ ;  /* 0x000064000d007a24 */ /* 0x000fe200078e02ff */
[----:B------:R-:W-:Y:S01]  /*1c40*/  IADD3 R3, R3, UR10, RZ ;  /* 0x0000000a03037c10 */ /* 0x000fe2000fffe0ff */
[----:B------:R-:W-:-:S04]  /*1c50*/  IMAD.WIDE.U32 R4, R9, c[0x0][0x190], R244 ;  /* 0x0000640009047a25 */ /* 0x000fc800078e00f4 */
[----:B------:R-:W-:Y:S01]  /*1c60*/  IMAD R16, R9, c[0x0][0x194], R0 ;  /* 0x0000650009107a24 */ /* 0x000fe200078e0200 */
[----:B------:R-:W-:Y:S01]  /*1c70*/  IADD3 R6, P0, R4, UR31, RZ ;  /* 0x0000001f04067c10 */ /* 0x000fe2000ff1e0ff */
[----:B------:R-:W-:-:S03]  /*1c80*/  IMAD.WIDE.U32 R2, R7, c[0x0][0x378], R2 ;  /* 0x0000de0007027a25 */ /* 0x000fc600078e0002 */
[----:B------:R-:W-:Y:S01]  /*1c90*/  IADD3.X R7, R5, UR30, R16, P0, !PT ;  /* 0x0000001e05077c10 */ /* 0x000fe200087fe410 */
[----:B------:R-:W-:Y:S01]  /*1ca0*/  IMAD.MOV.U32 R4, RZ, RZ, R2 ;  /* 0x000000ffff047224 */ /* 0x000fe200078e0002 */
[----:B------:R-:W-:Y:S01]  /*1cb0*/  LEA R234, P0, R8, c[0x0][0x350], 0x2 ;  /* 0x0000d40008ea7a11 */ /* 0x000fe200078010ff */
[----:B------:R-:W-:Y:S01]  /*1cc0*/  IMAD R0, R20, c[0x0][0x370], RZ ;  /* 0x0000dc0014007a24 */ /* 0x000fe200078e02ff */
[----:B------:R-:W-:Y:S02]  /*1cd0*/  IADD3 R5, R3, UR8, RZ ;  /* 0x0000000803057c10 */ /* 0x000fe4000fffe0ff */
[----:B------:R-:W-:Y:S01]  /*1ce0*/  LEA.HI.X R235, R8, c[0x0][0x354], R10, 0x2, P0 ;  /* 0x0000d50008eb7a11 */ /* 0x000fe200000f140a */
[----:B------:R-:W-:Y:S01]  /*1cf0*/  IMAD.WIDE.U32 R10, R11, c[0x0][0x1a8], R6 ;  /* 0x00006a000b0a7a25 */ /* 0x000fe200078e0006 */
[----:B------:R-:W-:-:S03]  /*1d00*/  PLOP3.LUT P0, PT, PT, PT, UP1, 0x80, 0x0 ;  /* 0x000000000000781c */ /* 0x000fc60003f0f018 */
[----:B------:R-:W-:Y:S01]  /*1d10*/  IMAD.WIDE.U32 R4, R12, c[0x0][0x370], R4 ;  /* 0x0000dc000c047a25 */ /* 0x000fe200078e0004 */
[----:B------:R-:W-:Y:S02]  /*1d20*/  LEA R240, P3, R10, c[0x0][0x160], 0x1 ;  /* 0x000058000af07a11 */ /* 0x000fe400078608ff */
[----:B------:R-:W-:Y:S01]  /*1d30*/  IADD3 R15, R11, UR9, RZ ;  /* 0x000000090b0f7c10 */ /* 0x000fe2000fffe0ff */
[----:B------:R-:W-:Y:S01]  /*1d40*/  IMAD R0, R12, c[0x0][0x374], R0 ;  /* 0x0000dd000c007a24 */ /* 0x000fe200078e0200 */
[----:B------:R-:W-:Y:S02]  /*1d50*/  LEA R241, P2, R4, c[0x0][0x330], 0x1 ;  /* 0x0000cc0004f17a11 */ /* 0x000fe400078408ff */
[----:B------:R-:W-:Y:S01]  /*1d60*/  LEA.HI.X R242, R10, c[0x0][0x164], R15, 0x1, P3 ;  /* 0x000059000af27a11 */ /* 0x000fe200018f0c0f */
[----:B------:R-:W-:-:S05]  /*1d70*/  IMAD.IADD R8, R5, 0x1, R0 ;  /* 0x0000000105087824 */ /* 0x000fca00078e0200 */
        /* <DEDUP_REMOVED lines=20> */
.L_x_412:
        /* <DEDUP_REMOVED lines=18> */
.L_x_413:
        /* <DEDUP_REMOVED lines=35> */
.L_x_415:
[----:B------:R-:W-:Y:S05]  /*2210*/  BSYNC B0 ;  /* 0x0000000000007941 */ /* 0x000fea0003800000 */
.L_x_414:
        /* <DEDUP_REMOVED lines=21> */
.L_x_417:
[----:B------:R-:W-:Y:S05]  /*2370*/  BSYNC B0 ;  /* 0x0000000000007941 */ /* 0x000fea0003800000 */
.L_x_416:
        /* <DEDUP_REMOVED lines=31> */
.L_x_419:
[----:B------:R-:W-:Y:S05]  /*2570*/  BSYNC B0 ;  /* 0x0000000000007941 */ /* 0x000fea0003800000 */
.L_x_418:
        /* <DEDUP_REMOVED lines=20> */
.L_x_411:
        /* <DEDUP_REMOVED lines=21> */
[----:B------:R-:W-:Y:S01]  /*2810*/  IMAD R0, R9, c[0x0][0x374], R0 ;  /* 0x0000dd0009007a24 */ /* 0x000fe200078e0200 */
        /* <DEDUP_REMOVED lines=34> */
.L_x_422:
[----:B------:R-:W-:Y:S05]  /*2a40*/  BSYNC B0 ;  /* 0x0000000000007941 */ /* 0x000fea0003800000 */
.L_x_421:
        /* <DEDUP_REMOVED lines=48> */
.L_x_424:
[----:B------:R-:W-:Y:S05]  /*2d50*/  BSYNC B0 ;  /* 0x0000000000007941 */ /* 0x000fea0003800000 */
.L_x_423:
        /* <DEDUP_REMOVED lines=23> */
.L_x_426:
        /* <DEDUP_REMOVED lines=50> */
.L_x_427:
[----:B------:R-:W-:Y:S05]  /*31f0*/  BSYNC B0 ;  /* 0x0000000000007941 */ /* 0x000fea0003800000 */
.L_x_425:
[----:B------:R-:W-:Y:S01]  /*3200*/  BSSY B0, `(.L_x_428) ;  /* 0x0000046000007945 */ /* 0x000fe20003800000 */
[----:B--2---:R-:W-:-:S02]  /*3210*/  IMAD R4, R13, c[0x0][0x194], RZ ;  /* 0x000065000d047a24 */ /* 0x004fc400078e02ff */
        /* <DEDUP_REMOVED lines=19> */
.L_x_429:
        /* <DEDUP_REMOVED lines=49> */
.L_x_430:
[----:B------:R-:W-:Y:S05]  /*3660*/  BSYNC B0 ;  /* 0x0000000000007941 */ /* 0x000fea0003800000 */
.L_x_428:
[----:B------:R-:W5:Y:S01]  /*3670*/  LDL R24, [R1+0x98] ;  /* 0x0000980001187983 */ /* 0x000f620000100800 */
[----:B------:R-:W-:Y:S01]  /*3680*/  ULDC.64 UR8, c[0x0][0x198] ;  /* 0x0000660000087ab9 */ /* 0x000fe20000000a00 */
[C---:B--23-5:R-:W-:Y:S01]  /*3690*/  IADD3 R2, R24.reuse, 0x8, RZ ;  /* 0x0000000818027810 */ /* 0x06cfe20007ffe0ff */
[C---:B------:R-:W-:Y:S01]  /*36a0*/  IMAD.SHL.U32 R3, R24.reuse, 0x4, RZ ;  /* 0x0000000418037824 */ /* 0x040fe200078e00ff */
[----:B------:R-:W-:Y:S02]  /*36b0*/  SHF.R.S32.HI R0, RZ, 0x1f, R24 ;  /* 0x0000001fff007819 */ /* 0x000fe40000011418 */
[----:B------:R-:W-:Y:S02]  /*36c0*/  ISETP.GE.AND P3, PT, R24, UR6, PT ;  /* 0x0000000618007c0c */ /* 0x000fe4000bf66270 */
[----:B------:R-:W-:Y:S01]  /*36d0*/  ISETP.GE.AND P2, PT, R2, UR6, PT ;  /* 0x0000000602007c0c */ /* 0x000fe2000bf46270 */
[----:B------:R2:W-:Y:S01]  /*36e0*/  STL [R1+0x84], R3 ;  /* 0x0000840301007387 */ /* 0x0005e20000100800 */
[----:B------:R-:W-:Y:S01]  /*36f0*/  SHF.L.U64.HI R4, R24, 0x2, R0 ;  /* 0x0000000218047819 */ /* 0x000fe20000010200 */
[----:B------:R-:W-:Y:S01]  /*3700*/  IMAD.MOV.U32 R0, RZ, RZ, 0x7f800000 ;  /* 0x7f800000ff007424 */ /* 0x000fe200078e00ff */
[----:B------:R-:W-:-:S03]  /*3710*/  IADD3 R2, P1, R3, UR12, RZ ;  /* 0x0000000c03027c10 */ /* 0x000fc6000ff3e0ff */
[----:B------:R3:W-:Y:S01]  /*3720*/  STL [R1+0x80], R4 ;  /* 0x0000800401007387 */ /* 0x0007e20000100800 */
[----:B--2---:R-:W-:-:S05]  /*3730*/  IADD3.X R3, R4, UR11, RZ, P1, !PT ;  /* 0x0000000b04037c10 */ /* 0x004fca0008ffe4ff */
[----:B------:R2:W5:Y:S01]  /*3740*/  @!P2 LDG.E R0, [R2.64+0x20] ;  /* 0x000020040200a981 */ /* 0x000562000c1e1900 */
[----:B---3--:R-:W-:-:S06]  /*3750*/  IMAD.MOV.U32 R4, RZ, RZ, 0x7f800000 ;  /* 0x7f800000ff047424 */ /* 0x008fcc00078e00ff */
[----:B------:R2:W3:Y:S01]  /*3760*/  @!P3 LDG.E R4, [R2.64] ;  /* 0x000000040204b981 */ /* 0x0004e2000c1e1900 */
[----:B------:R-:W-:-:S04]  /*3770*/  USHF.R.S32.HI UR6, URZ, 0x1f, UR20 ;  /* 0x0000001f3f067899 */ /* 0x000fc80008011414 */
[----:B------:R-:W-:-:S04]  /*3780*/  UIMAD UR8, UR6, UR8, URZ ;  /* 0x00000008060872a4 */ /* 0x000fc8000f8e023f */
[----:B------:R-:W-:Y:S02]  /*3790*/  UIMAD UR9, UR20, UR9, UR8 ;  /* 0x00000009140972a4 */ /* 0x000fe4000f8e0208 */
[----:B------:R-:W-:-:S06]  /*37a0*/  UIADD3 UR8, -UR20, UR16, URZ ;  /* 0x0000001014087290 */ /* 0x000fcc000fffe13f */
[----:B------:R-:W-:Y:S01]  /*37b0*/  ISETP.GE.AND P6, PT, R12, UR8, PT ;  /* 0x000000080c007c0c */ /* 0x000fe2000bfc6270 */
[----:B------:R-:W-:-:S04]  /*37c0*/  IMAD.U32 R16, RZ, RZ, UR20 ;  /* 0x00000014ff107e24 */ /* 0x000fc8000f8e00ff */
[----:B--2---:R-:W-:-:S08]  /*37d0*/  IMAD.WIDE.U32 R2, R16, c[0x0][0x198], R244 ;  /* 0x0000660010027a25 */ /* 0x004fd000078e00f4 */
[----:B------:R-:W-:Y:S04]  /*37e0*/  @P6 STS.128 [R237+0x18000], RZ ;  /* 0x018000ffed006388 */ /* 0x000fe80000000c00 */
[----:B------:R-:W-:Y:S04]  /*37f0*/  @P6 STS.128 [R237+0x1a000], RZ ;  /* 0x01a000ffed006388 */ /* 0x000fe80000000c00 */
[----:B------:R-:W-:Y:S04]  /*3800*/  @P6 STS.128 [R237+0x1c000], RZ ;  /* 0x01c000ffed006388 */ /* 0x000fe80000000c00 */
[----:B------:R-:W-:Y:S01]  /*3810*/  @P6 STS.128 [R237+0x1e000], RZ ;  /* 0x01e000ffed006388 */ /* 0x000fe20000000c00 */
[----:B------:R-:W-:Y:S01]  /*3820*/  IADD3 R2, P1, R2, UR26, RZ ;  /* 0x0000001a02027c10 */ /* 0x000fe2000ff3e0ff */
[----:B------:R-:W-:Y:S02]  /*3830*/  BSSY B0, `(.L_x_431) ;  /* 0x0000037000007945 */ /* 0x000fe40003800000 */
        /* <DEDUP_REMOVED lines=54> */
.L_x_432:
[----:B------:R-:W-:Y:S05]  /*3ba0*/  BSYNC B0 ;  /* 0x0000000000007941 */ /* 0x000fea0003800000 */
.L_x_431:
        /* <DEDUP_REMOVED lines=26> */
[----:B------:R-:W-:-:S03]  /*3d50*/  IADD3 R5, R13, R5, RZ ;  /* 0x000000050d057210 */ /* 0x000fc60007ffe0ff */
[----:B------:R-:W-:Y:S01]  /*3d60*/  IMAD R0, R0, c[0x0][0x19c], R6 ;  /* 0x0000670000007a24 */ /* 0x000fe200078e0206 */
[----:B------:R-:W-:Y:S02]  /*3d70*/  LEA R2, P2, R4, R2, 0x1 ;  /* 0x0000000204027211 */ /* 0x000fe400078408ff */
[----:B------:R-:W-:Y:S01]  /*3d80*/  @!P4 LEA R6, P1, R8, c[0x0][0x168], 0x1 ;  /* 0x00005a000806ca11 */ /* 0x000fe200078208ff */
[----:B------:R-:W-:Y:S01]  /*3d90*/  IMAD.IADD R0, R9, 0x1, R0 ;  /* 0x0000000109007824 */ /* 0x000fe200078e0200 */
        /* <DEDUP_REMOVED lines=24> */
.L_x_434:
[----:B------:R-:W-:Y:S05]  /*3f20*/  BSYNC B0 ;  /* 0x0000000000007941 */ /* 0x000fea0003800000 */
.L_x_433:
        /* <DEDUP_REMOVED lines=62> */
.L_x_436:
[----:B------:R-:W-:Y:S05]  /*4310*/  BSYNC B0 ;  /* 0x0000000000007941 */ /* 0x000fea0003800000 */
.L_x_435:
        /* <DEDUP_REMOVED lines=8> */
[----:B------:R-:W-:Y:S01]  /*43a0*/  IADD3 R12, P2, R12, 0x20, RZ ;  /* 0x000000200c0c7810 */ /* 0x000fe20007f5e0ff */
[----:B------:R-:W-:Y:S01]  /*43b0*/  IMAD.MOV.U32 R6, RZ, RZ, 0x2 ;  /* 0x00000002ff067424 */ /* 0x000fe200078e00ff */
[----:B------:R-:W-:Y:S01]  /*43c0*/  MOV R2, UR19 ;  /* 0x0000001300027c02 */ /* 0x000fe20008000f00 */
[----:B------:R-:W-:Y:S01]  /*43d0*/  IMAD.X R4, RZ, RZ, R18, P1 ;  /* 0x000000ffff047224 */ /* 0x000fe200008e0612 */
[----:B------:R-:W-:-:S02]  /*43e0*/  ISETP.GE.AND P4, PT, R244, c[0x0][0x220], PT ;  /* 0x00008800f4007a0c */ /* 0x000fc40003f86270 */
        /* <DEDUP_REMOVED lines=8> */
[----:B------:R-:W-:Y:S02]  /*4470*/  IMAD R4, R4, c[0x0][0x1a0], RZ ;  /* 0x0000680004047a24 */ /* 0x000fe400078e02ff */
[----:B------:R-:W-:Y:S01]  /*4480*/  IMAD.IADD R3, R3, 0x1, R0 ;  /* 0x0000000103037824 */ /* 0x000fe200078e0200 */
[----:B------:R2:W-:Y:S01]  /*4490*/  @P4 STS.128 [R237+0x21000], RZ ;  /* 0x021000ffed004388 */ /* 0x0005e20000000c00 */
[----:B------:R-:W-:-:S04]  /*44a0*/  IMAD.WIDE.U32 R8, R12, c[0x0][0x1a0], R8 ;  /* 0x000068000c087a25 */ /* 0x000fc800078e0008 */
[----:B------:R-:W-:Y:S02]  /*44b0*/  IMAD R0, R12, c[0x0][0x1a4], R4 ;  /* 0x000069000c007a24 */ /* 0x000fe400078e0204 */
[----:B------:R-:W-:-:S03]  /*44c0*/  IMAD.WIDE.U32 R4, R14, c[0x0][0x1b8], R2 ;  /* 0x00006e000e047a25 */ /* 0x000fc600078e0002 */
[----:B------:R-:W-:Y:S01]  /*44d0*/  IADD3 R0, R9, R0, RZ ;  /* 0x0000000009007210 */ /* 0x000fe20007ffe0ff */
        /* <DEDUP_REMOVED lines=26> */
.L_x_438:
[----:B------:R-:W-:Y:S05]  /*4680*/  BSYNC B0 ;  /* 0x0000000000007941 */ /* 0x000fea0003800000 */
.L_x_437:
[----:B------:R-:W-:Y:S02]  /*4690*/  ULDC.64 UR18, c[0x0][0x318] ;  /* 0x0000c60000127ab9 */ /* 0x000fe40000000a00 */
[----:B------:R-:W-:Y:S01]  /*46a0*/  ULDC.64 UR20, c[0x0][0x320] ;  /* 0x0000c80000147ab9 */ /* 0x000fe20000000a00 */
[----:B------:R-:W-:Y:S01]  /*46b0*/  LEA.HI R0, R22, R23, RZ, 0x7 ;  /* 0x0000001716007211 */ /* 0x000fe200078f38ff */
        /* <DEDUP_REMOVED lines=13> */
[----:B------:R-:W-:-:S05]  /*4790*/  IMAD.U32 R3, RZ, RZ, UR19 ;  /* 0x00000013ff037e24 */ /* 0x000fca000f8e00ff */
[----:B------:R2:W3:Y:S01]  /*47a0*/  @P1 LDG.E R2, [R2.64] ;  /* 0x0000000402021981 */ /* 0x0004e2000c1e1900 */
[----:B------:R-:W3:Y:S01]  /*47b0*/  @P1 MUFU.RCP R4, c[0x0][0x238] ;  /* 0x00008e0000041b08 */ /* 0x000ee20000001000 */
[----:B------:R-:W-:Y:S01]  /*47c0*/  SHF.R.S32.HI R0, RZ, 0x7, R0 ;  /* 0x00000007ff007819 */ /* 0x000fe20000011400 */
[----:B------:R-:W-:Y:S01]  /*47d0*/  CS2R R190, SRZ ;  /* 0x0000000000be7805 */ /* 0x000fe2000001ff00 */
[----:B------:R-:W-:Y:S01]  /*47e0*/  MOV R238, R236 ;  /* 0x000000ec00ee7202 */ /* 0x000fe20000000f00 */
[----:B------:R-:W-:Y:S01]  /*47f0*/  CS2R R188, SRZ ;  /* 0x0000000000bc7805 */ /* 0x000fe2000001ff00 */
[----:B------:R-:W-:Y:S01]  /*4800*/  SHF.L.U32 R0, R0, 0x5, RZ ;  /* 0x0000000500007819 */ /* 0x000fe200000006ff */
        /* <DEDUP_REMOVED lines=18> */
[----:B--2---:R-:W-:Y:S01]  /*4930*/  IMAD.SHL.U32 R3, R23, 0x2, RZ ;  /* 0x0000000217037824 */ /* 0x004fe200078e00ff */
        /* <DEDUP_REMOVED lines=12> */
[----:B------:R-:W-:Y:S01]  /*4a00*/  IADD3 R3, R24, 0x1, RZ ;  /* 0x0000000118037810 */ /* 0x000fe20007ffe0ff */
[----:B------:R-:W-:Y:S01]  /*4a10*/  CS2R R138, SRZ ;  /* 0x00000000008a7805 */ /* 0x000fe2000001ff00 */
[----:B------:R-:W-:Y:S01]  /*4a20*/  SEL R0, R0, R230, !P0 ;  /* 0x000000e600007207 */ /* 0x000fe20004000000 */
[----:B------:R-:W-:Y:S01]  /*4a30*/  STL [R1+0x8], R5 ;  /* 0x0000080501007387 */ /* 0x000fe20000100800 */
[----:B------:R-:W-:Y:S01]  /*4a40*/  CS2R R136, SRZ ;  /* 0x0000000000887805 */ /* 0x000fe2000001ff00 */
[----:B------:R-:W-:Y:S01]  /*4a50*/  CS2R R134, SRZ ;  /* 0x0000000000867805 */ /* 0x000fe2000001ff00 */
[----:B------:R-:W-:Y:S01]  /*4a60*/  CS2R R132, SRZ ;  /* 0x0000000000847805 */ /* 0x000fe2000001ff00 */
[----:B------:R-:W-:Y:S01]  /*4a70*/  IMAD.SHL.U32 R220, R0, 0x2, RZ ;  /* 0x0000000200dc7824 */ /* 0x000fe200078e00ff */
[----:B------:R-:W-:Y:S01]  /*4a80*/  IADD3 R0, R5, 0x19, RZ ;  /* 0x0000001905007810 */ /* 0x000fe20007ffe0ff */
[----:B------:R-:W-:Y:S01]  /*4a90*/  STL [R1+0x90], R3 ;  /* 0x0000900301007387 */ /* 0x000fe20000100800 */
[----:B------:R-:W-:Y:S01]  /*4aa0*/  CS2R R78, SRZ ;  /* 0x00000000004e7805 */ /* 0x000fe2000001ff00 */
[----:B------:R-:W-:Y:S01]  /*4ab0*/  CS2R R76, SRZ ;  /* 0x00000000004c7805 */ /* 0x000fe2000001ff00 */
[----:B------:R-:W-:Y:S01]  /*4ac0*/  CS2R R82, SRZ ;  /* 0x0000000000527805 */ /* 0x000fe2000001ff00 */
[----:B------:R-:W-:Y:S01]  /*4ad0*/  STL [R1+0x40], R0 ;  /* 0x0000400001007387 */ /* 0x000fe20000100800 */
        /* <DEDUP_REMOVED lines=29> */
[----:B------:R-:W-:Y:S01]  /*4cb0*/  IMAD.MOV.U32 R233, RZ, RZ, 0x20 ;  /* 0x00000020ffe97424 */ /* 0x000fe200078e00ff */
[----:B------:R-:W-:Y:S01]  /*4cc0*/  SHF.L.U32 R228, R231, 0x1, RZ ;  /* 0x00000001e7e47819 */ /* 0x000fe200000006ff */
[----:B------:R-:W-:Y:S01]  /*4cd0*/  IMAD.MOV.U32 R232, RZ, RZ, 0x40 ;  /* 0x00000040ffe87424 */ /* 0x000fe200078e00ff */
[----:B------:R-:W-:Y:S01]  /*4ce0*/  UMOV UR6, URZ ;  /* 0x0000003f00067c82 */ /* 0x000fe20008000000 */
[----:B---3--:R-:W-:-:S04]  /*4cf0*/  @P1 FMUL.FTZ R2, R2, R4 ;  /* 0x0000000402021220 */ /* 0x008fc80000410000 */
[----:B------:R2:W3:Y:S02]  /*4d00*/  @P1 R2UR UR8, R2 ;  /* 0x00000000020813c2 */ /* 0x0004e400000e0000 */
[----:B--2---:R-:W-:Y:S01]  /*4d10*/  IADD3 R2, R231, 0x4000, RZ ;  /* 0x00004000e7027810 */ /* 0x004fe20007ffe0ff */
[----:B---3--:R-:W-:-:S03]  /*4d20*/  @UP1 UMOV UR6, UR8 ;  /* 0x0000000800061c82 */ /* 0x008fc60008000000 */
[----:B------:R-:W-:-:S05]  /*4d30*/  SEL R2, R2, R231, !P0 ;  /* 0x000000e702027207 */ /* 0x000fca0004000000 */
[----:B------:R-:W-:Y:S02]  /*4d40*/  IMAD.SHL.U32 R225, R2, 0x2, RZ ;  /* 0x0000000202e17824 */ /* 0x000fe400078e00ff */
[----:B------:R-:W2:Y:S02]  /*4d50*/  I2F R2, R5 ;  /* 0x0000000500027306 */ /* 0x000ea40000201400 */
[----:B--2---:R2:W-:Y:S06]  /*4d60*/  STL [R1+0x60], R2 ;  /* 0x0000600201007387 */ /* 0x0045ec0000100800 */
[----:B--2---:R2:W3:Y:S02]  /*4d70*/  I2F R2, R0 ;  /* 0x0000000000027306 */ /* 0x0044e40000201400 */
[----:B--2---:R-:W-:-:S05]  /*4d80*/  IADD3 R0, R5, 0x18, RZ ;  /* 0x0000001805007810 */ /* 0x004fca0007ffe0ff */
[----:B------:R-:W-:Y:S04]  /*4d90*/  STL [R1+0x20], R0 ;  /* 0x0000200001007387 */ /* 0x000fe80000100800 */
[----:B---3--:R2:W-:Y:S02]  /*4da0*/  STL [R1+0x7c], R2 ;  /* 0x00007c0201007387 */ /* 0x0085e40000100800 */
        /* <DEDUP_REMOVED lines=9> */
[----:B--2---:R-:W-:-:S06]  /*4e40*/  IADD3 R0, R5, 0x9, RZ ;  /* 0x0000000905007810 */ /* 0x004fcc0007ffe0ff */
[----:B------:R-:W2:Y:S01]  /*4e50*/  I2F R3, R0 ;  /* 0x0000000000037306 */ /* 0x000ea20000201400 */
[----:B------:R5:W-:Y:S04]  /*4e60*/  STL [R1+0x14], R0 ;  /* 0x0000140001007387 */ /* 0x000be80000100800 */
[----:B---3--:R3:W-:Y:S04]  /*4e70*/  STL [R1+0x70], R2 ;  /* 0x0000700201007387 */ /* 0x0087e80000100800 */
[----:B--2---:R2:W-:Y:S01]  /*4e80*/  STL [R1+0x6c], R3 ;  /* 0x00006c0301007387 */ /* 0x0045e20000100800 */
[----:B-----5:R-:W-:-:S02]  /*4e90*/  MOV R0, c[0x0][0x22c] ;  /* 0x00008b0000007a02 */ /* 0x020fc40000000f00 */
[----:B---3--:R-:W-:-:S03]  /*4ea0*/  IADD3 R2, R5, 0x8, RZ ;  /* 0x0000000805027810 */ /* 0x008fc60007ffe0ff */
[----:B------:R-:W-:Y:S02]  /*4eb0*/  IMAD R0, R0, c[0x0][0x1c0], RZ ;  /* 0x0000700000007a24 */ /* 0x000fe400078e02ff */
[----:B------:R3:W-:Y:S02]  /*4ec0*/  STL [R1+0x10], R2 ;  /* 0x0000100201007387 */ /* 0x0007e40000100800 */
[C---:B------:R-:W-:Y:S02]  /*4ed0*/  IMAD.SHL.U32 R8, R0.reuse, 0x10, RZ ;  /* 0x0000001000087824 */ /* 0x040fe400078e00ff */
[----:B------:R-:W-:Y:S01]  /*4ee0*/  IMAD.SHL.U32 R239, R0, 0x8, RZ ;  /* 0x0000000800ef7824 */ /* 0x000fe200078e00ff */
[----:B--2---:R-:W2:Y:S02]  /*4ef0*/  I2F R3, R2 ;  /* 0x0000000200037306 */ /* 0x004ea40000201400 */
[C---:B------:R-:W-:Y:S02]  /*4f00*/  IADD3 R7, R8.reuse, 0x20, RZ ;  /* 0x0000002008077810 */ /* 0x040fe40007ffe0ff */
[----:B------:R-:W-:-:S02]  /*4f10*/  IADD3 R6, R8, 0x40, RZ ;  /* 0x0000004008067810 */ /* 0x000fc40007ffe0ff */
[C---:B------:R-:W-:Y:S02]  /*4f20*/  IADD3 R4, R8.reuse, 0x80, RZ ;  /* 0x0000008008047810 */ /* 0x040fe40007ffe0ff */
[C---:B------:R-:W-:Y:S01]  /*4f30*/  IADD3 R7, R239.reuse, R7, RZ ;  /* 0x00000007ef077210 */ /* 0x040fe20007ffe0ff */
[C---:B------:R-:W-:Y:S01]  /*4f40*/  IMAD.IADD R6, R239.reuse, 0x1, R6 ;  /* 0x00000001ef067824 */ /* 0x040fe200078e0206 */
[C---:B------:R-:W-:Y:S02]  /*4f50*/  IADD3 R4, R239.reuse, R4, RZ ;  /* 0x00000004ef047210 */ /* 0x040fe40007ffe0ff */
[C---:B------:R-:W-:Y:S01]  /*4f60*/  IADD3 R0, R8.reuse, 0xe0, RZ ;  /* 0x000000e008007810 */ /* 0x040fe20007ffe0ff */
[C---:B------:R-:W-:Y:S02]  /*4f70*/  IMAD.IADD R7, R239.reuse, 0x1, R7 ;  /* 0x00000001ef077824 */ /* 0x040fe400078e0207 */
[C---:B------:R-:W-:Y:S01]  /*4f80*/  IMAD.IADD R6, R239.reuse, 0x1, R6 ;  /* 0x00000001ef067824 */ /* 0x040fe200078e0206 */
[C---:B------:R-:W-:Y:S01]  /*4f90*/  IADD3 R0, R239.reuse, R0, RZ ;  /* 0x00000000ef007210 */ /* 0x040fe20007ffe0ff */
[----:B--2---:R2:W-:Y:S01]  /*4fa0*/  STL [R1+0x68], R3 ;  /* 0x0000680301007387 */ /* 0x0045e20000100800 */
[----:B------:R-:W-:Y:S01]  /*4fb0*/  IMAD.IADD R4, R239, 0x1, R4 ;  /* 0x00000001ef047824 */ /* 0x000fe200078e0204 */
[----:B---3--:R-:W-:Y:S01]  /*4fc0*/  IADD3 R2, R5, 0x1, RZ ;  /* 0x0000000105027810 */ /* 0x008fe20007ffe0ff */
[C---:B------:R-:W-:Y:S01]  /*4fd0*/  IMAD.IADD R7, R239.reuse, 0x1, R7 ;  /* 0x00000001ef077824 */ /* 0x040fe200078e0207 */
[----:B------:R-:W-:Y:S01]  /*4fe0*/  IADD3 R5, R8, 0x60, RZ ;  /* 0x0000006008057810 */ /* 0x000fe20007ffe0ff */
[C---:B------:R-:W-:Y:S01]  /*4ff0*/  IMAD.IADD R4, R239.reuse, 0x1, R4 ;  /* 0x00000001ef047824 */ /* 0x040fe200078e0204 */
[C---:B------:R-:W-:Y:S01]  /*5000*/  IADD3 R6, R239.reuse, R6, RZ ;  /* 0x00000006ef067210 */ /* 0x040fe20007ffe0ff */
[----:B------:R3:W-:Y:S01]  /*5010*/  STL [R1+0xc], R2 ;  /* 0x00000c0201007387 */ /* 0x0007e20000100800 */
[C---:B------:R-:W-:Y:S01]  /*5020*/  IMAD.IADD R0, R239.reuse, 0x1, R0 ;  /* 0x00000001ef007824 */ /* 0x040fe200078e0200 */
[C---:B------:R-:W-:Y:S01]  /*5030*/  IADD3 R7, R239.reuse, R7, RZ ;  /* 0x00000007ef077210 */ /* 0x040fe20007ffe0ff */
[C---:B------:R-:W-:Y:S01]  /*5040*/  IMAD.IADD R5, R239.reuse, 0x1, R5 ;  /* 0x00000001ef057824 */ /* 0x040fe200078e0205 */
[C---:B------:R-:W-:Y:S01]  /*5050*/  IADD3 R4, R239.reuse, R4, RZ ;  /* 0x00000004ef047210 */ /* 0x040fe20007ffe0ff */
[----:B------:R-:W-:-:S02]  /*5060*/  IMAD.IADD R6, R239, 0x1, R6 ;  /* 0x00000001ef067824 */ /* 0x000fc400078e0206 */
[C---:B------:R-:W-:Y:S01]  /*5070*/  IMAD.IADD R0, R239.reuse, 0x1, R0 ;  /* 0x00000001ef007824 */ /* 0x040fe200078e0200 */
[----:B------:R-:W-:-:S04]  /*5080*/  IADD3 R5, R239, R5, RZ ;  /* 0x00000005ef057210 */ /* 0x000fc80007ffe0ff */
[C---:B------:R-:W-:Y:S01]  /*5090*/  IADD3 R0, R239.reuse, R0, RZ ;  /* 0x00000000ef007210 */ /* 0x040fe20007ffe0ff */
[----:B------:R-:W-:Y:S01]  /*50a0*/  IMAD.IADD R5, R239, 0x1, R5 ;  /* 0x00000001ef057824 */ /* 0x000fe200078e0205 */
[----:B--2---:R-:W-:-:S03]  /*50b0*/  IADD3 R3, R8, 0xa0, RZ ;  /* 0x000000a008037810 */ /* 0x004fc60007ffe0ff */
[C---:B------:R-:W-:Y:S02]  /*50c0*/  IMAD.IADD R5, R239.reuse, 0x1, R5 ;  /* 0x00000001ef057824 */ /* 0x040fe400078e0205 */
[C---:B------:R-:W-:Y:S01]  /*50d0*/  IMAD.IADD R3, R239.reuse, 0x1, R3 ;  /* 0x00000001ef037824 */ /* 0x040fe200078e0203 */
[----:B---3--:R-:W2:Y:S03]  /*50e0*/  I2F R2, R2 ;  /* 0x0000000200027306 */ /* 0x008ea60000201400 */
[----:B------:R-:W-:-:S05]  /*50f0*/  IMAD.IADD R3, R239, 0x1, R3 ;  /* 0x00000001ef037824 */ /* 0x000fca00078e0203 */
[----:B------:R-:W-:-:S05]  /*5100*/  IADD3 R3, R239, R3, RZ ;  /* 0x00000003ef037210 */ /* 0x000fca0007ffe0ff */
[C---:B------:R-:W-:Y:S01]  /*5110*/  IMAD.IADD R3, R239.reuse, 0x1, R3 ;  /* 0x00000001ef037824 */ /* 0x040fe200078e0203 */
[----:B--2---:R2:W-:Y:S04]  /*5120*/  STL [R1+0x64], R2 ;  /* 0x0000640201007387 */ /* 0x0045e80000100800 */
[----:B------:R3:W-:Y:S04]  /*5130*/  STL [R1+0x3c], R7 ;  /* 0x00003c0701007387 */ /* 0x0007e80000100800 */
[----:B------:R5:W-:Y:S04]  /*5140*/  STL [R1+0x38], R6 ;  /* 0x0000380601007387 */ /* 0x000be80000100800 */
[----:B------:R1:W-:Y:S04]  /*5150*/  STL [R1+0x34], R5 ;  /* 0x0000340501007387 */ /* 0x0003e80000100800 */
[----:B------:R4:W-:Y:S04]  /*5160*/  STL [R1+0x30], R4 ;  /* 0x0000300401007387 */ /* 0x0009e80000100800 */
[----:B------:R4:W-:Y:S01]  /*5170*/  STL [R1+0x2c], R3 ;  /* 0x00002c0301007387 */ /* 0x0009e20000100800 */
[----:B--2---:R-:W-:Y:S01]  /*5180*/  IADD3 R2, R8, 0xc0, RZ ;  /* 0x000000c008027810 */ /* 0x004fe20007ffe0ff */
[----:B---3--:R-:W-:-:S04]  /*5190*/  IMAD.IADD R7, R239, 0x1, R7 ;  /* 0x00000001ef077824 */ /* 0x008fc800078e0207 */
[C---:B------:R-:W-:Y:S02]  /*51a0*/  IMAD.IADD R2, R239.reuse, 0x1, R2 ;  /* 0x00000001ef027824 */ /* 0x040fe400078e0202 */
[C---:B-----5:R-:W-:Y:S01]  /*51b0*/  IMAD.IADD R6, R239.reuse, 0x1, R6 ;  /* 0x00000001ef067824 */ /* 0x060fe200078e0206 */
[----:B------:R-:W-:Y:S02]  /*51c0*/  STL [R1+0x5c], R7 ;  /* 0x00005c0701007387 */ /* 0x000fe40000100800 */
[C---:B------:R-:W-:Y:S02]  /*51d0*/  IADD3 R2, R239.reuse, R2, RZ ;  /* 0x00000002ef027210 */ /* 0x040fe40007ffe0ff */
[----:B-1----:R-:W-:-:S03]  /*51e0*/  IADD3 R5, R239, R5, RZ ;  /* 0x00000005ef057210 */ /* 0x002fc60007ffe0ff */
[C---:B------:R-:W-:Y:S02]  /*51f0*/  IMAD.IADD R2, R239.reuse, 0x1, R2 ;  /* 0x00000001ef027824 */ /* 0x040fe400078e0202 */
[C---:B----4-:R-:W-:Y:S02]  /*5200*/  IMAD.IADD R4, R239.reuse, 0x1, R4 ;  /* 0x00000001ef047824 */ /* 0x050fe400078e0204 */
[C---:B------:R-:W-:Y:S02]  /*5210*/  IMAD.IADD R2, R239.reuse, 0x1, R2 ;  /* 0x00000001ef027824 */ /* 0x040fe400078e0202 */
[----:B------:R-:W-:-:S03]  /*5220*/  IMAD.IADD R3, R239, 0x1, R3 ;  /* 0x00000001ef037824 */ /* 0x000fc600078e0203 */
[----:B------:R1:W-:Y:S04]  /*5230*/  STL [R1+0x28], R2 ;  /* 0x0000280201007387 */ /* 0x0003e80000100800 */
[----:B------:R-:W-:Y:S04]  /*5240*/  STL [R1+0x58], R6 ;  /* 0x0000580601007387 */ /* 0x000fe80000100800 */
[----:B------:R2:W-:Y:S04]  /*5250*/  STL [R1+0x24], R0 ;  /* 0x0000240001007387 */ /* 0x0005e80000100800 */
[----:B------:R3:W-:Y:S04]  /*5260*/  STL [R1+0x54], R5 ;  /* 0x0000540501007387 */ /* 0x0007e80000100800 */
[----:B------:R3:W-:Y:S04]  /*5270*/  STL [R1+0x50], R4 ;  /* 0x0000500401007387 */ /* 0x0007e80000100800 */
[----:B------:R3:W-:Y:S01]  /*5280*/  STL [R1+0x4c], R3 ;  /* 0x00004c0301007387 */ /* 0x0007e20000100800 */
[C---:B-1----:R-:W-:Y:S01]  /*5290*/  IADD3 R2, R239.reuse, R2, RZ ;  /* 0x00000002ef027210 */ /* 0x042fe20007ffe0ff */
[----:B--2---:R-:W-:-:S05]  /*52a0*/  IMAD.IADD R0, R239, 0x1, R0 ;  /* 0x00000001ef007824 */ /* 0x004fca00078e0200 */
[----:B------:R3:W-:Y:S04]  /*52b0*/  STL [R1+0x44], R0 ;  /* 0x0000440001007387 */ /* 0x0007e80000100800 */
[----:B------:R3:W-:Y:S02]  /*52c0*/  STL [R1+0x48], R2 ;  /* 0x0000480201007387 */ /* 0x0007e40000100800 */
.L_x_441:
[----:B---3--:R-:W2:Y:S01]  /*52d0*/  LDL R0, [R1+0x94] ;  /* 0x0000940001007983 */ /* 0x008ea20000100800 */
[----:B------:R-:W-:Y:S02]  /*52e0*/  USHF.L.U32 UR8, UR23, 0x6, URZ ;  /* 0x0000000617087899 */ /* 0x000fe4000800063f */
[----:B------:R-:W-:Y:S01]  /*52f0*/  USHF.L.U32 UR9, UR7, 0x6, URZ ;  /* 0x0000000607097899 */ /* 0x000fe2000800063f */
[----:B------:R-:W0:Y:S01]  /*5300*/  LDGDEPBAR ;  /* 0x00000000000079af */ /* 0x000e220000000000 */
[----:B------:R-:W-:Y:S02]  /*5310*/  UIADD3 UR10, UR17, 0x40, UR8 ;  /* 0x00000040110a7890 */ /* 0x000fe4000fffe008 */
[----:B------:R-:W-:Y:S01]  /*5320*/  UIADD3 UR8, UR8, 0x40, URZ ;  /* 0x0000004008087890 */ /* 0x000fe2000fffe03f */
[----:B------:R-:W3:Y:S01]  /*5330*/  LDL R118, [R1+0x90] ;  /* 0x0000900001767983 */ /* 0x000ee20000100800 */
[----:B------:R-:W-:Y:S02]  /*5340*/  UIADD3 UR10, UR10, -UR16, URZ ;  /* 0x800000100a0a7290 */ /* 0x000fe4000fffe03f */
[----:B------:R-:W-:Y:S01]  /*5350*/  UISETP.GT.AND UP3, UPT, UR7, UR15, UPT ;  /* 0x0000000f0700728c */ /* 0x000fe2000bf64270 */
[----:B------:R-:W4:Y:S01]  /*5360*/  LDL R218, [R1] ;  /* 0x0000000001da7983 */ /* 0x000f220000100800 */
[----:B------:R-:W-:Y:S03]  /*5370*/  UISETP.GE.AND UP0, UPT, UR9, UR10, UPT ;  /* 0x0000000a0900728c */ /* 0x000fe6000bf06270 */
[----:B------:R-:W5:Y:S01]  /*5380*/  LDL R113, [R1+0x64] ;  /* 0x0000640001717983 */ /* 0x000f620000100800 */
[----:B------:R-:W-:Y:S03]  /*5390*/  UISETP.LT.AND UP0, UPT, UR8, UR16, UP0 ;  /* 0x000000100800728c */ /* 0x000fe60008701270 */
[----:B------:R-:W3:Y:S04]  /*53a0*/  LDL R112, [R1+0xc] ;  /* 0x00000c0001707983 */ /* 0x000ee80000100800 */
[----:B------:R-:W3:Y:S04]  /*53b0*/  LDL R117, [R1+0x4] ;  /* 0x0000040001757983 */ /* 0x000ee80000100800 */
[----:B------:R-:W3:Y:S04]  /*53c0*/  LDL R115, [R1+0x60] ;  /* 0x0000600001737983 */ /* 0x000ee80000100800 */
[----:B------:R-:W3:Y:S01]  /*53d0*/  LDL R114, [R1+0x8] ;  /* 0x0000080001727983 */ /* 0x000ee20000100800 */
[----:B------:R-:W-:Y:S04]  /*53e0*/  DEPBAR.LE SB0, 0x0 ;  /* 0x000080000000791a */ /* 0x000fe80000000000 */
[----:B------:R-:W-:Y:S06]  /*53f0*/  BAR.SYNC.DEFER_BLOCKING 0x0 ;  /* 0x0000000000007b1d */ /* 0x000fec0000010000 */
[----:B------:R-:W-:Y:S04]  /*5400*/  LDSM.16.M88.4 R16, [R225] ;  /* 0x00000000e110783b */ /* 0x000fe80000000200 */
[----:B------:R-:W1:Y:S04]  /*5410*/  LDSM.16.M88.4 R8, [R221+0x18000] ;  /* 0x01800000dd08783b */ /* 0x000e680000000200 */
[----:B------:R-:W1:Y:S04]  /*5420*/  LDSM.16.M88.4 R84, [R221+0x18800] ;  /* 0x01880000dd54783b */ /* 0x000e680000000200 */
[----:B------:R-:W-:Y:S04]  /*5430*/  LDSM.16.M88.4 R92, [R222+0x18000] ;  /* 0x01800000de5c783b */ /* 0x000fe80000000200 */
[----:B------:R-:W-:Y:S04]  /*5440*/  LDSM.16.M88.4 R96, [R222+0x18800] ;  /* 0x01880000de60783b */ /* 0x000fe80000000200 */
[----:B------:R-:W-:Y:S04]  /*5450*/  LDSM.16.M88.4 R100, [R224+0x18000] ;  /* 0x01800000e064783b */ /* 0x000fe80000000200 */
[----:B------:R-:W-:Y:S04]  /*5460*/  LDSM.16.M88.4 R104, [R224+0x18800] ;  /* 0x01880000e068783b */ /* 0x000fe80000000200 */
[----:B------:R-:W-:Y:S01]  /*5470*/  LDSM.16.M88.4 R108, [R223+0x1e000] ;  /* 0x01e00000df6c783b */ /* 0x000fe20000000200 */
[C---:B-1----:R-:W-:Y:S08]  /*5480*/  HMMA.16816.F32 R4, R16.reuse, R8, RZ ;  /* 0x000000081004723c */ /* 0x042ff000000018ff */
[C---:B------:R-:W-:Y:S08]  /*5490*/  HMMA.16816.F32 R8, R16.reuse, R10, RZ ;  /* 0x0000000a1008723c */ /* 0x040ff000000018ff */
[C---:B------:R-:W-:Y:S08]  /*54a0*/  HMMA.16816.F32 R12, R16.reuse, R84, RZ ;  /* 0x00000054100c723c */ /* 0x040ff000000018ff */
[----:B------:R-:W-:Y:S01]  /*54b0*/  HMMA.16816.F32 R16, R16, R86, RZ ;  /* 0x000000561010723c */ /* 0x000fe200000018ff */
[----:B--2---:R-:W-:Y:S02]  /*54c0*/  R2P PR, R0, 0x6 ;  /* 0x0000000600007804 */ /* 0x004fe40000000000 */
[----:B------:R-:W-:Y:S03]  /*54d0*/  PLOP3.LUT P0, PT, PT, PT, UP0, 0x80, 0x0 ;  /* 0x000000000000781c */ /* 0x000fe60003f0f008 */
[----:B------:R-:W-:Y:S02]  /*54e0*/  SEL R116, R233, 0xffffffe0, !P1 ;  /* 0xffffffe0e9747807 */ /* 0x000fe40004800000 */
[----:B------:R-:W-:Y:S04]  /*54f0*/  SEL R217, R232, 0xffffffc0, !P2 ;  /* 0xffffffc0e8d97807 */ /* 0x000fe80005000000 */
[C---:B------:R-:W-:Y:S02]  /*5500*/  IADD3 R3, R225.reuse, R116, RZ ;  /* 0x00000074e1037210 */ /* 0x040fe40007ffe0ff */
[-C--:B------:R-:W-:Y:S02]  /*5510*/  IADD3 R2, R225, R217.reuse, RZ ;  /* 0x000000d9e1027210 */ /* 0x080fe40007ffe0ff */
[----:B------:R-:W-:Y:S01]  /*5520*/  IADD3 R0, R3, R217, RZ ;  /* 0x000000d903007210 */ /* 0x000fe20007ffe0ff */
[----:B------:R-:W1:Y:S01]  /*5530*/  LDSM.16.M88.4 R88, [R3] ;  /* 0x000000000358783b */ /* 0x000e620000000200 */
[C---:B----4-:R-:W-:Y:S03]  /*5540*/  FSETP.NEU.FTZ.AND P1, PT, R218.reuse, -INF , PT ;  /* 0xff800000da00780b */ /* 0x050fe60003f3d000 */
[----:B------:R-:W2:Y:S01]  /*5550*/  LDSM.16.M88.4 R84, [R2] ;  /* 0x000000000254783b */ /* 0x000ea20000000200 */
[C---:B-1----:R-:W-:Y:S08]  /*5560*/  HMMA.16816.F32 R4, R88.reuse, R92, R4 ;  /* 0x0000005c5804723c */ /* 0x042ff00000001804 */
[C---:B------:R-:W-:Y:S01]  /*5570*/  HMMA.16816.F32 R8, R88.reuse, R94, R8 ;  /* 0x0000005e5808723c */ /* 0x040fe20000001808 */
[----:B------:R-:W-:Y:S07]  /*5580*/  LDSM.16.M88.4 R92, [R223+0x18000] ;  /* 0x01800000df5c783b */ /* 0x000fee0000000200 */
[C---:B------:R-:W-:Y:S08]  /*5590*/  HMMA.16816.F32 R12, R88.reuse, R96, R12 ;  /* 0x00000060580c723c */ /* 0x040ff0000000180c */
[----:B------:R-:W-:Y:S01]  /*55a0*/  HMMA.16816.F32 R16, R88, R98, R16 ;  /* 0x000000625810723c */ /* 0x000fe20000001810 */
[----:B------:R-:W1:Y:S04]  /*55b0*/  LDSM.16.M88.4 R88, [R0] ;  /* 0x000000000058783b */ /* 0x000e680000000200 */
[----:B------:R-:W4:Y:S03]  /*55c0*/  LDSM.16.M88.4 R96, [R223+0x18800] ;  /* 0x01880000df60783b */ /* 0x000f260000000200 */
[C---:B--2---:R-:W-:Y:S08]  /*55d0*/  HMMA.16816.F32 R4, R84.reuse, R100, R4 ;  /* 0x000000645404723c */ /* 0x044ff00000001804 */
[C---:B------:R-:W-:Y:S01]  /*55e0*/  HMMA.16816.F32 R8, R84.reuse, R102, R8 ;  /* 0x000000665408723c */ /* 0x040fe20000001808 */
[----:B------:R-:W-:Y:S07]  /*55f0*/  LDSM.16.M88.4 R100, [R221+0x1a000] ;  /* 0x01a00000dd64783b */ /* 0x000fee0000000200 */
[C---:B------:R-:W-:Y:S08]  /*5600*/  HMMA.16816.F32 R12, R84.reuse, R104, R12 ;  /* 0x00000068540c723c */ /* 0x040ff0000000180c */
[----:B------:R-:W-:Y:S01]  /*5610*/  HMMA.16816.F32 R16, R84, R106, R16 ;  /* 0x0000006a5410723c */ /* 0x000fe20000001810 */
[----:B------:R-:W2:Y:S04]  /*5620*/  LDSM.16.M88.4 R84, [R225+0x2000] ;  /* 0x00200000e154783b */ /* 0x000ea80000000200 */
[----:B------:R-:W3:Y:S03]  /*5630*/  LDSM.16.M88.4 R104, [R221+0x1a800] ;  /* 0x01a80000dd68783b */ /* 0x000ee60000000200 */
[C---:B-1----:R-:W-:Y:S08]  /*5640*/  HMMA.16816.F32 R4, R88.reuse, R92, R4 ;  /* 0x0000005c5804723c */ /* 0x042ff00000001804 */
[C---:B------:R-:W-:Y:S01]  /*5650*/  HMMA.16816.F32 R8, R88.reuse, R94, R8 ;  /* 0x0000005e5808723c */ /* 0x040fe20000001808 */
[----:B------:R-:W-:Y:S07]  /*5660*/  LDSM.16.M88.4 R92, [R222+0x1a000] ;  /* 0x01a00000de5c783b */ /* 0x000fee0000000200 */
[C---:B----4-:R-:W-:Y:S08]  /*5670*/  HMMA.16816.F32 R12, R88.reuse, R96, R12 ;  /* 0x00000060580c723c */ /* 0x050ff0000000180c */
[----:B------:R-:W-:Y:S01]  /*5680*/  HMMA.16816.F32 R16, R88, R98, R16 ;  /* 0x000000625810723c */ /* 0x000fe20000001810 */
[----:B------:R-:W1:Y:S04]  /*5690*/  LDSM.16.M88.4 R88, [R3+0x2000] ;  /* 0x002000000358783b */ /* 0x000e680000000200 */
[----:B------:R-:W4:Y:S03]  /*56a0*/  LDSM.16.M88.4 R96, [R222+0x1a800] ;  /* 0x01a80000de60783b */ /* 0x000f260000000200 */
[C---:B--2---:R-:W-:Y:S08]  /*56b0*/  HMMA.16816.F32 R4, R84.reuse, R100, R4 ;  /* 0x000000645404723c */ /* 0x044ff00000001804 */
[C---:B------:R-:W-:Y:S01]  /*56c0*/  HMMA.16816.F32 R8, R84.reuse, R102, R8 ;  /* 0x000000665408723c */ /* 0x040fe20000001808 */
[----:B------:R-:W-:Y:S07]  /*56d0*/  LDSM.16.M88.4 R100, [R224+0x1a000] ;  /* 0x01a00000e064783b */ /* 0x000fee0000000200 */
[C---:B---3--:R-:W-:Y:S08]  /*56e0*/  HMMA.16816.F32 R12, R84.reuse, R104, R12 ;  /* 0x00000068540c723c */ /* 0x048ff0000000180c */
        /* <DEDUP_REMOVED lines=50> */
[----:B------:R1:W4:Y:S04]  /*5a10*/  LDSM.16.M88.4 R88, [R3+0x6000] ;  /* 0x006000000358783b */ /* 0x0003280000000200 */
[----:B------:R-:W5:Y:S03]  /*5a20*/  LDSM.16.M88.4 R96, [R222+0x1e800] ;  /* 0x01e80000de60783b */ /* 0x000f660000000200 */
[C---:B--2---:R-:W-:Y:S08]  /*5a30*/  HMMA.16816.F32 R4, R84.reuse, R100, R4 ;  /* 0x000000645404723c */ /* 0x044ff00000001804 */
[C---:B------:R-:W-:Y:S01]  /*5a40*/  HMMA.16816.F32 R8, R84.reuse, R102, R8 ;  /* 0x000000665408723c */ /* 0x040fe20000001808 */
[----:B------:R-:W-:Y:S07]  /*5a50*/  LDSM.16.M88.4 R100, [R224+0x1e000] ;  /* 0x01e00000e064783b */ /* 0x000fee0000000200 */
[C---:B---3--:R-:W-:Y:S04]  /*5a60*/  HMMA.16816.F32 R12, R84.reuse, R104, R12 ;  /* 0x00000068540c723c */ /* 0x048fe8000000180c */
[----:B-1----:R-:W-:Y:S04]  /*5a70*/  FMUL.FTZ R3, R218, 1.4426950216293334961 ;  /* 0x3fb8aa3bda037820 */ /* 0x002fe80000410000 */
[----:B------:R-:W-:Y:S01]  /*5a80*/  HMMA.16816.F32 R16, R84, R106, R16 ;  /* 0x0000006a5410723c */ /* 0x000fe20000001810 */
[----:B------:R-:W1:Y:S03]  /*5a90*/  LDSM.16.M88.4 R84, [R2+0x6000] ;  /* 0x006000000254783b */ /* 0x000e660000000200 */
[----:B------:R-:W-:Y:S01]  /*5aa0*/  FSEL R3, R3, RZ, P1 ;  /* 0x000000ff03037208 */ /* 0x000fe20000800000 */
[----:B------:R-:W2:Y:S03]  /*5ab0*/  LDSM.16.M88.4 R104, [R224+0x1e800] ;  /* 0x01e80000e068783b */ /* 0x000ea60000000200 */
[C---:B----4-:R-:W-:Y:S08]  /*5ac0*/  HMMA.16816.F32 R4, R88.reuse, R92, R4 ;  /* 0x0000005c5804723c */ /* 0x050ff00000001804 */
[C---:B------:R-:W-:Y:S01]  /*5ad0*/  HMMA.16816.F32 R8, R88.reuse, R94, R8 ;  /* 0x0000005e5808723c */ /* 0x040fe20000001808 */
[----:B------:R3:W4:Y:S07]  /*5ae0*/  LDSM.16.M88.4 R92, [R0+0x6000] ;  /* 0x00600000005c783b */ /* 0x00072e0000000200 */
[C---:B-----5:R-:W-:Y:S01]  /*5af0*/  HMMA.16816.F32 R12, R88.reuse, R96, R12 ;  /* 0x00000060580c723c */ /* 0x060fe2000000180c */
[----:B------:R-:W5:Y:S04]  /*5b00*/  LDL R96, [R1+0x70] ;  /* 0x0000700001607983 */ /* 0x000f680000100800 */
[----:B------:R-:W5:Y:S03]  /*5b10*/  LDL R97, [R1+0x14] ;  /* 0x0000140001617983 */ /* 0x000f660000100800 */
[----:B------:R-:W-:Y:S01]  /*5b20*/  HMMA.16816.F32 R16, R88, R98, R16 ;  /* 0x000000625810723c */ /* 0x000fe20000001810 */
[----:B------:R-:W5:Y:S04]  /*5b30*/  LDL R99, [R1+0x10] ;  /* 0x0000100001637983 */ /* 0x000f680000100800 */
[----:B------:R-:W5:Y:S03]  /*5b40*/  LDL R98, [R1+0x6c] ;  /* 0x00006c0001627983 */ /* 0x000f660000100800 */
[C---:B-1----:R-:W-:Y:S01]  /*5b50*/  HMMA.16816.F32 R4, R84.reuse, R100, R4 ;  /* 0x000000645404723c */ /* 0x042fe20000001804 */
[----:B------:R-:W5:Y:S03]  /*5b60*/  LDL R100, [R1+0x68] ;  /* 0x0000680001647983 */ /* 0x000f660000100800 */
[----:B---3--:R-:W-:Y:S01]  /*5b70*/  MOV R0, UR16 ;  /* 0x0000001000007c02 */ /* 0x008fe20008000f00 */
[----:B------:R-:W3:Y:S03]  /*5b80*/  LDL R91, [R1+0x18] ;  /* 0x00001800015b7983 */ /* 0x000ee60000100800 */
[C---:B------:R-:W-:Y:S01]  /*5b90*/  HMMA.16816.F32 R8, R84.reuse, R102, R8 ;  /* 0x000000665408723c */ /* 0x040fe20000001808 */
[----:B------:R-:W3:Y:S03]  /*5ba0*/  LDL R90, [R1+0x74] ;  /* 0x00007400015a7983 */ /* 0x000ee60000100800 */
[----:B------:R-:W-:Y:S01]  /*5bb0*/  IADD3 R0, R0, -UR17, R118 ;  /* 0x8000001100007c10 */ /* 0x000fe2000fffe076 */
[----:B------:R-:W3:Y:S03]  /*5bc0*/  LDL R89, [R1+0x1c] ;  /* 0x00001c0001597983 */ /* 0x000ee60000100800 */
[C---:B--2---:R-:W-:Y:S04]  /*5bd0*/  HMMA.16816.F32 R12, R84.reuse, R104, R12 ;  /* 0x00000068540c723c */ /* 0x044fe8000000180c */
[----:B------:R-:W-:Y:S04]  /*5be0*/  @!P0 IADD3 R0, R0, UR9, RZ ;  /* 0x0000000900008c10 */ /* 0x000fe8000fffe0ff */
[----:B------:R-:W-:Y:S01]  /*5bf0*/  HMMA.16816.F32 R16, R84, R106, R16 ;  /* 0x0000006a5410723c */ /* 0x000fe20000001810 */
[----:B------:R-:W1:Y:S03]  /*5c00*/  LDSM.16.M88.4 R84, [R223+0x1e800] ;  /* 0x01e80000df54783b */ /* 0x000e660000000200 */
[C---:B------:R-:W-:Y:S02]  /*5c10*/  @!P0 IMNMX R88, R0.reuse, UR16, PT ;  /* 0x0000001000588c17 */ /* 0x040fe4000b800200 */
[----:B------:R-:W-:Y:S01]  /*5c20*/  @!P0 IADD3 R2, R0, 0x8, RZ ;  /* 0x0000000800028810 */ /* 0x000fe20007ffe0ff */
[----:B------:R-:W-:Y:S01]  /*5c30*/  FMUL.FTZ R0, R117, 1.4426950216293334961 ;  /* 0x3fb8aa3b75007820 */ /* 0x000fe20000410000 */
[C---:B----4-:R-:W-:Y:S05]  /*5c40*/  HMMA.16816.F32 R4, R92.reuse, R108, R4 ;  /* 0x0000006c5c04723c */ /* 0x050fea0000001804 */
[-C--:B------:R-:W-:Y:S02]  /*5c50*/  @!P0 ISETP.GE.AND P1, PT, R112, R88.reuse, PT ;  /* 0x000000587000820c */ /* 0x080fe40003f26270 */
[----:B------:R-:W-:Y:S01]  /*5c60*/  @!P0 IMNMX R2, R2, UR16, PT ;  /* 0x0000001002028c17 */ /* 0x000fe2000b800200 */
[C---:B------:R-:W-:Y:S01]  /*5c70*/  HMMA.16816.F32 R8, R92.reuse, R110, R8 ;  /* 0x0000006e5c08723c */ /* 0x040fe20000001808 */
[----:B------:R-:W2:Y:S02]  /*5c80*/  LDL R110, [R1+0x84] ;  /* 0x00008400016e7983 */ /* 0x000ea40000100800 */
[----:B------:R-:W-:Y:S02]  /*5c90*/  @!P0 ISETP.GE.AND P2, PT, R114, R88, PT ;  /* 0x000000587200820c */ /* 0x000fe40003f46270 */
[----:B------:R-:W4:Y:S11]  /*5ca0*/  LDL R111, [R1+0x80] ;  /* 0x00008000016f7983 */ /* 0x000f360000100800 */
[----:B------:R-:W-:Y:S02]  /*5cb0*/  FFMA.FTZ R5, R113, UR6, R5 ;  /* 0x0000000671057c23 */ /* 0x000fe40008010005 */
[----:B------:R-:W-:Y:S02]  /*5cc0*/  FFMA.FTZ R4, R115, UR6, R4 ;  /* 0x0000000673047c23 */ /* 0x000fe40008010004 */
[----:B------:R-:W-:Y:S01]  /*5cd0*/  FFMA.FTZ R7, R113, UR6, R7 ;  /* 0x0000000671077c23 */ /* 0x000fe20008010007 */
[----:B------:R-:W-:Y:S01]  /*5ce0*/  @!P0 FSEL R5, R5, -INF , !P1 ;  /* 0xff80000005058808 */ /* 0x000fe20004800000 */
[----:B------:R-:W-:Y:S01]  /*5cf0*/  FFMA.FTZ R6, R115, UR6, R6 ;  /* 0x0000000673067c23 */ /* 0x000fe20008010006 */
[----:B------:R-:W-:Y:S01]  /*5d00*/  FSETP.NEU.FTZ.AND P1, PT, R117, -INF , PT ;  /* 0xff8000007500780b */ /* 0x000fe20003f3d000 */
[C---:B-1----:R-:W-:Y:S03]  /*5d10*/  HMMA.16816.F32 R12, R92.reuse, R84, R12 ;  /* 0x000000545c0c723c */ /* 0x042fe6000000180c */
[----:B------:R-:W-:Y:S01]  /*5d20*/  FSEL R0, R0, RZ, P1 ;  /* 0x000000ff00007208 */ /* 0x000fe20000800000 */
[--C-:B------:R-:W-:Y:S01]  /*5d30*/  FFMA.FTZ R5, R5, c[0x0][0x23c], -R3.reuse ;  /* 0x00008f0005057a23 */ /* 0x100fe20000010803 */
[-C--:B------:R-:W-:Y:S02]  /*5d40*/  @!P0 ISETP.GE.AND P1, PT, R112, R2.reuse, PT ;  /* 0x000000027000820c */ /* 0x080fe40003f26270 */
[----:B------:R-:W-:Y:S01]  /*5d50*/  @!P0 FSEL R4, R4, -INF , !P2 ;  /* 0xff80000004048808 */ /* 0x000fe20005000000 */
[----:B------:R-:W-:Y:S01]  /*5d60*/  HMMA.16816.F32 R16, R92, R86, R16 ;  /* 0x000000565c10723c */ /* 0x000fe20000001810 */
[----:B------:R1:W-:Y:S02]  /*5d70*/  MUFU.EX2 R106, R5 ;  /* 0x00000005006a7308 */ /* 0x0003e40000000800 */
[----:B------:R-:W-:Y:S01]  /*5d80*/  @!P0 ISETP.GE.AND P2, PT, R114, R2, PT ;  /* 0x000000027200820c */ /* 0x000fe20003f46270 */
[----:B------:R-:W-:Y:S01]  /*5d90*/  FFMA.FTZ R4, R4, c[0x0][0x23c], -R3 ;  /* 0x00008f0004047a23 */ /* 0x000fe20000010803 */
[----:B------:R-:W-:Y:S02]  /*5da0*/  @!P0 FSEL R7, R7, -INF , !P1 ;  /* 0xff80000007078808 */ /* 0x000fe40004800000 */
[----:B------:R-:W-:Y:S02]  /*5db0*/  @!P0 FSEL R6, R6, -INF , !P2 ;  /* 0xff80000006068808 */ /* 0x000fe40005000000 */
[----:B------:R-:W-:Y:S02]  /*5dc0*/  MOV R112, c[0x0][0x22c] ;  /* 0x00008b0000707a02 */ /* 0x000fe40000000f00 */
[----:B------:R1:W-:Y:S01]  /*5dd0*/  MUFU.EX2 R107, R4 ;  /* 0x00000004006b7308 */ /* 0x0003e20000000800 */
[--C-:B------:R-:W-:Y:S02]  /*5de0*/  FFMA.FTZ R7, R7, c[0x0][0x23c], -R0.reuse ;  /* 0x00008f0007077a23 */ /* 0x100fe40000010800 */
[----:B------:R-:W-:Y:S02]  /*5df0*/  FFMA.FTZ R6, R6, c[0x0][0x23c], -R0 ;  /* 0x00008f0006067a23 */ /* 0x000fe40000010800 */
[----:B------:R-:W-:Y:S05]  /*5e00*/  IMAD R112, R112, c[0x0][0x1c0], RZ ;  /* 0x0000700070707a24 */ /* 0x000fea00078e02ff */
[----:B------:R1:W-:Y:S01]  /*5e10*/  MUFU.EX2 R108, R7 ;  /* 0x00000007006c7308 */ /* 0x0003e20000000800 */
[----:B------:R-:W-:Y:S01]  /*5e20*/  LEA R112, -R112, RZ, 0x6 ;  /* 0x000000ff70707211 */ /* 0x000fe200078e31ff */
[----:B-1----:R-:W2:Y:S08]  /*5e30*/  LDL R5, [R1+0x7c] ;  /* 0x00007c0001057983 */ /* 0x002eb00000100800 */
[----:B------:R1:W-:Y:S01]  /*5e40*/  MUFU.EX2 R109, R6 ;  /* 0x00000006006d7308 */ /* 0x0003e20000000800 */
[----:B------:R-:W4:Y:S04]  /*5e50*/  LDL R4, [R1+0x40] ;  /* 0x0000400001047983 */ /* 0x000f280000100800 */
[----:B------:R-:W4:Y:S04]  /*5e60*/  LDL R7, [R1+0x78] ;  /* 0x0000780001077983 */ /* 0x000f280000100800 */
[----:B-1----:R-:W4:Y:S01]  /*5e70*/  LDL R6, [R1+0x20] ;  /* 0x0000200001067983 */ /* 0x002f220000100800 */
[C---:B-----5:R-:W-:Y:S02]  /*5e80*/  FFMA.FTZ R12, R96.reuse, UR6, R12 ;  /* 0x00000006600c7c23 */ /* 0x060fe4000801000c */
[----:B------:R-:W-:Y:S01]  /*5e90*/  FFMA.FTZ R14, R96, UR6, R14 ;  /* 0x00000006600e7c23 */ /* 0x000fe2000801000e */
[-C--:B------:R-:W-:Y:S01]  /*5ea0*/  @!P0 ISETP.GE.AND P1, PT, R99, R88.reuse, PT ;  /* 0x000000586300820c */ /* 0x080fe20003f26270 */
[C---:B------:R-:W-:Y:S02]  /*5eb0*/  FFMA.FTZ R9, R98.reuse, UR6, R9 ;  /* 0x0000000662097c23 */ /* 0x040fe40008010009 */
[----:B------:R-:W-:Y:S02]  /*5ec0*/  FFMA.FTZ R11, R98, UR6, R11 ;  /* 0x00000006620b7c23 */ /* 0x000fe4000801000b */
[C---:B------:R-:W-:Y:S02]  /*5ed0*/  FFMA.FTZ R8, R100.reuse, UR6, R8 ;  /* 0x0000000664087c23 */ /* 0x040fe40008010008 */
[----:B------:R-:W-:Y:S03]  /*5ee0*/  FFMA.FTZ R10, R100, UR6, R10 ;  /* 0x00000006640a7c23 */ /* 0x000fe6000801000a */
[----:B------:R-:W-:Y:S02]  /*5ef0*/  @!P0 FSEL R8, R8, -INF , !P1 ;  /* 0xff80000008088808 */ /* 0x000fe40004800000 */
[----:B------:R-:W-:Y:S01]  /*5f00*/  @!P0 ISETP.GE.AND P1, PT, R97, R88, PT ;  /* 0x000000586100820c */ /* 0x000fe20003f26270 */
[C---:B---3--:R-:W-:Y:S02]  /*5f10*/  FFMA.FTZ R13, R90.reuse, UR6, R13 ;  /* 0x000000065a0d7c23 */ /* 0x048fe4000801000d */
[----:B------:R-:W-:Y:S01]  /*5f20*/  FFMA.FTZ R15, R90, UR6, R15 ;  /* 0x000000065a0f7c23 */ /* 0x000fe2000801000f */
[----:B------:R-:W-:Y:S01]  /*5f30*/  @!P0 FSEL R9, R9, -INF , !P1 ;  /* 0xff80000009098808 */ /* 0x000fe20004800000 */
[--C-:B------:R-:W-:Y:S01]  /*5f40*/  FFMA.FTZ R8, R8, c[0x0][0x23c], -R3.reuse ;  /* 0x00008f0008087a23 */ /* 0x100fe20000010803 */
        /* <DEDUP_REMOVED lines=15> */
[----:B------:R-:W-:Y:S01]  /*6040*/  FFMA.FTZ R13, R13, c[0x0][0x23c], -R3 ;  /* 0x00008f000d0d7a23 */ /* 0x000fe20000010803 */
[----:B------:R-:W-:Y:S01]  /*6050*/  @!P0 FSEL R14, R14, -INF , !P1 ;  /* 0xff8000000e0e8808 */ /* 0x000fe20004800000 */
[----:B------:R-:W-:Y:S01]  /*6060*/  MUFU.EX2 R105, R10 ;  /* 0x0000000a00697308 */ /* 0x000fe20000000800 */
[----:B------:R-:W-:Y:S03]  /*6070*/  @!P0 ISETP.GE.AND P1, PT, R89, R2, PT ;  /* 0x000000025900820c */ /* 0x000fe60003f26270 */
[--C-:B------:R-:W-:Y:S01]  /*6080*/  FFMA.FTZ R14, R14, c[0x0][0x23c], -R0.reuse ;  /* 0x00008f000e0e7a23 */ /* 0x100fe20000010800 */
[----:B------:R-:W-:Y:S05]  /*6090*/  @!P0 FSEL R15, R15, -INF , !P1 ;  /* 0xff8000000f0f8808 */ /* 0x000fea0004800000 */
[----:B------:R-:W-:Y:S01]  /*60a0*/  FFMA.FTZ R15, R15, c[0x0][0x23c], -R0 ;  /* 0x00008f000f0f7a23 */ /* 0x000fe20000010800 */
[----:B------:R-:W1:Y:S10]  /*60b0*/  MUFU.EX2 R104, R11 ;  /* 0x0000000b00687308 */ /* 0x000e740000000800 */
[----:B------:R-:W-:Y:S10]  /*60c0*/  MUFU.EX2 R99, R12 ;  /* 0x0000000c00637308 */ /* 0x000ff40000000800 */
[----:B------:R-:W3:Y:S10]  /*60d0*/  MUFU.EX2 R98, R13 ;  /* 0x0000000d00627308 */ /* 0x000ef40000000800 */
[----:B------:R-:W-:Y:S10]  /*60e0*/  MUFU.EX2 R101, R14 ;  /* 0x0000000e00657308 */ /* 0x000ff40000000800 */
[----:B------:R-:W-:Y:S01]  /*60f0*/  MUFU.EX2 R100, R15 ;  /* 0x0000000f00647308 */ /* 0x000fe20000000800 */
[C---:B--2---:R-:W-:Y:S02]  /*6100*/  FFMA.FTZ R17, R5.reuse, UR6, R17 ;  /* 0x0000000605117c23 */ /* 0x044fe40008010011 */
[----:B------:R-:W-:Y:S01]  /*6110*/  FFMA.FTZ R19, R5, UR6, R19 ;  /* 0x0000000605137c23 */ /* 0x000fe20008010013 */
[----:B-1----:R-:W-:Y:S02]  /*6120*/  F2FP.PACK_AB R5, R104, R105 ;  /* 0x000000696805723e */ /* 0x002fe400000000ff */
[-C--:B----4-:R-:W-:Y:S04]  /*6130*/  @!P0 ISETP.GE.AND P1, PT, R4, R88.reuse, PT ;  /* 0x000000580400820c */ /* 0x090fe80003f26270 */
[----:B------:R-:W-:Y:S01]  /*6140*/  @!P0 FSEL R17, R17, -INF , !P1 ;  /* 0xff80000011118808 */ /* 0x000fe20004800000 */
[C---:B------:R-:W-:Y:S02]  /*6150*/  FFMA.FTZ R16, R7.reuse, UR6, R16 ;  /* 0x0000000607107c23 */ /* 0x040fe40008010010 */
[----:B------:R-:W-:Y:S01]  /*6160*/  FFMA.FTZ R18, R7, UR6, R18 ;  /* 0x0000000607127c23 */ /* 0x000fe20008010012 */
[C---:B------:R-:W-:Y:S02]  /*6170*/  @!P0 ISETP.GE.AND P2, PT, R6.reuse, R88, PT ;  /* 0x000000580600820c */ /* 0x040fe40003f46270 */
[-C--:B------:R-:W-:Y:S02]  /*6180*/  @!P0 ISETP.GE.AND P1, PT, R6, R2.reuse, PT ;  /* 0x000000020600820c */ /* 0x080fe40003f26270 */
[----:B------:R-:W-:Y:S02]  /*6190*/  @!P0 FSEL R16, R16, -INF , !P2 ;  /* 0xff80000010108808 */ /* 0x000fe40005000000 */
[----:B------:R-:W-:Y:S02]  /*61a0*/  @!P0 FSEL R18, R18, -INF , !P1 ;  /* 0xff80000012128808 */ /* 0x000fe40004800000 */
[----:B------:R-:W-:Y:S01]  /*61b0*/  @!P0 ISETP.GE.AND P1, PT, R4, R2, PT ;  /* 0x000000020400820c */ /* 0x000fe20003f26270 */
[--C-:B------:R-:W-:Y:S01]  /*61c0*/  FFMA.FTZ R16, R16, c[0x0][0x23c], -R3.reuse ;  /* 0x00008f0010107a23 */ /* 0x100fe20000010803 */
[----:B------:R-:W-:Y:S01]  /*61d0*/  F2FP.PACK_AB R2, R108, R109 ;  /* 0x0000006d6c02723e */ /* 0x000fe200000000ff */
[----:B------:R-:W-:Y:S01]  /*61e0*/  FFMA.FTZ R3, R17, c[0x0][0x23c], -R3 ;  /* 0x00008f0011037a23 */ /* 0x000fe20000010803 */
[----:B------:R-:W-:Y:S01]  /*61f0*/  @!P0 FSEL R19, R19, -INF , !P1 ;  /* 0xff80000013138808 */ /* 0x000fe20004800000 */
[--C-:B------:R-:W-:Y:S01]  /*6200*/  FFMA.FTZ R18, R18, c[0x0][0x23c], -R0.reuse ;  /* 0x00008f0012127a23 */ /* 0x100fe20000010800 */
[----:B------:R-:W-:Y:S01]  /*6210*/  MUFU.EX2 R95, R16 ;  /* 0x00000010005f7308 */ /* 0x000fe20000000800 */
[----:B------:R1:W-:Y:S01]  /*6220*/  STS [R246+0x2a400], R2 ;  /* 0x02a40002f6007388 */ /* 0x0003e20000000800 */
[----:B---3--:R-:W-:Y:S01]  /*6230*/  F2FP.PACK_AB R4, R98, R99 ;  /* 0x000000636204723e */ /* 0x008fe200000000ff */
[----:B------:R-:W-:Y:S01]  /*6240*/  FFMA.FTZ R0, R19, c[0x0][0x23c], -R0 ;  /* 0x00008f0013007a23 */ /* 0x000fe20000010800 */
[----:B------:R-:W-:Y:S04]  /*6250*/  IADD3 R92, P0, R110, UR14, RZ ;  /* 0x0000000e6e5c7c10 */ /* 0x000fe8000ff1e0ff */
[----:B------:R-:W-:Y:S02]  /*6260*/  IADD3.X R93, R111, UR13, RZ, P0, !PT ;  /* 0x0000000d6f5d7c10 */ /* 0x000fe400087fe4ff */
[----:B------:R2:W1:Y:S01]  /*6270*/  MUFU.EX2 R94, R3 ;  /* 0x00000003005e7308 */ /* 0x0004620000000800 */
[C---:B------:R-:W-:Y:S04]  /*6280*/  LEA R234, P0, R112.reuse, R234, 0x2 ;  /* 0x000000ea70ea7211 */ /* 0x040fe800078010ff */
[----:B------:R-:W-:Y:S02]  /*6290*/  LEA.HI.X.SX32 R235, R112, R235, 0x2, P0 ;  /* 0x000000eb70eb7211 */ /* 0x000fe400000f16ff */
[----:B------:R-:W-:Y:S03]  /*62a0*/  PLOP3.LUT P0, PT, PT, PT, UP3, 0x80, 0x0 ;  /* 0x000000000000781c */ /* 0x000fe60003f0f038 */
[----:B------:R3:W-:Y:S10]  /*62b0*/  MUFU.EX2 R96, R0 ;  /* 0x0000000000607308 */ /* 0x0007f40000000800 */
[----:B------:R-:W4:Y:S01]  /*62c0*/  MUFU.EX2 R97, R18 ;  /* 0x0000001200617308 */ /* 0x000f220000000800 */
[----:B--2---:R-:W-:Y:S02]  /*62d0*/  F2FP.PACK_AB R3, R106, R107 ;  /* 0x0000006b6a03723e */ /* 0x004fe400000000ff */
[----:B-1----:R-:W-:Y:S03]  /*62e0*/  F2FP.PACK_AB R2, R94, R95 ;  /* 0x0000005f5e02723e */ /* 0x002fe600000000ff */
[----:B------:R1:W-:Y:S04]  /*62f0*/  STS [R246+0x2a000], R3 ;  /* 0x02a00003f6007388 */ /* 0x0003e80000000800 */
[----:B------:R-:W-:Y:S01]  /*6300*/  STS [R249+0x2a400], R5 ;  /* 0x02a40005f9007388 */ /* 0x000fe20000000800 */
[----:B---3--:R-:W-:Y:S05]  /*6310*/  F2FP.PACK_AB R0, R102, R103 ;  /* 0x000000676600723e */ /* 0x008fea00000000ff */
[----:B------:R4:W-:Y:S04]  /*6320*/  STS [R249+0x2a000], R0 ;  /* 0x02a00000f9007388 */ /* 0x0009e80000000800 */
[----:B------:R-:W-:Y:S01]  /*6330*/  STS [R247+0x2a000], R4 ;  /* 0x02a00004f7007388 */ /* 0x000fe20000000800 */
[----:B-1----:R-:W-:Y:S05]  /*6340*/  F2FP.PACK_AB R3, R100, R101 ;  /* 0x000000656403723e */ /* 0x002fea00000000ff */
[----:B------:R1:W-:Y:S04]  /*6350*/  STS [R247+0x2a400], R3 ;  /* 0x02a40003f7007388 */ /* 0x0003e80000000800 */
[----:B------:R-:W-:Y:S01]  /*6360*/  STS [R248+0x2a000], R2 ;  /* 0x02a00002f8007388 */ /* 0x000fe20000000800 */
[----:B----4-:R-:W-:Y:S05]  /*6370*/  F2FP.PACK_AB R0, R96, R97 ;  /* 0x000000616000723e */ /* 0x010fea00000000ff */
[----:B------:R2:W-:Y:S04]  /*6380*/  STS [R248+0x2a400], R0 ;  /* 0x02a40000f8007388 */ /* 0x0005e80000000800 */
[----:B------:R-:W-:Y:S04]  /*6390*/  LDSM.16.M88.4 R16, [R228+0x10000] ;  /* 0x01000000e410783b */ /* 0x000fe80000000200 */
[----:B------:R-:W3:Y:S04]  /*63a0*/  LDSM.16.M88.4 R8, [R221+0x20000] ;  /* 0x02000000dd08783b */ /* 0x000ee80000000200 */
[----:B------:R-:W4:Y:S01]  /*63b0*/  LDSM.16.M88.4 R84, [R221+0x20800] ;  /* 0x02080000dd54783b */ /* 0x000f220000000200 */
[CC--:B-1----:R-:W-:Y:S02]  /*63c0*/  IADD3 R3, R217.reuse, R228.reuse, RZ ;  /* 0x000000e4d9037210 */ /* 0x0c2fe40007ffe0ff */
[----:B--2---:R-:W-:Y:S04]  /*63d0*/  IADD3 R0, R116, R228, RZ ;  /* 0x000000e474007210 */ /* 0x004fe80007ffe0ff */
[----:B------:R-:W-:Y:S01]  /*63e0*/  IADD3 R2, R217, R0, RZ ;  /* 0x00000000d9027210 */ /* 0x000fe20007ffe0ff */
[----:B------:R-:W-:Y:S01]  /*63f0*/  LDSM.16.M88.4 R88, [R0+0x10000] ;  /* 0x010000000058783b */ /* 0x000fe20000000200 */
[C---:B---3--:R-:W-:Y:S08]  /*6400*/  HMMA.16816.F32 R4, R16.reuse, R8, RZ ;  /* 0x000000081004723c */ /* 0x048ff000000018ff */
        /* <DEDUP_REMOVED lines=9> */
[----:B------:R-:W-:Y:S04]  /*64a0*/  LDSM.16.M88.4 R84, [R3+0x10000] ;  /* 0x010000000354783b */ /* 0x000fe80000000200 */
[----:B------:R-:W1:Y:S03]  /*64b0*/  LDSM.16.M88.4 R88, [R224+0x20000] ;  /* 0x02000000e058783b */ /* 0x000e660000000200 */
        /* <DEDUP_REMOVED lines=75> */
[----:B------:R1:W-:Y:S04]  /*6970*/  LDSM.16.M88.4 R84, [R0+0x16000] ;  /* 0x016000000054783b */ /* 0x0003e80000000200 */
[----:B------:R-:W2:Y:S04]  /*6980*/  LDSM.16.M88.4 R88, [R222+0x26000] ;  /* 0x02600000de58783b */ /* 0x000ea80000000200 */
[----:B-1----:R-:W3:Y:S01]  /*6990*/  LDG.E R0, [R92.64+0x20] ;  /* 0x000020045c007981 */ /* 0x002ee2000c1e1900 */
[C---:B--2---:R-:W-:Y:S08]  /*69a0*/  HMMA.16816.F32 R4, R84.reuse, R88, R4 ;  /* 0x000000585404723c */ /* 0x044ff00000001804 */
[C---:B------:R-:W-:Y:S01]  /*69b0*/  HMMA.16816.F32 R8, R84.reuse, R90, R8 ;  /* 0x0000005a5408723c */ /* 0x040fe20000001808 */
[----:B------:R-:W1:Y:S07]  /*69c0*/  LDSM.16.M88.4 R88, [R222+0x26800] ;  /* 0x02680000de58783b */ /* 0x000e6e0000000200 */
[C---:B-1----:R-:W-:Y:S08]  /*69d0*/  HMMA.16816.F32 R12, R84.reuse, R88, R12 ;  /* 0x00000058540c723c */ /* 0x042ff0000000180c */
[----:B------:R-:W-:Y:S01]  /*69e0*/  HMMA.16816.F32 R16, R84, R90, R16 ;  /* 0x0000005a5410723c */ /* 0x000fe20000001810 */
[----:B------:R1:W-:Y:S04]  /*69f0*/  LDSM.16.M88.4 R84, [R3+0x16000] ;  /* 0x016000000354783b */ /* 0x0003e80000000200 */
[----:B------:R-:W2:Y:S04]  /*6a00*/  LDSM.16.M88.4 R88, [R224+0x26000] ;  /* 0x02600000e058783b */ /* 0x000ea80000000200 */
[----:B-1----:R-:W4:Y:S01]  /*6a10*/  LDG.E R3, [R92.64] ;  /* 0x000000045c037981 */ /* 0x002f22000c1e1900 */
[C---:B--2---:R-:W-:Y:S08]  /*6a20*/  HMMA.16816.F32 R4, R84.reuse, R88, R4 ;  /* 0x000000585404723c */ /* 0x044ff00000001804 */
        /* <DEDUP_REMOVED lines=10> */
[----:B------:R-:W-:Y:S08]  /*6ad0*/  HMMA.16816.F32 R16, R84, R90, R16 ;  /* 0x0000005a5410723c */ /* 0x000ff00000001810 */
[C---:B---3--:R-:W-:Y:S04]  /*6ae0*/  FADD.FTZ R10, -R0.reuse, R10 ;  /* 0x0000000a000a7221 */ /* 0x048fe80000010100 */
[C---:B------:R-:W-:Y:S02]  /*6af0*/  FADD.FTZ R11, -R0.reuse, R11 ;  /* 0x0000000b000b7221 */ /* 0x040fe40000010100 */
[----:B------:R-:W-:Y:S04]  /*6b00*/  FADD.FTZ R6, -R0, R6 ;  /* 0x0000000600067221 */ /* 0x000fe80000010100 */
[----:B------:R-:W-:Y:S02]  /*6b10*/  FMUL.FTZ R84, R109, R6 ;  /* 0x000000066d547220 */ /* 0x000fe40000410000 */
[C---:B----4-:R-:W-:Y:S02]  /*6b20*/  FADD.FTZ R5, -R3.reuse, R5 ;  /* 0x0000000503057221 */ /* 0x050fe40000010100 */
[C---:B------:R-:W-:Y:S02]  /*6b30*/  FADD.FTZ R12, -R3.reuse, R12 ;  /* 0x0000000c030c7221 */ /* 0x040fe40000010100 */
[C---:B------:R-:W-:Y:S02]  /*6b40*/  FADD.FTZ R13, -R3.reuse, R13 ;  /* 0x0000000d030d7221 */ /* 0x040fe40000010100 */
[C---:B------:R-:W-:Y:S02]  /*6b50*/  FADD.FTZ R16, -R3.reuse, R16 ;  /* 0x0000001003107221 */ /* 0x040fe40000010100 */
[C---:B------:R-:W-:Y:S02]  /*6b60*/  FADD.FTZ R17, -R3.reuse, R17 ;  /* 0x0000001103117221 */ /* 0x040fe40000010100 */
[C---:B------:R-:W-:Y:S02]  /*6b70*/  FADD.FTZ R4, -R3.reuse, R4 ;  /* 0x0000000403047221 */ /* 0x040fe40000010100 */
[C---:B------:R-:W-:Y:S02]  /*6b80*/  FADD.FTZ R8, -R3.reuse, R8 ;  /* 0x0000000803087221 */ /* 0x040fe40000010100 */
[----:B------:R-:W-:Y:S02]  /*6b90*/  FADD.FTZ R9, -R3, R9 ;  /* 0x0000000903097221 */ /* 0x000fe40000010100 */
[----:B------:R-:W-:Y:S02]  /*6ba0*/  FMUL.FTZ R89, R106, R5 ;  /* 0x000000056a597220 */ /* 0x000fe40000410000 */
[----:B------:R-:W-:Y:S02]  /*6bb0*/  FMUL.FTZ R86, R99, R12 ;  /* 0x0000000c63567220 */ /* 0x000fe40000410000 */
[----:B------:R-:W-:Y:S02]  /*6bc0*/  FMUL.FTZ R85, R98, R13 ;  /* 0x0000000d62557220 */ /* 0x000fe40000410000 */
[----:B------:R-:W-:Y:S02]  /*6bd0*/  FMUL.FTZ R88, R95, R16 ;  /* 0x000000105f587220 */ /* 0x000fe40000410000 */
[----:B------:R-:W-:Y:S02]  /*6be0*/  FMUL.FTZ R87, R94, R17 ;  /* 0x000000115e577220 */ /* 0x000fe40000410000 */
[----:B------:R-:W-:Y:S02]  /*6bf0*/  FADD.FTZ R5, -R0, R7 ;  /* 0x0000000700057221 */ /* 0x000fe40000010100 */
[----:B------:R-:W-:Y:S02]  /*6c00*/  FMUL.FTZ R17, R105, R10 ;  /* 0x0000000a69117220 */ /* 0x000fe40000410000 */
[----:B------:R-:W-:Y:S02]  /*6c10*/  FMUL.FTZ R16, R104, R11 ;  /* 0x0000000b68107220 */ /* 0x000fe40000410000 */
        /* <DEDUP_REMOVED lines=27> */
[----:B------:R-:W-:Y:S02]  /*6dd0*/  ISETP.GE.AND P1, PT, R252, c[0x0][0x220], PT ;  /* 0x00008800fc007a0c */ /* 0x000fe40003f26270 */
[C---:B------:R-:W-:Y:S03]  /*6de0*/  LEA R0, P5, R7.reuse, R0, 0x5 ;  /* 0x0000000007007211 */ /* 0x040fe600078a28ff */
[----:B------:R-:W-:Y:S02]  /*6df0*/  IADD3 R236, R236, UR8, RZ ;  /* 0x00000008ecec7c10 */ /* 0x000fe4000fffe0ff */
[----:B------:R-:W-:Y:S02]  /*6e00*/  IADD3 R238, R238, UR8, RZ ;  /* 0x00000008eeee7c10 */ /* 0x000fe4000fffe0ff */
[C-C-:B------:R-:W-:Y:S01]  /*6e10*/  LEA.HI.X R4, R7.reuse, R4, R8.reuse, 0x5, P5 ;  /* 0x0000000407047211 */ /* 0x140fe200028f2c08 */
[----:B------:R1:W-:Y:S01]  /*6e20*/  @P4 STS [R236], RZ ;  /* 0x000000ffec004388 */ /* 0x0003e20000000800 */
[----:B------:R-:W-:Y:S02]  /*6e30*/  @!P4 LEA R6, P5, R7, R2, 0x6 ;  /* 0x000000020706c211 */ /* 0x000fe400078a30ff */
[----:B------:R-:W-:Y:S01]  /*6e40*/  IADD3 R225, R225, UR8, RZ ;  /* 0x00000008e1e17c10 */ /* 0x000fe2000fffe0ff */
[----:B------:R1:W-:Y:S01]  /*6e50*/  @P4 STS [R236+0x4], RZ ;  /* 0x000004ffec004388 */ /* 0x0003e20000000800 */
[----:B------:R-:W-:Y:S03]  /*6e60*/  @!P4 LEA.HI.X R7, R7, R3, R8, 0x6, P5 ;  /* 0x000000030707c211 */ /* 0x000fe600028f3408 */
[----:B------:R1:W-:Y:S04]  /*6e70*/  @P4 STS [R236+0x8], RZ ;  /* 0x000008ffec004388 */ /* 0x0003e80000000800 */
[----:B------:R1:W-:Y:S04]  /*6e80*/  @P4 STS [R236+0xc], RZ ;  /* 0x00000cffec004388 */ /* 0x0003e80000000800 */
        /* <DEDUP_REMOVED lines=39> */
[----:B------:R1:W-:Y:S01]  /*7100*/  @P3 STS [R236+0x300c], RZ ;  /* 0x00300cffec003388 */ /* 0x0003e20000000800 */
[C---:B--2---:R-:W-:Y:S04]  /*7110*/  @!P3 LEA R6, P4, R0.reuse, R240, 0x1 ;  /* 0x000000f00006b211 */ /* 0x044fe800078808ff */
[C-C-:B------:R-:W-:Y:S02]  /*7120*/  @!P3 LEA.HI.X R7, R0.reuse, R242, R4.reuse, 0x1, P4 ;  /* 0x000000f20007b211 */ /* 0x140fe400020f0c04 */
[C---:B------:R-:W-:Y:S03]  /*7130*/  @!P2 LEA R8, P4, R0.reuse, R240, 0x1 ;  /* 0x000000f00008a211 */ /* 0x040fe600078808ff */
[----:B------:R-:W-:Y:S01]  /*7140*/  @!PT LDS RZ, [RZ] ;  /* 0x00000000fffff984 */ /* 0x000fe20000000800 */
[----:B------:R-:W-:Y:S01]  /*7150*/  @!PT LDS RZ, [RZ] ;  /* 0x00000000fffff984 */ /* 0x000fe20000000800 */
[----:B------:R-:W-:Y:S01]  /*7160*/  @!PT LDS RZ, [RZ] ;  /* 0x00000000fffff984 */ /* 0x000fe20000000800 */
[----:B------:R2:W-:Y:S01]  /*7170*/  @!P3 LDGSTS.E.BYPASS.LTC128B.128 [R238+0x3000], [R6.64+0x80] ;  /* 0x0300008006eebfae */ /* 0x0005e2000b901d44 */
[C---:B------:R-:W-:Y:S03]  /*7180*/  @!P2 LEA.HI.X R9, R0.reuse, R242, R4, 0x1, P4 ;  /* 0x000000f20009a211 */ /* 0x040fe600020f0c04 */
        /* <DEDUP_REMOVED lines=20> */
[----:B------:R-:W0:Y:S02]  /*72d0*/  LDGDEPBAR ;  /* 0x00000000000079af */ /* 0x000e240000000000 */
.L_x_439:
[----:B-1----:R-:W-:Y:S01]  /*72e0*/  F2FP.PACK_AB R6, R89, R90 ;  /* 0x0000005a5906723e */ /* 0x002fe200000000ff */
[----:B------:R-:W-:Y:S01]  /*72f0*/  IMAD.SHL.U32 R216, R230, 0x2, RZ ;  /* 0x00000002e6d87824 */ /* 0x000fe200078e00ff */
        /* <DEDUP_REMOVED lines=12> */
[----:B------:R-:W-:Y:S06]  /*73c0*/  STS [R247+0x28400], R0 ;  /* 0x02840000f7007388 */ /* 0x000fec0000000800 */
[----:B------:R-:W-:Y:S06]  /*73d0*/  STS [R248+0x28000], R8 ;  /* 0x02800008f8007388 */ /* 0x000fec0000000800 */
[----:B------:R-:W-:Y:S06]  /*73e0*/  STS [R248+0x28400], R7 ;  /* 0x02840007f8007388 */ /* 0x000fec0000000800 */
[----:B------:R-:W-:Y:S06]  /*73f0*/  BAR.SYNC.DEFER_BLOCKING 0x0 ;  /* 0x0000000000007b1d */ /* 0x000fec0000010000 */
[----:B------:R-:W-:Y:S06]  /*7400*/  LDSM.16.MT88.4 R4, [R227+0x2a000] ;  /* 0x02a00000e304783b */ /* 0x000fec0000004200 */
[----:B------:R-:W1:Y:S06]  /*7410*/  LDSM.16.MT88.4 R8, [R216+0x10000] ;  /* 0x01000000d808783b */ /* 0x000e6c0000004200 */
[----:B------:R-:W2:Y:S01]  /*7420*/  LDSM.16.MT88.4 R12, [R226+0x2a000] ;  /* 0x02a00000e20c783b */ /* 0x000ea20000004200 */
[-C--:B-1----:R-:W-:Y:S08]  /*7430*/  HMMA.16816.F32 R20, R4, R8.reuse, R20 ;  /* 0x000000080414723c */ /* 0x082ff00000001814 */
[C---:B--2---:R-:W-:Y:S08]  /*7440*/  HMMA.16816.F32 R24, R12.reuse, R8, R24 ;  /* 0x000000080c18723c */ /* 0x044ff00000001818 */
[-C--:B------:R-:W-:Y:S08]  /*7450*/  HMMA.16816.F32 R28, R12, R10.reuse, R28 ;  /* 0x0000000a0c1c723c */ /* 0x080ff0000000181c */
[C---:B------:R-:W-:Y:S01]  /*7460*/  HMMA.16816.F32 R32, R4.reuse, R10, R32 ;  /* 0x0000000a0420723c */ /* 0x040fe20000001820 */
[----:B------:R-:W1:Y:S07]  /*7470*/  LDSM.16.MT88.4 R8, [R216+0x12000] ;  /* 0x01200000d808783b */ /* 0x000e6e0000004200 */
[-C--:B-1----:R-:W-:Y:S08]  /*7480*/  HMMA.16816.F32 R36, R4, R8.reuse, R36 ;  /* 0x000000080424723c */ /* 0x082ff00000001824 */
[C---:B------:R-:W-:Y:S08]  /*7490*/  HMMA.16816.F32 R40, R12.reuse, R8, R40 ;  /* 0x000000080c28723c */ /* 0x040ff00000001828 */
        /* <DEDUP_REMOVED lines=10> */
[-C--:B------:R-:W-:Y:S01]  /*7540*/  HMMA.16816.F32 R76, R12, R10.reuse, R76 ;  /* 0x0000000a0c4c723c */ /* 0x080fe2000000184c */
[----:B------:R-:W-:Y:S07]  /*7550*/  LDSM.16.MT88.4 R12, [R227+0x2a800] ;  /* 0x02a80000e30c783b */ /* 0x000fee0000004200 */
[----:B------:R-:W-:Y:S01]  /*7560*/  HMMA.16816.F32 R80, R4, R10, R80 ;  /* 0x0000000a0450723c */ /* 0x000fe20000001850 */
        /* <DEDUP_REMOVED lines=60> */
[----:B------:R-:W1:Y:S06]  /*7930*/  LDSM.16.MT88.4 R4, [R216+0x17800] ;  /* 0x01780000d804783b */ /* 0x000e6c0000004200 */
[----:B------:R-:W-:Y:S01]  /*7940*/  BAR.SYNC.DEFER_BLOCKING 0x0 ;  /* 0x0000000000007b1d */ /* 0x000fe20000010000 */
[-C--:B-1----:R-:W-:Y:S08]  /*7950*/  HMMA.16816.F32 R68, R12, R4.reuse, R68 ;  /* 0x000000040c44723c */ /* 0x082ff00000001844 */
        /* <DEDUP_REMOVED lines=17> */
[C---:B------:R-:W-:Y:S02]  /*7a70*/  @!P6 LEA R12, P2, R5.reuse, R2, 0x6 ;  /* 0x00000002050ce211 */ /* 0x040fe400078430ff */
[C---:B------:R-:W-:Y:S01]  /*7a80*/  LEA R0, P1, R5.reuse, R0, 0x5 ;  /* 0x0000000005007211 */ /* 0x040fe200078228ff */
[----:B------:R-:W-:Y:S01]  /*7a90*/  @!PT LDS RZ, [RZ] ;  /* 0x00000000fffff984 */ /* 0x000fe20000000800 */
[----:B------:R-:W-:Y:S01]  /*7aa0*/  @!PT LDS RZ, [RZ] ;  /* 0x00000000fffff984 */ /* 0x000fe20000000800 */
[----:B------:R-:W-:Y:S01]  /*7ab0*/  @!PT LDS RZ, [RZ] ;  /* 0x00000000fffff984 */ /* 0x000fe20000000800 */
[----:B------:R1:W-:Y:S01]  /*7ac0*/  @!P6 LDGSTS.E.BYPASS.LTC128B.128 [R237+0x10000], [R2.64] ;  /* 0x1000000002edefae */ /* 0x0003e2000b901d44 */
[C-C-:B------:R-:W-:Y:S02]  /*7ad0*/  @!P6 LEA.HI.X R13, R5.reuse, R3, R6.reuse, 0x6, P2 ;  /* 0x00000003050de211 */ /* 0x140fe400010f3406 */
[CC--:B------:R-:W-:Y:S01]  /*7ae0*/  @!P4 LEA R8, P2, R0.reuse, R241.reuse, 0x1 ;  /* 0x000000f10008c211 */ /* 0x0c0fe200078408ff */
[----:B------:R1:W-:Y:S01]  /*7af0*/  @P5 STS.128 [R237+0x12000], RZ ;  /* 0x012000ffed005388 */ /* 0x0003e20000000c00 */
[----:B------:R-:W-:Y:S02]  /*7b00*/  LEA.HI.X R4, R5, R4, R6, 0x5, P1 ;  /* 0x0000000405047211 */ /* 0x000fe400008f2c06 */
[C---:B------:R-:W-:Y:S01]  /*7b10*/  @!P5 LEA R10, P1, R0.reuse, R241, 0x1 ;  /* 0x000000f1000ad211 */ /* 0x040fe200078208ff */
[----:B------:R-:W-:Y:S01]  /*7b20*/  @!PT LDS RZ, [RZ] ;  /* 0x00000000fffff984 */ /* 0x000fe20000000800 */
[----:B------:R-:W-:Y:S01]  /*7b30*/  @!PT LDS RZ, [RZ] ;  /* 0x00000000fffff984 */ /* 0x000fe20000000800 */
[----:B------:R-:W-:Y:S01]  /*7b40*/  @!PT LDS RZ, [RZ] ;  /* 0x00000000fffff984 */ /* 0x000fe20000000800 */
[----:B------:R1:W-:Y:S01]  /*7b50*/  @!P5 LDGSTS.E.BYPASS.LTC128B.128 [R237+0x12000], [R2.64+0x80] ;  /* 0x1200008002eddfae */ /* 0x0003e2000b901d44 */
[CCC-:B------:R-:W-:Y:S02]  /*7b60*/  @!P4 LEA.HI.X R9, R0.reuse, R243.reuse, R4.reuse, 0x1, P2 ;  /* 0x000000f30009c211 */ /* 0x1c0fe400010f0c04 */
[C---:B------:R-:W-:Y:S01]  /*7b70*/  @!P5 LEA.HI.X R11, R0.reuse, R243, R4, 0x1, P1 ;  /* 0x000000f3000bd211 */ /* 0x040fe200008f0c04 */
        /* <DEDUP_REMOVED lines=35> */
.L_x_440:
[----:B------:R-:W-:Y:S01]  /*7db0*/  LDSM.16.M88.4 R128, [R229] ;  /* 0x00000000e580783b */ /* 0x000fe20000000200 */
[----:B-1----:R-:W-:Y:S01]  /*7dc0*/  IMAD.MOV.U32 R2, RZ, RZ, R111 ;  /* 0x000000ffff027224 */ /* 0x002fe200078e006f */
[----:B------:R-:W-:Y:S01]  /*7dd0*/  ULOP3.LUT UR8, UR7, 0x1, URZ, 0xc0, !UPT ;  /* 0x0000000107087892 */ /* 0x000fe2000f8ec03f */
[----:B------:R-:W-:Y:S01]  /*7de0*/  IMAD.MOV.U32 R3, RZ, RZ, R110 ;  /* 0x000000ffff037224 */ /* 0x000fe200078e006e */
[----:B------:R-:W1:Y:S01]  /*7df0*/  LDSM.16.MT88.4 R16, [R216+0x18000] ;  /* 0x01800000d810783b */ /* 0x000e620000004200 */
[----:B------:R-:W-:Y:S01]  /*7e00*/  IMAD.IADD R0, R229, 0x1, R116 ;  /* 0x00000001e5007824 */ /* 0x000fe200078e0274 */
[----:B------:R-:W-:Y:S02]  /*7e10*/  UISETP.NE.U32.AND UP0, UPT, UR8, 0x1, UPT ;  /* 0x000000010800788c */ /* 0x000fe4000bf05070 */
[----:B------:R-:W2:Y:S01]  /*7e20*/  LDSM.16.M88.4 R124, [R229+0x1000] ;  /* 0x00100000e57c783b */ /* 0x000ea20000000200 */
[----:B------:R-:W-:Y:S02]  /*7e30*/  UISETP.GT.AND UP2, UPT, UR7, UR15, UPT ;  /* 0x0000000f0700728c */ /* 0x000fe4000bf44270 */
[----:B------:R-:W-:Y:S01]  /*7e40*/  @UP3 UIADD3 UR9, UP1, UR12, -0x100, URZ ;  /* 0xffffff000c093890 */ /* 0x000fe2000ff3e03f */
[----:B------:R-:W3:Y:S01]  /*7e50*/  LDSM.16.MT88.4 R96, [R216+0x1a000] ;  /* 0x01a00000d860783b */ /* 0x000ee20000004200 */
[----:B------:R-:W-:Y:S02]  /*7e60*/  UIADD3 UR7, UR7, -0x1, URZ ;  /* 0xffffffff07077890 */ /* 0x000fe4000fffe03f */
[----:B------:R-:W-:Y:S01]  /*7e70*/  @UP3 UIADD3.X UR8, UR11, -0x1, URZ, UP1, !UPT ;  /* 0xffffffff0b083890 */ /* 0x000fe20008ffe43f */
[----:B------:R-:W4:Y:S04]  /*7e80*/  LDSM.16.MT88.4 R112, [R216+0x1c000] ;  /* 0x01c00000d870783b */ /* 0x000f280000004200 */
[----:B------:R-:W5:Y:S04]  /*7e90*/  LDSM.16.MT88.4 R196, [R216+0x1e000] ;  /* 0x01e00000d8c4783b */ /* 0x000f680000004200 */
[----:B------:R-:W-:Y:S04]  /*7ea0*/  LDSM.16.MT88.4 R204, [R216+0x18800] ;  /* 0x01880000d8cc783b */ /* 0x000fe80000004200 */
[----:B------:R-:W3:Y:S04]  /*7eb0*/  LDSM.16.M88.4 R200, [R0] ;  /* 0x0000000000c8783b */ /* 0x000ee80000000200 */
[----:B------:R4:W3:Y:S04]  /*7ec0*/  LDSM.16.M88.4 R208, [R0+0x1000] ;  /* 0x0010000000d0783b */ /* 0x0008e80000000200 */
[----:B------:R-:W3:Y:S01]  /*7ed0*/  LDSM.16.MT88.4 R212, [R216+0x1a800] ;  /* 0x01a80000d8d4783b */ /* 0x000ee20000004200 */
[-C--:B-1----:R-:W-:Y:S08]  /*7ee0*/  HMMA.16816.F32 R4, R128, R16.reuse, RZ ;  /* 0x000000108004723c */ /* 0x082ff000000018ff */
[C---:B--2---:R-:W-:Y:S04]  /*7ef0*/  HMMA.16816.F32 R8, R124.reuse, R16, RZ ;  /* 0x000000107c08723c */ /* 0x044fe800000018ff */
[----:B----4-:R-:W-:Y:S04]  /*7f00*/  IMAD.IADD R0, R217, 0x1, R0 ;  /* 0x00000001d9007824 */ /* 0x010fe800078e0200 */
[-C--:B------:R-:W-:Y:S08]  /*7f10*/  HMMA.16816.F32 R12, R124, R18.reuse, RZ ;  /* 0x000000127c0c723c */ /* 0x080ff000000018ff */
[C---:B------:R-:W-:Y:S08]  /*7f20*/  HMMA.16816.F32 R16, R128.reuse, R18, RZ ;  /* 0x000000128010723c */ /* 0x040ff000000018ff */
[-C--:B---3--:R-:W-:Y:S08]  /*7f30*/  HMMA.16816.F32 R84, R128, R96.reuse, RZ ;  /* 0x000000608054723c */ /* 0x088ff000000018ff */
[C---:B------:R-:W-:Y:S08]  /*7f40*/  HMMA.16816.F32 R88, R124.reuse, R96, RZ ;  /* 0x000000607c58723c */ /* 0x040ff000000018ff */
[-C--:B------:R-:W-:Y:S08]  /*7f50*/  HMMA.16816.F32 R92, R124, R98.reuse, RZ ;  /* 0x000000627c5c723c */ /* 0x080ff000000018ff */
[C---:B------:R-:W-:Y:S08]  /*7f60*/  HMMA.16816.F32 R96, R128.reuse, R98, RZ ;  /* 0x000000628060723c */ /* 0x040ff000000018ff */
[-C--:B------:R-:W-:Y:S08]  /*7f70*/  HMMA.16816.F32 R100, R128, R112.reuse, RZ ;  /* 0x000000708064723c */ /* 0x080ff000000018ff */
[C---:B------:R-:W-:Y:S08]  /*7f80*/  HMMA.16816.F32 R104, R124.reuse, R112, RZ ;  /* 0x000000707c68723c */ /* 0x040ff000000018ff */
[-C--:B------:R-:W-:Y:S08]  /*7f90*/  HMMA.16816.F32 R108, R124, R114.reuse, RZ ;  /* 0x000000727c6c723c */ /* 0x080ff000000018ff */
[C---:B------:R-:W-:Y:S08]  /*7fa0*/  HMMA.16816.F32 R112, R128.reuse, R114, RZ ;  /* 0x000000728070723c */ /* 0x040ff000000018ff */
[-C--:B-----5:R-:W-:Y:S08]  /*7fb0*/  HMMA.16816.F32 R116, R128, R196.reuse, RZ ;  /* 0x000000c48074723c */ /* 0x0a0ff000000018ff */
        /* <DEDUP_REMOVED lines=10> */
[C---:B------:R-:W-:Y:S07]  /*8060*/  HMMA.16816.F32 R88, R208.reuse, R212, R88 ;  /* 0x000000d4d058723c */ /* 0x040fee0000001858 */
[----:B------:R-:W-:Y:S01]  /*8070*/  IMAD.IADD R212, R229, 0x1, R217 ;  /* 0x00000001e5d47824 */ /* 0x000fe200078e02d9 */
[-C--:B------:R-:W-:Y:S08]  /*8080*/  HMMA.16816.F32 R92, R208, R214.reuse, R92 ;  /* 0x000000d6d05c723c */ /* 0x080ff0000000185c */
[C---:B------:R-:W-:Y:S08]  /*8090*/  HMMA.16816.F32 R96, R200.reuse, R214, R96 ;  /* 0x000000d6c860723c */ /* 0x040ff00000001860 */
[-C--:B-1----:R-:W-:Y:S08]  /*80a0*/  HMMA.16816.F32 R100, R200, R196.reuse, R100 ;  /* 0x000000c4c864723c */ /* 0x082ff00000001864 */
[C---:B------:R-:W-:Y:S08]  /*80b0*/  HMMA.16816.F32 R104, R208.reuse, R196, R104 ;  /* 0x000000c4d068723c */ /* 0x040ff00000001868 */
[-C--:B------:R-:W-:Y:S08]  /*80c0*/  HMMA.16816.F32 R108, R208, R198.reuse, R108 ;  /* 0x000000c6d06c723c */ /* 0x080ff0000000186c */
[C---:B------:R-:W-:Y:S01]  /*80d0*/  HMMA.16816.F32 R112, R200.reuse, R198, R112 ;  /* 0x000000c6c870723c */ /* 0x040fe20000001870 */
[----:B------:R-:W-:Y:S04]  /*80e0*/  LDSM.16.M88.4 R196, [R212] ;  /* 0x00000000d4c4783b */ /* 0x000fe80000000200 */
[----:B------:R-:W-:Y:S03]  /*80f0*/  LDSM.16.M88.4 R212, [R212+0x1000] ;  /* 0x00100000d4d4783b */ /* 0x000fe60000000200 */
        /* <DEDUP_REMOVED lines=25> */
[----:B------:R1:W3:Y:S07]  /*8290*/  LDSM.16.M88.4 R212, [R0+0x1000] ;  /* 0x0010000000d4783b */ /* 0x0002ee0000000200 */
[----:B------:R-:W-:Y:S01]  /*82a0*/  HMMA.16816.F32 R128, R196, R210, R128 ;  /* 0x000000d2c480723c */ /* 0x000fe20000001880 */
[----:B------:R-:W4:Y:S04]  /*82b0*/  LDSM.16.MT88.4 R196, [R216+0x1b800] ;  /* 0x01b80000d8c4783b */ /* 0x000f280000004200 */
[----:B------:R-:W5:Y:S03]  /*82c0*/  LDSM.16.MT88.4 R208, [R216+0x1d800] ;  /* 0x01d80000d8d0783b */ /* 0x000f660000004200 */
[-C--:B--2---:R-:W-:Y:S01]  /*82d0*/  HMMA.16816.F32 R4, R200, R204.reuse, R4 ;  /* 0x000000ccc804723c */ /* 0x084fe20000001804 */
[----:B-1----:R1:W2:Y:S07]  /*82e0*/  LDL R0, [R1+0x4] ;  /* 0x0000040001007983 */ /* 0x0022ae0000100800 */
[C---:B---3--:R-:W-:Y:S07]  /*82f0*/  HMMA.16816.F32 R8, R212.reuse, R204, R8 ;  /* 0x000000ccd408723c */ /* 0x048fee0000001808 */
[----:B------:R-:W-:Y:S01]  /*8300*/  IMAD.MOV.U32 R204, RZ, RZ, R218 ;  /* 0x000000ffffcc7224 */ /* 0x000fe200078e00da */
[-C--:B------:R-:W-:Y:S01]  /*8310*/  HMMA.16816.F32 R12, R212, R206.reuse, R12 ;  /* 0x000000ced40c723c */ /* 0x080fe2000000180c */
[----:B------:R-:W3:Y:S03]  /*8320*/  LDSM.16.MT88.4 R216, [R216+0x1f800] ;  /* 0x01f80000d8d8783b */ /* 0x000ee60000004200 */
[----:B------:R-:W-:Y:S04]  /*8330*/  IMAD.MOV.U32 R205, RZ, RZ, c[0x0][0x22c] ;  /* 0x00008b00ffcd7624 */ /* 0x000fe800078e00ff */
[C---:B------:R-:W-:Y:S04]  /*8340*/  HMMA.16816.F32 R16, R200.reuse, R206, R16 ;  /* 0x000000cec810723c */ /* 0x040fe80000001810 */
[----:B------:R-:W-:Y:S03]  /*8350*/  IMAD R205, R205, c[0x0][0x1c0], RZ ;  /* 0x00007000cdcd7a24 */ /* 0x000fe600078e02ff */
[----:B------:R-:W-:Y:S01]  /*8360*/  IMAD.MOV.U32 R206, RZ, RZ, c[0x0][0x22c] ;  /* 0x00008b00ffce7624 */ /* 0x000fe200078e00ff */
[-C--:B----4-:R-:W-:Y:S01]  /*8370*/  HMMA.16816.F32 R84, R200, R196.reuse, R84 ;  /* 0x000000c4c854723c */ /* 0x090fe20000001854 */
[----:B------:R-:W-:Y:S03]  /*8380*/  IMAD.MOV.U32 R207, RZ, RZ, c[0x0][0x22c] ;  /* 0x00008b00ffcf7624 */ /* 0x000fe600078e00ff */
[----:B------:R-:W-:Y:S02]  /*8390*/  IMAD.SHL.U32 R205, R205, 0x10, RZ ;  /* 0x00000010cdcd7824 */ /* 0x000fe400078e00ff */
[----:B------:R-:W-:Y:S02]  /*83a0*/  IMAD R206, R206, c[0x0][0x1c0], RZ ;  /* 0x00007000cece7a24 */ /* 0x000fe400078e02ff */
[C---:B------:R-:W-:Y:S04]  /*83b0*/  HMMA.16816.F32 R88, R212.reuse, R196, R88 ;  /* 0x000000c4d458723c */ /* 0x040fe80000001858 */
[----:B------:R-:W-:Y:S02]  /*83c0*/  IMAD R206, R206, 0x18, RZ ;  /* 0x00000018cece7824 */ /* 0x000fe400078e02ff */
[----:B------:R-:W-:Y:S01]  /*83d0*/  IMAD R207, R207, c[0x0][0x1c0], RZ ;  /* 0x00007000cfcf7a24 */ /* 0x000fe200078e02ff */
[----:B------:R-:W-:Y:S01]  /*83e0*/  @P0 IADD3 R196, P1, R3, UR12, RZ ;  /* 0x0000000c03c40c10 */ /* 0x000fe2000ff3e0ff */
[-C--:B------:R-:W-:Y:S01]  /*83f0*/  HMMA.16816.F32 R92, R212, R198.reuse, R92 ;  /* 0x000000c6d45c723c */ /* 0x080fe2000000185c */
[----:B------:R-:W-:Y:S03]  /*8400*/  @UP3 UMOV UR12, UR9 ;  /* 0x00000009000c3c82 */ /* 0x000fe60008000000 */
[----:B------:R-:W-:Y:S01]  /*8410*/  @P0 IADD3.X R197, R2, UR11, RZ, P1, !PT ;  /* 0x0000000b02c50c10 */ /* 0x000fe20008ffe4ff */
[----:B------:R-:W-:Y:S01]  /*8420*/  IMAD R207, R207, 0x28, RZ ;  /* 0x00000028cfcf7824 */ /* 0x000fe200078e02ff */
[CC--:B------:R-:W-:Y:S01]  /*8430*/  LEA R2, P1, R239.reuse, R234.reuse, 0x2 ;  /* 0x000000eaef027211 */ /* 0x0c0fe200078210ff */
[----:B------:R-:W-:Y:S01]  /*8440*/  @UP3 UMOV UR11, UR8 ;  /* 0x00000008000b3c82 */ /* 0x000fe20008000000 */
[C---:B------:R-:W-:Y:S01]  /*8450*/  HMMA.16816.F32 R96, R200.reuse, R198, R96 ;  /* 0x000000c6c860723c */ /* 0x040fe20000001860 */
[----:B------:R-:W4:Y:S03]  /*8460*/  @P0 LDG.E R204, [R196.64+-0x100] ;  /* 0xffff0004c4cc0981 */ /* 0x000f26000c1e1900 */
[-C--:B------:R-:W-:Y:S04]  /*8470*/  LEA.HI.X.SX32 R3, R239, R235.reuse, 0x2, P1 ;  /* 0x000000ebef037211 */ /* 0x080fe800008f16ff */
[-C--:B-----5:R-:W-:Y:S08]  /*8480*/  HMMA.16816.F32 R100, R200, R208.reuse, R100 ;  /* 0x000000d0c864723c */ /* 0x0a0ff00000001864 */
        /* <DEDUP_REMOVED lines=9> */
[-C--:B---3--:R-:W-:Y:S08]  /*8520*/  HMMA.16816.F32 R116, R200, R216.reuse, R116 ;  /* 0x000000d8c874723c */ /* 0x088ff00000001874 */
[C---:B------:R-:W-:Y:S08]  /*8530*/  HMMA.16816.F32 R120, R212.reuse, R216, R120 ;  /* 0x000000d8d478723c */ /* 0x040ff00000001878 */
[-C--:B------:R-:W-:Y:S08]  /*8540*/  HMMA.16816.F32 R124, R212, R218.reuse, R124 ;  /* 0x000000dad47c723c */ /* 0x080ff0000000187c */
[----:B------:R-:W-:Y:S01]  /*8550*/  HMMA.16816.F32 R128, R200, R218, R128 ;  /* 0x000000dac880723c */ /* 0x000fe20000001880 */
[----:B--2---:R-:W2:Y:S04]  /*8560*/  @P0 LDG.E R0, [R196.64+-0xe0] ;  /* 0xffff2004c4000981 */ /* 0x004ea8000c1e1900 */
[----:B------:R3:W-:Y:S04]  /*8570*/  RED.E.ADD.F32.FTZ.RN.STRONG.GPU [R234.64], R4 ;  /* 0x00000004ea00798e */ /* 0x0007e8000c10e784 */
[----:B------:R5:W-:Y:S03]  /*8580*/  RED.E.ADD.F32.FTZ.RN.STRONG.GPU [R2.64], R5 ;  /* 0x000000050200798e */ /* 0x000be6000c10e784 */
[CC--:B---3--:R-:W-:Y:S04]  /*8590*/  LEA R4, P1, R206.reuse, R234.reuse, 0x2 ;  /* 0x000000eace047211 */ /* 0x0c8fe800078210ff */
[-C--:B-----5:R-:W-:Y:S01]  /*85a0*/  LEA.HI.X.SX32 R5, R206, R235.reuse, 0x2, P1 ;  /* 0x000000ebce057211 */ /* 0x0a0fe200008f16ff */
[----:B------:R-:W-:Y:S04]  /*85b0*/  IMAD.MOV.U32 R206, RZ, RZ, c[0x0][0x22c] ;  /* 0x00008b00ffce7624 */ /* 0x000fe800078e00ff */
[----:B------:R-:W-:Y:S04]  /*85c0*/  IMAD R206, R206, c[0x0][0x1c0], RZ ;  /* 0x00007000cece7a24 */ /* 0x000fe800078e02ff */
[----:B------:R-:W-:Y:S01]  /*85d0*/  IMAD R206, R206, 0x30, RZ ;  /* 0x00000030cece7824 */ /* 0x000fe200078e02ff */
[----:B--2---:R2:W-:Y:S04]  /*85e0*/  @P0 STL [R1+0x4], R0 ;  /* 0x0000040001000387 */ /* 0x0045e80000100800 */
[----:B--2---:R-:W2:Y:S04]  /*85f0*/  LDL R0, [R1+0x3c] ;  /* 0x00003c0001007983 */ /* 0x004ea80000100800 */
[----:B----4-:R3:W-:Y:S01]  /*8600*/  @P0 STL [R1], R204 ;  /* 0x000000cc01000387 */ /* 0x0107e20000100800 */
[CC--:B------:R-:W-:Y:S04]  /*8610*/  LEA R196, P0, R205.reuse, R234.reuse, 0x2 ;  /* 0x000000eacdc47211 */ /* 0x0c0fe800078010ff */
[-C--:B------:R-:W-:Y:S02]  /*8620*/  LEA.HI.X.SX32 R197, R205, R235.reuse, 0x2, P0 ;  /* 0x000000ebcdc57211 */ /* 0x080fe400000f16ff */
[CC--:B------:R-:W-:Y:S03]  /*8630*/  LEA R198, P0, R209.reuse, R234.reuse, 0x2 ;  /* 0x000000ead1c67211 */ /* 0x0c0fe600078010ff */
[----:B------:R4:W-:Y:S01]  /*8640*/  RED.E.ADD.F32.FTZ.RN.STRONG.GPU [R196.64], R6 ;  /* 0x00000006c400798e */ /* 0x0009e2000c10e784 */
[-C--:B------:R-:W-:Y:S03]  /*8650*/  LEA.HI.X.SX32 R199, R209, R235.reuse, 0x2, P0 ;  /* 0x000000ebd1c77211 */ /* 0x080fe600000f16ff */
[----:B------:R5:W-:Y:S04]  /*8660*/  RED.E.ADD.F32.FTZ.RN.STRONG.GPU [R4.64], R7 ;  /* 0x000000070400798e */ /* 0x000be8000c10e784 */
[----:B------:R1:W-:Y:S04]  /*8670*/  RED.E.ADD.F32.FTZ.RN.STRONG.GPU [R198.64], R8 ;  /* 0x00000008c600798e */ /* 0x0003e8000c10e784 */
[----:B---3--:R-:W3:Y:S01]  /*8680*/  LDL R204, [R1+0x5c] ;  /* 0x00005c0001cc7983 */ /* 0x008ee20000100800 */
[CC--:B----4-:R-:W-:Y:S02]  /*8690*/  LEA R196, P2, R207.reuse, R234.reuse, 0x2 ;  /* 0x000000eacfc47211 */ /* 0x0d0fe400078410ff */
[CC--:B------:R-:W-:Y:S02]  /*86a0*/  LEA R6, P1, R206.reuse, R234.reuse, 0x2 ;  /* 0x000000eace067211 */ /* 0x0c0fe400078210ff */
[-C--:B------:R-:W-:Y:S01]  /*86b0*/  LEA.HI.X.SX32 R197, R207, R235.reuse, 0x2, P2 ;  /* 0x000000ebcfc57211 */ /* 0x080fe200010f16ff */
[----:B------:R-:W-:Y:S01]  /*86c0*/  IMAD.MOV.U32 R207, RZ, RZ, c[0x0][0x22c] ;  /* 0x00008b00ffcf7624 */ /* 0x000fe200078e00ff */
[-C--:B-----5:R-:W-:Y:S01]  /*86d0*/  LEA.HI.X.SX32 R7, R206, R235.reuse, 0x2, P1 ;  /* 0x000000ebce077211 */ /* 0x0a0fe200008f16ff */
[----:B------:R-:W-:Y:S01]  /*86e0*/  IMAD.MOV.U32 R206, RZ, RZ, c[0x0][0x22c] ;  /* 0x00008b00ffce7624 */ /* 0x000fe200078e00ff */
[-C--:B------:R-:W-:Y:S01]  /*86f0*/  LEA R4, P0, R208, R234.reuse, 0x2 ;  /* 0x000000ead0047211 */ /* 0x080fe200078010ff */
[----:B------:R4:W-:Y:S01]  /*8700*/  RED.E.ADD.F32.FTZ.RN.STRONG.GPU [R196.64], R9 ;  /* 0x00000009c400798e */ /* 0x0009e2000c10e784 */
[----:B------:R-:W-:Y:S02]  /*8710*/  IMAD R207, R207, c[0x0][0x1c0], RZ ;  /* 0x00007000cfcf7a24 */ /* 0x000fe400078e02ff */
[----:B------:R-:W-:Y:S01]  /*8720*/  IMAD R206, R206, c[0x0][0x1c0], RZ ;  /* 0x00007000cece7a24 */ /* 0x000fe200078e02ff */
[----:B------:R5:W-:Y:S01]  /*8730*/  RED.E.ADD.F32.FTZ.RN.STRONG.GPU [R6.64], R10 ;  /* 0x0000000a0600798e */ /* 0x000be2000c10e784 */
[-C--:B------:R-:W-:Y:S01]  /*8740*/  LEA.HI.X.SX32 R5, R208, R235.reuse, 0x2, P0 ;  /* 0x000000ebd0057211 */ /* 0x080fe200000f16ff */
[----:B------:R-:W-:Y:S02]  /*8750*/  IMAD.SHL.U32 R207, R207, 0x10, RZ ;  /* 0x00000010cfcf7824 */ /* 0x000fe400078e00ff */
[----:B------:R-:W-:Y:S02]  /*8760*/  IMAD.SHL.U32 R206, R206, 0x10, RZ ;  /* 0x00000010cece7824 */ /* 0x000fe400078e00ff */
[----:B------:R5:W-:Y:S01]  /*8770*/  RED.E.ADD.F32.FTZ.RN.STRONG.GPU [R4.64], R11 ;  /* 0x0000000b0400798e */ /* 0x000be2000c10e784 */
[----:B------:R-:W-:Y:S02]  /*8780*/  IADD3 R208, R207, 0x20, RZ ;  /* 0x00000020cfd07810 */ /* 0x000fe40007ffe0ff */
[----:B------:R-:W-:Y:S01]  /*8790*/  IADD3 R206, R206, 0x20, RZ ;  /* 0x00000020cece7810 */ /* 0x000fe20007ffe0ff */
[----:B------:R-:W-:Y:S02]  /*87a0*/  RED.E.ADD.F32.FTZ.RN.STRONG.GPU [R234.64+0x80], R16 ;  /* 0x00008010ea00798e */ /* 0x000fe4000c10e784 */
[----:B------:R-:W-:Y:S01]  /*87b0*/  IMAD.IADD R208, R239, 0x1, R208 ;  /* 0x00000001efd07824 */ /* 0x000fe200078e02d0 */
[CC--:B-1----:R-:W-:Y:S01]  /*87c0*/  LEA R8, P0, R206.reuse, R234.reuse, 0x2 ;  /* 0x000000eace087211 */ /* 0x0c2fe200078010ff */
[----:B------:R-:W-:Y:S04]  /*87d0*/  RED.E.ADD.F32.FTZ.RN.STRONG.GPU [R2.64+0x80], R17 ;  /* 0x000080110200798e */ /* 0x000fe8000c10e784 */
[----:B----4-:R-:W4:Y:S01]  /*87e0*/  LDL R197, [R1+0x38] ;  /* 0x0000380001c57983 */ /* 0x010f220000100800 */
[-C--:B------:R-:W-:Y:S02]  /*87f0*/  LEA.HI.X.SX32 R9, R206, R235.reuse, 0x2, P0 ;  /* 0x000000ebce097211 */ /* 0x080fe400000f16ff */
[C---:B------:R-:W-:Y:S01]  /*8800*/  IADD3 R206, R207.reuse, 0x20, RZ ;  /* 0x00000020cfce7810 */ /* 0x040fe20007ffe0ff */
[----:B------:R-:W4:Y:S01]  /*8810*/  LDL R196, [R1+0x58] ;  /* 0x0000580001c47983 */ /* 0x000f220000100800 */
[----:B------:R-:W-:Y:S02]  /*8820*/  IADD3 R207, R207, 0x20, RZ ;  /* 0x00000020cfcf7810 */ /* 0x000fe40007ffe0ff */
[CC--:B-----5:R-:W-:Y:S01]  /*8830*/  LEA R6, P1, R208.reuse, R234.reuse, 0x2 ;  /* 0x000000ead0067211 */ /* 0x0e0fe200078210ff */
[----:B------:R1:W-:Y:S01]  /*8840*/  RED.E.ADD.F32.FTZ.RN.STRONG.GPU [R8.64], R18 ;  /* 0x000000120800798e */ /* 0x0003e2000c10e784 */
[C---:B------:R-:W-:Y:S02]  /*8850*/  IMAD.IADD R206, R239.reuse, 0x1, R206 ;  /* 0x00000001efce7824 */ /* 0x040fe400078e02ce */
[C---:B------:R-:W-:Y:S01]  /*8860*/  IMAD.IADD R207, R239.reuse, 0x1, R207 ;  /* 0x00000001efcf7824 */ /* 0x040fe200078e02cf */
[-C--:B------:R-:W-:Y:S01]  /*8870*/  LEA.HI.X.SX32 R7, R208, R235.reuse, 0x2, P1 ;  /* 0x000000ebd0077211 */ /* 0x080fe200008f16ff */
[C---:B------:R-:W-:Y:S02]  /*8880*/  IMAD.IADD R206, R239.reuse, 0x1, R206 ;  /* 0x00000001efce7824 */ /* 0x040fe400078e02ce */
[C---:B------:R-:W-:Y:S02]  /*8890*/  IMAD.IADD R207, R239.reuse, 0x1, R207 ;  /* 0x00000001efcf7824 */ /* 0x040fe400078e02cf */
[----:B------:R-:W-:Y:S01]  /*88a0*/  RED.E.ADD.F32.FTZ.RN.STRONG.GPU [R6.64], R19 ;  /* 0x000000130600798e */ /* 0x000fe2000c10e784 */
[----:B------:R-:W-:Y:S02]  /*88b0*/  IMAD.IADD R206, R239, 0x1, R206 ;  /* 0x00000001efce7824 */ /* 0x000fe400078e02ce */
[CC--:B------:R-:W-:Y:S04]  /*88c0*/  LEA R10, P0, R207.reuse, R234.reuse, 0x2 ;  /* 0x000000eacf0a7211 */ /* 0x0c0fe800078010ff */
[-C--:B------:R-:W-:Y:S01]  /*88d0*/  LEA.HI.X.SX32 R11, R207, R235.reuse, 0x2, P0 ;  /* 0x000000ebcf0b7211 */ /* 0x080fe200000f16ff */
[----:B------:R-:W-:Y:S04]  /*88e0*/  IMAD.MOV.U32 R207, RZ, RZ, c[0x0][0x22c] ;  /* 0x00008b00ffcf7624 */ /* 0x000fe800078e00ff */
[----:B------:R5:W-:Y:S01]  /*88f0*/  RED.E.ADD.F32.FTZ.RN.STRONG.GPU [R10.64], R12 ;  /* 0x0000000c0a00798e */ /* 0x000be2000c10e784 */
[----:B------:R-:W-:Y:S04]  /*8900*/  IMAD R207, R207, c[0x0][0x1c0], RZ ;  /* 0x00007000cfcf7a24 */ /* 0x000fe800078e02ff */
[----:B------:R-:W-:Y:S01]  /*8910*/  IMAD.SHL.U32 R207, R207, 0x10, RZ ;  /* 0x00000010cfcf7824 */ /* 0x000fe200078e00ff */
[CC--:B-1----:R-:W-:Y:S04]  /*8920*/  LEA R8, P2, R206.reuse, R234.reuse, 0x2 ;  /* 0x000000eace087211 */ /* 0x0c2fe800078410ff */
[-C--:B------:R-:W-:Y:S02]  /*8930*/  LEA.HI.X.SX32 R9, R206, R235.reuse, 0x2, P2 ;  /* 0x000000ebce097211 */ /* 0x080fe400010f16ff */
[C---:B------:R-:W-:Y:S02]  /*8940*/  IADD3 R199, R207.reuse, 0x40, RZ ;  /* 0x00000040cfc77810 */ /* 0x040fe40007ffe0ff */
[----:B------:R-:W-:Y:S01]  /*8950*/  IADD3 R198, R207, 0x40, RZ ;  /* 0x00000040cfc67810 */ /* 0x000fe20007ffe0ff */
[----:B------:R1:W-:Y:S02]  /*8960*/  RED.E.ADD.F32.FTZ.RN.STRONG.GPU [R8.64], R13 ;  /* 0x0000000d0800798e */ /* 0x0003e4000c10e784 */
[C---:B------:R-:W-:Y:S02]  /*8970*/  IMAD.IADD R199, R239.reuse, 0x1, R199 ;  /* 0x00000001efc77824 */ /* 0x040fe400078e02c7 */
[C---:B------:R-:W-:Y:S02]  /*8980*/  IMAD.IADD R198, R239.reuse, 0x1, R198 ;  /* 0x00000001efc67824 */ /* 0x040fe400078e02c6 */
[C---:B------:R-:W-:Y:S02]  /*8990*/  IMAD.IADD R199, R239.reuse, 0x1, R199 ;  /* 0x00000001efc77824 */ /* 0x040fe400078e02c7 */
[C---:B------:R-:W-:Y:S01]  /*89a0*/  IMAD.IADD R198, R239.reuse, 0x1, R198 ;  /* 0x00000001efc67824 */ /* 0x040fe200078e02c6 */
[----:B-----5:R-:W5:Y:S03]  /*89b0*/  LDL R12, [R1+0x54] ;  /* 0x00005400010c7983 */ /* 0x020f660000100800 */
[----:B------:R-:W-:Y:S05]  /*89c0*/  IMAD.IADD R198, R239, 0x1, R198 ;  /* 0x00000001efc67824 */ /* 0x000fea00078e02c6 */
[CC--:B-1----:R-:W-:Y:S01]  /*89d0*/  LEA R8, P2, R198.reuse, R234.reuse, 0x2 ;  /* 0x000000eac6087211 */ /* 0x0c2fe200078410ff */
[----:B------:R-:W5:Y:S03]  /*89e0*/  LDL R13, [R1+0x50] ;  /* 0x00005000010d7983 */ /* 0x000f660000100800 */
[-C--:B------:R-:W-:Y:S02]  /*89f0*/  LEA.HI.X.SX32 R9, R198, R235.reuse, 0x2, P2 ;  /* 0x000000ebc6097211 */ /* 0x080fe400010f16ff */
[CC--:B--2---:R-:W-:Y:S04]  /*8a00*/  LEA R4, P1, R0.reuse, R234.reuse, 0x2 ;  /* 0x000000ea00047211 */ /* 0x0c4fe800078210ff */
[-C--:B------:R-:W-:Y:S01]  /*8a10*/  LEA.HI.X.SX32 R5, R0, R235.reuse, 0x2, P1 ;  /* 0x000000eb00057211 */ /* 0x080fe200008f16ff */
[----:B------:R-:W-:Y:S04]  /*8a20*/  IMAD.MOV.U32 R0, RZ, RZ, c[0x0][0x22c] ;  /* 0x00008b00ff007624 */ /* 0x000fe800078e00ff */
[----:B------:R1:W-:Y:S01]  /*8a30*/  RED.E.ADD.F32.FTZ.RN.STRONG.GPU [R4.64], R14 ;  /* 0x0000000e0400798e */ /* 0x0003e2000c10e784 */
[----:B------:R-:W-:Y:S04]  /*8a40*/  IMAD R0, R0, c[0x0][0x1c0], RZ ;  /* 0x0000700000007a24 */ /* 0x000fe800078e02ff */
[----:B------:R-:W-:Y:S05]  /*8a50*/  IMAD.SHL.U32 R0, R0, 0x10, RZ ;  /* 0x0000001000007824 */ /* 0x000fea00078e00ff */
[----:B------:R-:W-:Y:S02]  /*8a60*/  IADD3 R0, R0, 0x40, RZ ;  /* 0x0000004000007810 */ /* 0x000fe40007ffe0ff */
[CC--:B---3--:R-:W-:Y:S04]  /*8a70*/  LEA R6, P0, R204.reuse, R234.reuse, 0x2 ;  /* 0x000000eacc067211 */ /* 0x0c8fe800078010ff */
[-C--:B------:R-:W-:Y:S02]  /*8a80*/  LEA.HI.X.SX32 R7, R204, R235.reuse, 0x2, P0 ;  /* 0x000000ebcc077211 */ /* 0x080fe400000f16ff */
[----:B------:R-:W-:Y:S01]  /*8a90*/  IADD3 R204, R207, 0x40, RZ ;  /* 0x00000040cfcc7810 */ /* 0x000fe20007ffe0ff */
[----:B-1----:R-:W2:Y:S01]  /*8aa0*/  LDL R14, [R1+0x30] ;  /* 0x00003000010e7983 */ /* 0x002ea20000100800 */
[CC--:B------:R-:W-:Y:S01]  /*8ab0*/  LEA R4, P0, R0.reuse, R234.reuse, 0x2 ;  /* 0x000000ea00047211 */ /* 0x0c0fe200078010ff */
[----:B------:R-:W-:Y:S02]  /*8ac0*/  IMAD.MOV.U32 R207, RZ, RZ, c[0x0][0x22c] ;  /* 0x00008b00ffcf7624 */ /* 0x000fe400078e00ff */
[----:B------:R1:W-:Y:S01]  /*8ad0*/  RED.E.ADD.F32.FTZ.RN.STRONG.GPU [R6.64], R15 ;  /* 0x0000000f0600798e */ /* 0x0003e2000c10e784 */
[-C--:B------:R-:W-:Y:S01]  /*8ae0*/  LEA.HI.X.SX32 R5, R0, R235.reuse, 0x2, P0 ;  /* 0x000000eb00057211 */ /* 0x080fe200000f16ff */
[----:B------:R-:W-:Y:S01]  /*8af0*/  IMAD.IADD R204, R239, 0x1, R204 ;  /* 0x00000001efcc7824 */ /* 0x000fe200078e02cc */
[-C--:B------:R-:W-:Y:S01]  /*8b00*/  LEA R10, P0, R199, R234.reuse, 0x2 ;  /* 0x000000eac70a7211 */ /* 0x080fe200078010ff */
[----:B------:R-:W3:Y:S01]  /*8b10*/  LDL R0, [R1+0x34] ;  /* 0x0000340001007983 */ /* 0x000ee20000100800 */
[----:B------:R-:W-:Y:S02]  /*8b20*/  IMAD R207, R207, c[0x0][0x1c0], RZ ;  /* 0x00007000cfcf7a24 */ /* 0x000fe400078e02ff */
[-C--:B------:R-:W-:Y:S01]  /*8b30*/  LEA.HI.X.SX32 R11, R199, R235.reuse, 0x2, P0 ;  /* 0x000000ebc70b7211 */ /* 0x080fe200000f16ff */
[----:B------:R-:W-:Y:S01]  /*8b40*/  RED.E.ADD.F32.FTZ.RN.STRONG.GPU [R234.64+0x100], R84 ;  /* 0x00010054ea00798e */ /* 0x000fe2000c10e784 */
[----:B------:R-:W-:Y:S03]  /*8b50*/  IMAD.SHL.U32 R207, R207, 0x10, RZ ;  /* 0x00000010cfcf7824 */ /* 0x000fe600078e00ff */
[----:B------:R-:W-:Y:S02]  /*8b60*/  RED.E.ADD.F32.FTZ.RN.STRONG.GPU [R2.64+0x100], R85 ;  /* 0x000100550200798e */ /* 0x000fe4000c10e784 */
[----:B------:R-:W-:Y:S01]  /*8b70*/  IADD3 R16, R207, 0x60, RZ ;  /* 0x00000060cf107810 */ /* 0x000fe20007ffe0ff */
[----:B------:R-:W-:Y:S01]  /*8b80*/  IMAD.MOV.U32 R207, RZ, RZ, c[0x0][0x22c] ;  /* 0x00008b00ffcf7624 */ /* 0x000fe200078e00ff */
[----:B------:R4:W-:Y:S03]  /*8b90*/  RED.E.ADD.F32.FTZ.RN.STRONG.GPU [R4.64], R86 ;  /* 0x000000560400798e */ /* 0x0009e6000c10e784 */
[----:B------:R-:W-:Y:S04]  /*8ba0*/  IMAD R207, R207, c[0x0][0x1c0], RZ ;  /* 0x00007000cfcf7a24 */ /* 0x000fe800078e02ff */
[----:B------:R-:W-:Y:S01]  /*8bb0*/  IMAD.SHL.U32 R207, R207, 0x10, RZ ;  /* 0x00000010cfcf7824 */ /* 0x000fe200078e00ff */
[CC--:B-1----:R-:W-:Y:S04]  /*8bc0*/  LEA R6, P1, R204.reuse, R234.reuse, 0x2 ;  /* 0x000000eacc067211 */ /* 0x0c2fe800078210ff */
[-C--:B------:R-:W-:Y:S01]  /*8bd0*/  LEA.HI.X.SX32 R7, R204, R235.reuse, 0x2, P1 ;  /* 0x000000ebcc077211 */ /* 0x080fe200008f16ff */
[----:B------:R-:W-:Y:S04]  /*8be0*/  IMAD.MOV.U32 R204, RZ, RZ, c[0x0][0x22c] ;  /* 0x00008b00ffcc7624 */ /* 0x000fe800078e00ff */
[----:B------:R1:W-:Y:S01]  /*8bf0*/  RED.E.ADD.F32.FTZ.RN.STRONG.GPU [R6.64], R87 ;  /* 0x000000570600798e */ /* 0x0003e2000c10e784 */
[----:B------:R-:W-:Y:S03]  /*8c00*/  IMAD R204, R204, c[0x0][0x1c0], RZ ;  /* 0x00007000cccc7a24 */ /* 0x000fe600078e02ff */
[----:B------:R-:W-:Y:S01]  /*8c10*/  RED.E.ADD.F32.FTZ.RN.STRONG.GPU [R10.64], R88 ;  /* 0x000000580a00798e */ /* 0x000fe2000c10e784 */
[----:B------:R-:W-:Y:S01]  /*8c20*/  IMAD.SHL.U32 R204, R204, 0x10, RZ ;  /* 0x00000010cccc7824 */ /* 0x000fe200078e00ff */
[CC--:B----4-:R-:W-:Y:S02]  /*8c30*/  LEA R4, P1, R197.reuse, R234.reuse, 0x2 ;  /* 0x000000eac5047211 */ /* 0x0d0fe400078210ff */
[----:B------:R4:W-:Y:S02]  /*8c40*/  RED.E.ADD.F32.FTZ.RN.STRONG.GPU [R8.64], R89 ;  /* 0x000000590800798e */ /* 0x0009e4000c10e784 */
[C---:B------:R-:W-:Y:S02]  /*8c50*/  IADD3 R17, R204.reuse, 0x60, RZ ;  /* 0x00000060cc117810 */ /* 0x040fe40007ffe0ff */
[-C--:B------:R-:W-:Y:S01]  /*8c60*/  LEA.HI.X.SX32 R5, R197, R235.reuse, 0x2, P1 ;  /* 0x000000ebc5057211 */ /* 0x080fe200008f16ff */
[----:B------:R-:W-:Y:S01]  /*8c70*/  LDSM.16.MT88.4 R84, [R220+0x4000] ;  /* 0x00400000dc54783b */ /* 0x000fe20000004200 */
[----:B------:R-:W-:Y:S01]  /*8c80*/  IADD3 R15, R204, 0x60, RZ ;  /* 0x00000060cc0f7810 */ /* 0x000fe20007ffe0ff */
[C---:B------:R-:W-:Y:S02]  /*8c90*/  IMAD.IADD R17, R239.reuse, 0x1, R17 ;  /* 0x00000001ef117824 */ /* 0x040fe400078e0211 */
[----:B------:R4:W-:Y:S02]  /*8ca0*/  RED.E.ADD.F32.FTZ.RN.STRONG.GPU [R4.64], R90 ;  /* 0x0000005a0400798e */ /* 0x0009e4000c10e784 */
[C---:B------:R-:W-:Y:S04]  /*8cb0*/  IMAD.IADD R15, R239.reuse, 0x1, R15 ;  /* 0x00000001ef0f7824 */ /* 0x040fe800078e020f */
[C---:B------:R-:W-:Y:S01]  /*8cc0*/  IMAD.IADD R15, R239.reuse, 0x1, R15 ;  /* 0x00000001ef0f7824 */ /* 0x040fe200078e020f */
[CC--:B-1----:R-:W-:Y:S03]  /*8cd0*/  LEA R6, P0, R196.reuse, R234.reuse, 0x2 ;  /* 0x000000eac4067211 */ /* 0x0c2fe600078010ff */
[----:B------:R-:W-:Y:S01]  /*8ce0*/  IMAD.IADD R15, R239, 0x1, R15 ;  /* 0x00000001ef0f7824 */ /* 0x000fe200078e020f */
[-C--:B------:R-:W-:Y:S04]  /*8cf0*/  LEA.HI.X.SX32 R7, R196, R235.reuse, 0x2, P0 ;  /* 0x000000ebc4077211 */ /* 0x080fe800000f16ff */
[CC--:B----4-:R-:W-:Y:S01]  /*8d00*/  LEA R8, P2, R15.reuse, R234.reuse, 0x2 ;  /* 0x000000ea0f087211 */ /* 0x0d0fe200078410ff */
[----:B------:R1:W-:Y:S03]  /*8d10*/  RED.E.ADD.F32.FTZ.RN.STRONG.GPU [R6.64], R91 ;  /* 0x0000005b0600798e */ /* 0x0003e6000c10e784 */
[-C--:B------:R-:W-:Y:S01]  /*8d20*/  LEA.HI.X.SX32 R9, R15, R235.reuse, 0x2, P2 ;  /* 0x000000eb0f097211 */ /* 0x080fe200010f16ff */
[----:B------:R-:W-:Y:S01]  /*8d30*/  RED.E.ADD.F32.FTZ.RN.STRONG.GPU [R234.64+0x180], R96 ;  /* 0x00018060ea00798e */ /* 0x000fe2000c10e784 */
[CC--:B------:R-:W-:Y:S03]  /*8d40*/  LEA R4, P0, R16.reuse, R234.reuse, 0x2 ;  /* 0x000000ea10047211 */ /* 0x0c0fe600078010ff */
[----:B------:R-:W-:Y:S01]  /*8d50*/  RED.E.ADD.F32.FTZ.RN.STRONG.GPU [R2.64+0x180], R97 ;  /* 0x000180610200798e */ /* 0x000fe2000c10e784 */
[-C--:B------:R-:W-:Y:S03]  /*8d60*/  LEA.HI.X.SX32 R5, R16, R235.reuse, 0x2, P0 ;  /* 0x000000eb10057211 */ /* 0x080fe600000f16ff */
[----:B------:R-:W-:Y:S01]  /*8d70*/  LDSM.16.MT88.4 R88, [R220+0x6000] ;  /* 0x00600000dc58783b */ /* 0x000fe20000004200 */
[----:B------:R-:W-:Y:S01]  /*8d80*/  IADD3 R16, R204, 0x60, RZ ;  /* 0x00000060cc107810 */ /* 0x000fe20007ffe0ff */
[----:B------:R-:W-:Y:S02]  /*8d90*/  IMAD.MOV.U32 R204, RZ, RZ, c[0x0][0x22c] ;  /* 0x00008b00ffcc7624 */ /* 0x000fe400078e00ff */
[----:B------:R-:W-:Y:S02]  /*8da0*/  RED.E.ADD.F32.FTZ.RN.STRONG.GPU [R4.64], R98 ;  /* 0x000000620400798e */ /* 0x000fe4000c10e784 */
[C---:B------:R-:W-:Y:S02]  /*8db0*/  IMAD.IADD R16, R239.reuse, 0x1, R16 ;  /* 0x00000001ef107824 */ /* 0x040fe400078e0210 */
[----:B------:R-:W-:Y:S02]  /*8dc0*/  IMAD R204, R204, c[0x0][0x1c0], RZ ;  /* 0x00007000cccc7a24 */ /* 0x000fe400078e02ff */
[----:B------:R-:W-:Y:S02]  /*8dd0*/  IMAD.IADD R16, R239, 0x1, R16 ;  /* 0x00000001ef107824 */ /* 0x000fe400078e0210 */
[----:B------:R-:W-:Y:S01]  /*8de0*/  IMAD.SHL.U32 R204, R204, 0x10, RZ ;  /* 0x00000010cccc7824 */ /* 0x000fe200078e00ff */
[CC--:B-1----:R-:W-:Y:S02]  /*8df0*/  LEA R6, P1, R17.reuse, R234.reuse, 0x2 ;  /* 0x000000ea11067211 */ /* 0x0c2fe400078210ff */
[CC--:B------:R-:W-:Y:S02]  /*8e00*/  LEA R10, P0, R16.reuse, R234.reuse, 0x2 ;  /* 0x000000ea100a7211 */ /* 0x0c0fe400078010ff */
[-C--:B------:R-:W-:Y:S02]  /*8e10*/  LEA.HI.X.SX32 R7, R17, R235.reuse, 0x2, P1 ;  /* 0x000000eb11077211 */ /* 0x080fe400008f16ff */
[-C--:B------:R-:W-:Y:S02]  /*8e20*/  LEA.HI.X.SX32 R11, R16, R235.reuse, 0x2, P0 ;  /* 0x000000eb100b7211 */ /* 0x080fe400000f16ff */
[C---:B------:R-:W-:Y:S01]  /*8e30*/  IADD3 R17, R204.reuse, 0x80, RZ ;  /* 0x00000080cc117810 */ /* 0x040fe20007ffe0ff */
[----:B------:R5:W-:Y:S01]  /*8e40*/  RED.E.ADD.F32.FTZ.RN.STRONG.GPU [R6.64], R99 ;  /* 0x000000630600798e */ /* 0x000be2000c10e784 */
[C---:B------:R-:W-:Y:S02]  /*8e50*/  IADD3 R16, R204.reuse, 0x80, RZ ;  /* 0x00000080cc107810 */ /* 0x040fe40007ffe0ff */
[----:B------:R-:W-:Y:S01]  /*8e60*/  IADD3 R15, R204, 0x80, RZ ;  /* 0x00000080cc0f7810 */ /* 0x000fe20007ffe0ff */
[----:B------:R-:W-:Y:S01]  /*8e70*/  RED.E.ADD.F32.FTZ.RN.STRONG.GPU [R10.64], R92 ;  /* 0x0000005c0a00798e */ /* 0x000fe2000c10e784 */
[C---:B------:R-:W-:Y:S02]  /*8e80*/  IMAD.IADD R17, R239.reuse, 0x1, R17 ;  /* 0x00000001ef117824 */ /* 0x040fe400078e0211 */
[C---:B------:R-:W-:Y:S01]  /*8e90*/  IMAD.IADD R16, R239.reuse, 0x1, R16 ;  /* 0x00000001ef107824 */ /* 0x040fe200078e0210 */
[----:B------:R1:W-:Y:S01]  /*8ea0*/  RED.E.ADD.F32.FTZ.RN.STRONG.GPU [R8.64], R93 ;  /* 0x0000005d0800798e */ /* 0x0003e2000c10e784 */
[C---:B------:R-:W-:Y:S02]  /*8eb0*/  IMAD.IADD R15, R239.reuse, 0x1, R15 ;  /* 0x00000001ef0f7824 */ /* 0x040fe400078e020f */
[C---:B------:R-:W-:Y:S01]  /*8ec0*/  IMAD.IADD R16, R239.reuse, 0x1, R16 ;  /* 0x00000001ef107824 */ /* 0x040fe200078e0210 */
[----:B------:R-:W-:Y:S01]  /*8ed0*/  LDSM.16.MT88.4 R96, [R226+0x28800] ;  /* 0x02880000e260783b */ /* 0x000fe20000004200 */
[C---:B------:R-:W-:Y:S02]  /*8ee0*/  IMAD.IADD R15, R239.reuse, 0x1, R15 ;  /* 0x00000001ef0f7824 */ /* 0x040fe400078e020f */
[----:B------:R-:W-:Y:S02]  /*8ef0*/  IMAD.MOV.U32 R204, RZ, RZ, c[0x0][0x22c] ;  /* 0x00008b00ffcc7624 */ /* 0x000fe400078e00ff */
[----:B------:R-:W-:Y:S02]  /*8f00*/  IMAD.IADD R15, R239, 0x1, R15 ;  /* 0x00000001ef0f7824 */ /* 0x000fe400078e020f */
[----:B------:R-:W-:Y:S04]  /*8f10*/  IMAD R204, R204, c[0x0][0x1c0], RZ ;  /* 0x00007000cccc7a24 */ /* 0x000fe800078e02ff */
[----:B------:R-:W-:Y:S01]  /*8f20*/  IMAD.SHL.U32 R204, R204, 0x10, RZ ;  /* 0x00000010cccc7824 */ /* 0x000fe200078e00ff */
[CC--:B-----5:R-:W-:Y:S04]  /*8f30*/  LEA R6, P0, R12.reuse, R234.reuse, 0x2 ;  /* 0x000000ea0c067211 */ /* 0x0e0fe800078010ff */
[-C--:B------:R-:W-:Y:S02]  /*8f40*/  LEA.HI.X.SX32 R7, R12, R235.reuse, 0x2, P0 ;  /* 0x000000eb0c077211 */ /* 0x080fe400000f16ff */
[----:B------:R-:W4:Y:S01]  /*8f50*/  LDL R12, [R1+0x2c] ;  /* 0x00002c00010c7983 */ /* 0x000f220000100800 */
[CC--:B-1----:R-:W-:Y:S04]  /*8f60*/  LEA R8, P2, R15.reuse, R234.reuse, 0x2 ;  /* 0x000000ea0f087211 */ /* 0x0c2fe800078410ff */
[-C--:B------:R-:W-:Y:S02]  /*8f70*/  LEA.HI.X.SX32 R9, R15, R235.reuse, 0x2, P2 ;  /* 0x000000eb0f097211 */ /* 0x080fe400010f16ff */
[----:B------:R-:W-:Y:S05]  /*8f80*/  IADD3 R15, R204, 0xa0, RZ ;  /* 0x000000a0cc0f7810 */ /* 0x000fea0007ffe0ff */
[C---:B------:R-:W-:Y:S04]  /*8f90*/  IMAD.IADD R15, R239.reuse, 0x1, R15 ;  /* 0x00000001ef0f7824 */ /* 0x040fe800078e020f */
[C---:B------:R-:W-:Y:S04]  /*8fa0*/  IMAD.IADD R15, R239.reuse, 0x1, R15 ;  /* 0x00000001ef0f7824 */ /* 0x040fe800078e020f */
[----:B------:R-:W-:Y:S01]  /*8fb0*/  IMAD.IADD R15, R239, 0x1, R15 ;  /* 0x00000001ef0f7824 */ /* 0x000fe200078e020f */
[CC--:B---3--:R-:W-:Y:S04]  /*8fc0*/  LEA R4, P1, R0.reuse, R234.reuse, 0x2 ;  /* 0x000000ea00047211 */ /* 0x0c8fe800078210ff */
        /* <DEDUP_REMOVED lines=30> */
[CC--:B--2---:R-:W-:Y:S04]  /*91b0*/  LEA R4, P1, R14.reuse, R234.reuse, 0x2 ;  /* 0x000000ea0e047211 */ /* 0x0c4fe800078210ff */
[-C--:B------:R-:W-:Y:S02]  /*91c0*/  LEA.HI.X.SX32 R5, R14, R235.reuse, 0x2, P1 ;  /* 0x000000eb0e057211 */ /* 0x080fe400008f16ff */
[----:B------:R-:W2:Y:S01]  /*91d0*/  LDL R14, [R1+0x28] ;  /* 0x00002800010e7983 */ /* 0x000ea20000100800 */
[CC--:B-1----:R-:W-:Y:S03]  /*91e0*/  LEA R6, P0, R13.reuse, R234.reuse, 0x2 ;  /* 0x000000ea0d067211 */ /* 0x0c2fe600078010ff */
[----:B------:R1:W-:Y:S01]  /*91f0*/  RED.E.ADD.F32.FTZ.RN.STRONG.GPU [R4.64], R106 ;  /* 0x0000006a0400798e */ /* 0x0003e2000c10e784 */
[-C--:B------:R-:W-:Y:S02]  /*9200*/  LEA.HI.X.SX32 R7, R13, R235.reuse, 0x2, P0 ;  /* 0x000000eb0d077211 */ /* 0x080fe400000f16ff */
        /* <DEDUP_REMOVED lines=13> */
[----:B------:R-:W2:Y:S01]  /*92e0*/  LDL R13, [R1+0x48] ;  /* 0x00004800010d7983 */ /* 0x000ea20000100800 */
        /* <DEDUP_REMOVED lines=13> */
[CC--:B----4-:R-:W-:Y:S04]  /*93c0*/  LEA R4, P1, R12.reuse, R234.reuse, 0x2 ;  /* 0x000000ea0c047211 */ /* 0x0d0fe800078210ff */
[-C--:B------:R-:W-:Y:S02]  /*93d0*/  LEA.HI.X.SX32 R5, R12, R235.reuse, 0x2, P1 ;  /* 0x000000eb0c057211 */ /* 0x080fe400008f16ff */
[----:B------:R-:W3:Y:S04]  /*93e0*/  LDL R12, [R1+0x24] ;  /* 0x00002400010c7983 */ /* 0x000ee80000100800 */
[----:B------:R1:W-:Y:S01]  /*93f0*/  RED.E.ADD.F32.FTZ.RN.STRONG.GPU [R4.64], R110 ;  /* 0x0000006e0400798e */ /* 0x0003e2000c10e784 */
[CC--:B-----5:R-:W-:Y:S04]  /*9400*/  LEA R6, P0, R0.reuse, R234.reuse, 0x2 ;  /* 0x000000ea00067211 */ /* 0x0e0fe800078010ff */
[-C--:B------:R-:W-:Y:S02]  /*9410*/  LEA.HI.X.SX32 R7, R0, R235.reuse, 0x2, P0 ;  /* 0x000000eb00077211 */ /* 0x080fe400000f16ff */
[CC--:B-1----:R-:W-:Y:S01]  /*9420*/  LEA R4, P0, R15.reuse, R234.reuse, 0x2 ;  /* 0x000000ea0f047211 */ /* 0x0c2fe200078010ff */
[----:B------:R-:W4:Y:S03]  /*9430*/  LDL R0, [R1+0x44] ;  /* 0x0000440001007983 */ /* 0x000f260000100800 */
[-C--:B------:R-:W-:Y:S01]  /*9440*/  LEA.HI.X.SX32 R5, R15, R235.reuse, 0x2, P0 ;  /* 0x000000eb0f057211 */ /* 0x080fe200000f16ff */
[----:B------:R1:W-:Y:S01]  /*9450*/  RED.E.ADD.F32.FTZ.RN.STRONG.GPU [R6.64], R111 ;  /* 0x0000006f0600798e */ /* 0x0003e2000c10e784 */
[----:B------:R-:W-:Y:S01]  /*9460*/  IADD3 R15, R204, 0xc0, RZ ;  /* 0x000000c0cc0f7810 */ /* 0x000fe20007ffe0ff */
[----:B------:R-:W-:Y:S01]  /*9470*/  IMAD.MOV.U32 R204, RZ, RZ, c[0x0][0x22c] ;  /* 0x00008b00ffcc7624 */ /* 0x000fe200078e00ff */
[CC--:B------:R-:W-:Y:S01]  /*9480*/  LEA R10, P0, R16.reuse, R234.reuse, 0x2 ;  /* 0x000000ea100a7211 */ /* 0x0c0fe200078010ff */
[----:B------:R-:W-:Y:S02]  /*9490*/  RED.E.ADD.F32.FTZ.RN.STRONG.GPU [R234.64+0x300], R116 ;  /* 0x00030074ea00798e */ /* 0x000fe4000c10e784 */
[C---:B------:R-:W-:Y:S01]  /*94a0*/  IMAD.IADD R15, R239.reuse, 0x1, R15 ;  /* 0x00000001ef0f7824 */ /* 0x040fe200078e020f */
[-C--:B------:R-:W-:Y:S01]  /*94b0*/  LEA.HI.X.SX32 R11, R16, R235.reuse, 0x2, P0 ;  /* 0x000000eb100b7211 */ /* 0x080fe200000f16ff */
[----:B------:R-:W-:Y:S01]  /*94c0*/  RED.E.ADD.F32.FTZ.RN.STRONG.GPU [R2.64+0x300], R117 ;  /* 0x000300750200798e */ /* 0x000fe2000c10e784 */
[----:B------:R-:W-:Y:S02]  /*94d0*/  IMAD R204, R204, c[0x0][0x1c0], RZ ;  /* 0x00007000cccc7a24 */ /* 0x000fe400078e02ff */
[C---:B------:R-:W-:Y:S01]  /*94e0*/  IMAD.IADD R15, R239.reuse, 0x1, R15 ;  /* 0x00000001ef0f7824 */ /* 0x040fe200078e020f */
[----:B------:R2:W-:Y:S01]  /*94f0*/  RED.E.ADD.F32.FTZ.RN.STRONG.GPU [R4.64], R118 ;  /* 0x000000760400798e */ /* 0x0005e2000c10e784 */
[----:B------:R-:W-:Y:S02]  /*9500*/  IMAD.SHL.U32 R204, R204, 0x10, RZ ;  /* 0x00000010cccc7824 */ /* 0x000fe400078e00ff */
[----:B------:R-:W-:Y:S01]  /*9510*/  IMAD.IADD R15, R239, 0x1, R15 ;  /* 0x00000001ef0f7824 */ /* 0x000fe200078e020f */
[----:B------:R-:W-:Y:S04]  /*9520*/  LDSM.16.MT88.4 R108, [R220+0x6800] ;  /* 0x00680000dc6c783b */ /* 0x000fe80000004200 */
[CC--:B------:R-:W-:Y:S04]  /*9530*/  LEA R8, P2, R15.reuse, R234.reuse, 0x2 ;  /* 0x000000ea0f087211 */ /* 0x0c0fe800078410ff */
[-C--:B------:R-:W-:Y:S02]  /*9540*/  LEA.HI.X.SX32 R9, R15, R235.reuse, 0x2, P2 ;  /* 0x000000eb0f097211 */ /* 0x080fe400010f16ff */
[----:B------:R-:W-:Y:S02]  /*9550*/  IADD3 R15, R205, 0xe0, RZ ;  /* 0x000000e0cd0f7810 */ /* 0x000fe40007ffe0ff */
[-C--:B-1----:R-:W-:Y:S03]  /*9560*/  LEA R6, P1, R17, R234.reuse, 0x2 ;  /* 0x000000ea11067211 */ /* 0x082fe600078210ff */
[----:B------:R-:W-:Y:S01]  /*9570*/  IMAD.IADD R15, R239, 0x1, R15 ;  /* 0x00000001ef0f7824 */ /* 0x000fe200078e020f */
[-C--:B------:R-:W-:Y:S02]  /*9580*/  LEA.HI.X.SX32 R7, R17, R235.reuse, 0x2, P1 ;  /* 0x000000eb11077211 */ /* 0x080fe400008f16ff */
[----:B------:R-:W-:Y:S04]  /*9590*/  LDSM.16.MT88.4 R16, [R220+0x2000] ;  /* 0x00200000dc10783b */ /* 0x000fe80000004200 */
[----:B------:R1:W-:Y:S01]  /*95a0*/  RED.E.ADD.F32.FTZ.RN.STRONG.GPU [R6.64], R119 ;  /* 0x000000770600798e */ /* 0x0003e2000c10e784 */
[CC--:B--2---:R-:W-:Y:S03]  /*95b0*/  LEA R4, P1, R14.reuse, R234.reuse, 0x2 ;  /* 0x000000ea0e047211 */ /* 0x0c4fe600078210ff */
[----:B------:R2:W-:Y:S01]  /*95c0*/  RED.E.ADD.F32.FTZ.RN.STRONG.GPU [R10.64], R120 ;  /* 0x000000780a00798e */ /* 0x0005e2000c10e784 */
[-C--:B------:R-:W-:Y:S02]  /*95d0*/  LEA.HI.X.SX32 R5, R14, R235.reuse, 0x2, P1 ;  /* 0x000000eb0e057211 */ /* 0x080fe400008f16ff */
[----:B------:R-:W-:Y:S01]  /*95e0*/  IADD3 R14, R205, 0xe0, RZ ;  /* 0x000000e0cd0e7810 */ /* 0x000fe20007ffe0ff */
[----:B------:R5:W-:Y:S04]  /*95f0*/  RED.E.ADD.F32.FTZ.RN.STRONG.GPU [R8.64], R121 ;  /* 0x000000790800798e */ /* 0x000be8000c10e784 */
[----:B------:R5:W-:Y:S01]  /*9600*/  RED.E.ADD.F32.FTZ.RN.STRONG.GPU [R4.64], R122 ;  /* 0x0000007a0400798e */ /* 0x000be2000c10e784 */
[C---:B------:R-:W-:Y:S04]  /*9610*/  IMAD.IADD R14, R239.reuse, 0x1, R14 ;  /* 0x00000001ef0e7824 */ /* 0x040fe800078e020e */
[----:B------:R-:W-:Y:S01]  /*9620*/  IMAD.IADD R14, R239, 0x1, R14 ;  /* 0x00000001ef0e7824 */ /* 0x000fe200078e020e */
[CC--:B-1----:R-:W-:Y:S04]  /*9630*/  LEA R6, P0, R13.reuse, R234.reuse, 0x2 ;  /* 0x000000ea0d067211 */ /* 0x0c2fe800078010ff */
[-C--:B------:R-:W-:Y:S02]  /*9640*/  LEA.HI.X.SX32 R7, R13, R235.reuse, 0x2, P0 ;  /* 0x000000eb0d077211 */ /* 0x080fe400000f16ff */
[----:B------:R-:W-:Y:S02]  /*9650*/  IADD3 R13, R204, 0xe0, RZ ;  /* 0x000000e0cc0d7810 */ /* 0x000fe40007ffe0ff */
[-C--:B--2---:R-:W-:Y:S01]  /*9660*/  LEA R10, P0, R15, R234.reuse, 0x2 ;  /* 0x000000ea0f0a7211 */ /* 0x084fe200078010ff */
[----:B------:R1:W-:Y:S01]  /*9670*/  RED.E.ADD.F32.FTZ.RN.STRONG.GPU [R6.64], R123 ;  /* 0x0000007b0600798e */ /* 0x0003e2000c10e784 */
[CC--:B-----5:R-:W-:Y:S02]  /*9680*/  LEA R8, P3, R14.reuse, R234.reuse, 0x2 ;  /* 0x000000ea0e087211 */ /* 0x0e0fe400078610ff */
[-C--:B------:R-:W-:Y:S01]  /*9690*/  LEA R4, P1, R13, R234.reuse, 0x2 ;  /* 0x000000ea0d047211 */ /* 0x080fe200078210ff */
[----:B------:R-:W-:Y:S01]  /*96a0*/  RED.E.ADD.F32.FTZ.RN.STRONG.GPU [R234.64+0x380], R128 ;  /* 0x00038080ea00798e */ /* 0x000fe2000c10e784 */
[-C--:B------:R-:W-:Y:S02]  /*96b0*/  LEA.HI.X.SX32 R11, R15, R235.reuse, 0x2, P0 ;  /* 0x000000eb0f0b7211 */ /* 0x080fe400000f16ff */
[-C--:B------:R-:W-:Y:S01]  /*96c0*/  LEA.HI.X.SX32 R5, R13, R235.reuse, 0x2, P1 ;  /* 0x000000eb0d057211 */ /* 0x080fe200008f16ff */
[----:B------:R-:W-:Y:S01]  /*96d0*/  RED.E.ADD.F32.FTZ.RN.STRONG.GPU [R2.64+0x380], R129 ;  /* 0x000380810200798e */ /* 0x000fe2000c10e784 */
[----:B------:R-:W-:Y:S02]  /*96e0*/  IADD3 R13, R205, 0xe0, RZ ;  /* 0x000000e0cd0d7810 */ /* 0x000fe40007ffe0ff */
[-C--:B------:R-:W-:Y:S01]  /*96f0*/  LEA.HI.X.SX32 R9, R14, R235.reuse, 0x2, P3 ;  /* 0x000000eb0e097211 */ /* 0x080fe200018f16ff */
[----:B------:R3:W-:Y:S02]  /*9700*/  RED.E.ADD.F32.FTZ.RN.STRONG.GPU [R4.64], R130 ;  /* 0x000000820400798e */ /* 0x0007e4000c10e784 */
[C---:B------:R-:W-:Y:S02]  /*9710*/  IMAD.IADD R13, R239.reuse, 0x1, R13 ;  /* 0x00000001ef0d7824 */ /* 0x040fe400078e020d */
[----:B------:R-:W-:Y:S02]  /*9720*/  RED.E.ADD.F32.FTZ.RN.STRONG.GPU [R10.64], R131 ;  /* 0x000000830a00798e */ /* 0x000fe4000c10e784 */
[C---:B------:R-:W-:Y:S02]  /*9730*/  IMAD.IADD R13, R239.reuse, 0x1, R13 ;  /* 0x00000001ef0d7824 */ /* 0x040fe400078e020d */
[----:B------:R-:W-:Y:S02]  /*9740*/  RED.E.ADD.F32.FTZ.RN.STRONG.GPU [R8.64], R124 ;  /* 0x0000007c0800798e */ /* 0x000fe4000c10e784 */
[----:B------:R-:W-:Y:S02]  /*9750*/  IMAD.IADD R13, R239, 0x1, R13 ;  /* 0x00000001ef0d7824 */ /* 0x000fe400078e020d */
[----:B------:R-:W-:Y:S03]  /*9760*/  LDSM.16.MT88.4 R8, [R220] ;  /* 0x00000000dc08783b */ /* 0x000fe60000004200 */
[CC--:B-1----:R-:W-:Y:S04]  /*9770*/  LEA R6, P2, R13.reuse, R234.reuse, 0x2 ;  /* 0x000000ea0d067211 */ /* 0x0c2fe800078410ff */
[-C--:B------:R-:W-:Y:S05]  /*9780*/  LEA.HI.X.SX32 R7, R13, R235.reuse, 0x2, P2 ;  /* 0x000000eb0d077211 */ /* 0x080fea00010f16ff */
[----:B------:R-:W-:Y:S01]  /*9790*/  RED.E.ADD.F32.FTZ.RN.STRONG.GPU [R6.64], R125 ;  /* 0x0000007d0600798e */ /* 0x000fe2000c10e784 */
[CC--:B---3--:R-:W-:Y:S04]  /*97a0*/  LEA R4, P1, R12.reuse, R234.reuse, 0x2 ;  /* 0x000000ea0c047211 */ /* 0x0c8fe800078210ff */
[-C--:B------:R-:W-:Y:S02]  /*97b0*/  LEA.HI.X.SX32 R5, R12, R235.reuse, 0x2, P1 ;  /* 0x000000eb0c057211 */ /* 0x080fe400008f16ff */
[----:B------:R-:W-:Y:S01]  /*97c0*/  LDSM.16.MT88.4 R12, [R226+0x28000] ;  /* 0x02800000e20c783b */ /* 0x000fe20000004200 */
[----:B------:R-:W-:Y:S01]  /*97d0*/  PLOP3.LUT P1, PT, PT, PT, UP0, 0x80, 0x0 ;  /* 0x000000000000781c */ /* 0x000fe20003f2f008 */
[----:B------:R-:W-:Y:S02]  /*97e0*/  @UP3 UIADD3 UR14, UP0, UR14, -0x100, URZ ;  /* 0xffffff000e0e3890 */ /* 0x000fe4000ff1e03f */
[----:B------:R-:W-:Y:S02]  /*97f0*/  RED.E.ADD.F32.FTZ.RN.STRONG.GPU [R4.64], R126 ;  /* 0x0000007e0400798e */ /* 0x000fe4000c10e784 */
[----:B------:R-:W-:Y:S02]  /*9800*/  @UP3 UIADD3.X UR13, UR13, -0x1, URZ, UP0, !UPT ;  /* 0xffffffff0d0d3890 */ /* 0x000fe400087fe43f */
        /* <DEDUP_REMOVED lines=23> */
[-C--:B-1----:R-:W-:Y:S05]  /*9980*/  HMMA.16816.F32 R132, R8, R92.reuse, R132 ;  /* 0x0000005c0884723c */ /* 0x082fea0000001884 */
[C---:B----4-:R-:W-:Y:S03]  /*9990*/  LEA R2, P0, R0.reuse, R234, 0x2 ;  /* 0x000000ea00027211 */ /* 0x050fe600078010ff */
[C---:B------:R-:W-:Y:S04]  /*99a0*/  HMMA.16816.F32 R136, R96.reuse, R92, R136 ;  /* 0x0000005c6088723c */ /* 0x040fe80000001888 */
[----:B------:R-:W-:Y:S02]  /*99b0*/  LEA.HI.X.SX32 R3, R0, R235, 0x2, P0 ;  /* 0x000000eb00037211 */ /* 0x000fe400000f16ff */
[----:B------:R-:W-:Y:S02]  /*99c0*/  PLOP3.LUT P0, PT, PT, PT, UP2, 0x80, 0x0 ;  /* 0x000000000000781c */ /* 0x000fe40003f0f028 */
[-C--:B------:R-:W-:Y:S01]  /*99d0*/  HMMA.16816.F32 R140, R96, R94.reuse, R140 ;  /* 0x0000005e608c723c */ /* 0x080fe2000000188c */
[----:B------:R-:W-:Y:S03]  /*99e0*/  RED.E.ADD.F32.FTZ.RN.STRONG.GPU [R2.64], R127 ;  /* 0x0000007f0200798e */ /* 0x000fe6000c10e784 */
[C---:B------:R-:W-:Y:S02]  /*99f0*/  IADD3 R0, R220.reuse, -0x8000, RZ ;  /* 0xffff8000dc007810 */ /* 0x040fe40007ffe0ff */
[----:B------:R-:W-:Y:S02]  /*9a00*/  @P1 IADD3 R0, R220, 0x8000, RZ ;  /* 0x00008000dc001810 */ /* 0x000fe40007ffe0ff */
        /* <DEDUP_REMOVED lines=269> */
.L_x_442:
        /* <DEDUP_REMOVED lines=18> */
.L_x_443:
        /* <DEDUP_REMOVED lines=51> */
[----:B------:R-:W-:Y:S01]  /*af30*/  IMAD R80, R31, c[0x0][0x3a0], RZ ;  /* 0x0000e8001f507a24 */ /* 0x000fe200078e02ff */
[----:B------:R-:W-:-:S02]  /*af40*/  ISETP.GE.AND P1, PT, R28, c[0x0][0x220], PT ;  /* 0x000088001c007a0c */ /* 0x000fc40003f26270 */
[----:B------:R-:W-:Y:S01]  /*af50*/  LDS.128 R12, [R8+0x1e000] ;  /* 0x01e00000080c7984 */ /* 0x000fe20000000c00 */
[----:B------:R-:W-:-:S03]  /*af60*/  ISETP.GE.AND P0, PT, R29, c[0x0][0x220], PT ;  /* 0x000088001d007a0c */ /* 0x000fc60003f06270 */
[----:B------:R5:W4:Y:S02]  /*af70*/  @!P3 LDS.128 R16, [R8+0x18000] ;  /* 0x018000000810b984 */ /* 0x000b240000000c00 */
[----:B-1---5:R-:W-:-:S04]  /*af80*/  IMAD.WIDE.U32 R8, R0, c[0x0][0x3a0], R2 ;  /* 0x0000e80000087a25 */ /* 0x022fc800078e0002 */
[----:B------:R-:W-:-:S04]  /*af90*/  IMAD R2, R0, c[0x0][0x3a4], R80 ;  /* 0x0000e90000027a24 */ /* 0x000fc800078e0250 */
[----:B------:R-:W-:Y:S01]  /*afa0*/  IMAD.IADD R3, R2, 0x1, R9 ;  /* 0x0000000102037824 */ /* 0x000fe200078e0209 */
[----:B------:R-:W-:-:S04]  /*afb0*/  LEA R2, P4, R8, c[0x0][0x340], 0x1 ;  /* 0x0000d00008027a11 */ /* 0x000fc800078808ff */
[----:B------:R-:W-:-:S05]  /*afc0*/  LEA.HI.X R3, R8, c[0x0][0x344], R3, 0x1, P4 ;  /* 0x0000d10008037a11 */ /* 0x000fca00020f0c03 */
[----:B--2---:R1:W-:Y:S04]  /*afd0*/  @!P2 STG.E.128 [R2.64+0x80], R24 ;  /* 0x000080180200a986 */ /* 0x0043e8000c101d04 */
[----:B---3--:R1:W-:Y:S04]  /*afe0*/  @!P1 STG.E.128 [R2.64+0x100], R20 ;  /* 0x0001001402009986 */ /* 0x0083e8000c101d04 */
[----:B----4-:R1:W-:Y:S04]  /*aff0*/  @!P3 STG.E.128 [R2.64], R16 ;  /* 0x000000100200b986 */ /* 0x0103e8000c101d04 */
[----:B------:R1:W-:Y:S02]  /*b000*/  @!P0 STG.E.128 [R2.64+0x180], R12 ;  /* 0x0001800c02008986 */ /* 0x0003e4000c101d04 */
.L_x_445:
[----:B--23--:R-:W-:Y:S05]  /*b010*/  BSYNC B0 ;  /* 0x0000000000007941 */ /* 0x00cfea0003800000 */
.L_x_444:
        /* <DEDUP_REMOVED lines=21> */
.L_x_447:
[----:B------:R-:W-:Y:S05]  /*b170*/  BSYNC B0 ;  /* 0x0000000000007941 */ /* 0x000fea0003800000 */
.L_x_446:
        /* <DEDUP_REMOVED lines=31> */
.L_x_449:
[----:B------:R-:W-:Y:S05]  /*b370*/  BSYNC B0 ;  /* 0x0000000000007941 */ /* 0x000fea0003800000 */
.L_x_448:
[----:B------:R-:W-:Y:S05]  /*b380*/  @P4 BRA `(.L_x_420) ;  /* 0x0000012000004947 */ /* 0x000fea0003800000 */
[----:B------:R-:W-:Y:S01]  /*b390*/  IADD3 R0, P0, R0, 0x20, RZ ;  /* 0x0000002000007810 */ /* 0x000fe20007f1e0ff */
[----:B-1----:R-:W-:Y:S01]  /*b3a0*/  IMAD.MOV.U32 R3, RZ, RZ, R8 ;  /* 0x000000ffff037224 */ /* 0x002fe200078e0008 */
[----:B------:R-:W-:-:S02]  /*b3b0*/  ISETP.GE.AND P2, PT, R10, c[0x0][0x220], PT ;  /* 0x000088000a007a0c */ /* 0x000fc40003f46270 */
        /* <DEDUP_REMOVED lines=15> */
.L_x_420:
[----:B------:R-:W-:Y:S05]  /*b4b0*/  BSYNC B1 ;  /* 0x0000000000017941 */ /* 0x000fea0003800000 */
.L_x_406:
        /* <DEDUP_REMOVED lines=12> */
.L_x_450:
[----:B------:R-:W-:Y:S05]  /*b580*/  EXIT ;  /* 0x000000000000794d */ /* 0x000fea0003800000 */
.L_x_452:
        /* <DEDUP_REMOVED lines=15> */
.L_x_1029:


//--------------------- .text._ZN5flash27flash_bwd_convert_dq_kernelI23Flash_bwd_kernel_traitsILi256ELi64ELi64ELi8ELi4ELi2ELi2ELb0ELb1EN7cutlass6half_tE19Flash_kernel_traitsILi256ELi64ELi64ELi8ES3_EEEEvNS_16Flash_bwd_paramsEi --------------------------
	.section	.text._ZN5flash27flash_bwd_convert_dq_kernelI23Flash_bwd_kernel_traitsILi256ELi64ELi64ELi8ELi4ELi2ELi2ELb0ELb1EN7cutlass6half_tE19Flash_kernel_traitsILi256ELi64ELi64ELi8ES3_EEEEvNS_16Flash_bwd_paramsEi,"ax",@progbits
	.sectioninfo	@"SHI_REGISTERS=96"
	.align	128
        .global         _ZN5flash27flash_bwd_convert_dq_kernelI23Flash_bwd_kernel_traitsILi256ELi64ELi64ELi8ELi4ELi2ELi2ELb0ELb1EN7cutlass6half_tE19Flash_kernel_traitsILi256ELi64ELi64ELi8ES3_EEEEvNS_16Flash_bwd_paramsEi
        .type           _ZN5flash27flash_bwd_convert_dq_kernelI23Flash_bwd_kernel_traitsILi256ELi64ELi64ELi8ELi4ELi2ELi2ELb0ELb1EN7cutlass6half_tE19Flash_kernel_traitsILi256ELi64ELi64ELi8ES3_EEEEvNS_16Flash_bwd_paramsEi,@function
        .size           _ZN5flash27flash_bwd_convert_dq_kernelI23Flash_bwd_kernel_traitsILi256ELi64ELi64ELi8ELi4ELi2ELi2ELb0ELb1EN7cutlass6half_tE19Flash_kernel_traitsILi256ELi64ELi64ELi8ES3_EEEEvNS_16Flash_bwd_paramsEi,(.L_x_1030 - _ZN5flash27flash_bwd_convert_dq_kernelI23Flash_bwd_kernel_traitsILi256ELi64ELi64ELi8ELi4ELi2ELi2ELb0ELb1EN7cutlass6half_tE19Flash_kernel_traitsILi256ELi64ELi64ELi8ES3_EEEEvNS_16Flash_bwd_paramsEi)
        .other          _ZN5flash27flash_bwd_convert_dq_kernelI23Flash_bwd_kernel_traitsILi256ELi64ELi64ELi8ELi4ELi2ELi2ELb0ELb1EN7cutlass6half_tE19Flash_kernel_traitsILi256ELi64ELi64ELi8ES3_EEEEvNS_16Flash_bwd_paramsEi,@"STO_CUDA_ENTRY STV_DEFAULT"
_ZN5flash27flash_bwd_convert_dq_kernelI23Flash_bwd_kernel_traitsILi256ELi64ELi64ELi8ELi4ELi2ELi2ELb0ELb1EN7cutlass6half_tE19Flash_kernel_traitsILi256ELi64ELi64ELi8ES3_EEEEvNS_16Flash_bwd_paramsEi:
.text._ZN5flash27flash_bwd_convert_dq_kernelI23Flash_bwd_kernel_traitsILi256ELi64ELi64ELi8ELi4ELi2ELi2ELb0ELb1EN7cutlass6half_tE19Flash_kernel_traitsILi256ELi64ELi64ELi8ES3_EEEEvNS_16Flash_bwd_paramsEi:
        /* <DEDUP_REMOVED lines=185> */
.L_x_454:
        /* <DEDUP_REMOVED lines=171> */
.L_x_453:
        /* <DEDUP_REMOVED lines=181> */
.L_x_456:
[----:B------:R-:W-:Y:S05]  /*2190*/  BSYNC B0 ;  /* 0x0000000000007941 */ /* 0x000fea0003800000 */
.L_x_455:
        /* <DEDUP_REMOVED lines=22> */
.L_x_457:
        /* <DEDUP_REMOVED lines=16> */
.L_x_1030:


//--------------------- .text._ZN5flash44flash_bwd_dq_dk_dv_loop_seqk_parallel_kernelI23Flash_bwd_kernel_traitsILi256ELi64ELi64ELi8ELi4ELi2ELi2ELb0ELb1EN7cutlass6half_tE19Flash_kernel_traitsILi256ELi64ELi64ELi8ES3_EELb1ELb1ELb0ELb0ELb0ELb0ELb0EEEvNS_16Flash_bwd_paramsE --------------------------
	.section	.text._ZN5flash44flash_bwd_dq_dk_dv_loop_seqk_parallel_kernelI23Flash_bwd_kernel_traitsILi256ELi64ELi64ELi8ELi4ELi2ELi2ELb0ELb1EN7cutlass6half_tE19Flash_kernel_traitsILi256ELi64ELi64ELi8ES3_EELb1ELb1ELb0ELb0ELb0ELb0ELb0EEEvNS_16Flash_bwd_paramsE,"ax",@progbits
	.sectioninfo	@"SHI_REGISTERS=255"
	.align	128
        .global         _ZN5flash44flash_bwd_dq_dk_dv_loop_seqk_parallel_kernelI23Flash_bwd_kernel_traitsILi256ELi64ELi64ELi8ELi4ELi2ELi2ELb0ELb1EN7cutlass6half_tE19Flash_kernel_traitsILi256ELi64ELi64ELi8ES3_EELb1ELb1ELb0ELb0ELb0ELb0ELb0EEEvNS_16Flash_bwd_paramsE
        .type           _ZN5flash44flash_bwd_dq_dk_dv_loop_seqk_parallel_kernelI23Flash_bwd_kernel_traitsILi256ELi64ELi64ELi8ELi4ELi2ELi2ELb0ELb1EN7cutlass6half_tE19Flash_kernel_traitsILi256ELi64ELi64ELi8ES3_EELb1ELb1ELb0ELb0ELb0ELb0ELb0EEEvNS_16Flash_bwd_paramsE,@function
        .size           _ZN5flash44flash_bwd_dq_dk_dv_loop_seqk_parallel_kernelI23Flash_bwd_kernel_traitsILi256ELi64ELi64ELi8ELi4ELi2ELi2ELb0ELb1EN7cutlass6half_tE19Flash_kernel_traitsILi256ELi64ELi64ELi8ES3_EELb1ELb1ELb0ELb0ELb0ELb0ELb0EEEvNS_16Flash_bwd_paramsE,(.L_x_1031 - _ZN5flash44flash_bwd_dq_dk_dv_loop_seqk_parallel_kernelI23Flash_bwd_kernel_traitsILi256ELi64ELi64ELi8ELi4ELi2ELi2ELb0ELb1EN7cutlass6half_tE19Flash_kernel_traitsILi256ELi64ELi64ELi8ES3_EELb1ELb1ELb0ELb0ELb0ELb0ELb0EEEvNS_16Flash_bwd_paramsE)
        .other          _ZN5flash44flash_bwd_dq_dk_dv_loop_seqk_parallel_kernelI23Flash_bwd_kernel_traitsILi256ELi64ELi64ELi8ELi4ELi2ELi2ELb0ELb1EN7cutlass6half_tE19Flash_kernel_traitsILi256ELi64ELi64ELi8ES3_EELb1ELb1ELb0ELb0ELb0ELb0ELb0EEEvNS_16Flash_bwd_paramsE,@"STO_CUDA_ENTRY STV_DEFAULT"
_ZN5flash44flash_bwd_dq_dk_dv_loop_seqk_parallel_kernelI23Flash_bwd_kernel_traitsILi256ELi64ELi64ELi8ELi4ELi2ELi2ELb0ELb1EN7cutlass6half_tE19Flash_kernel_traitsILi256ELi64ELi64ELi8ES3_EELb1ELb1ELb0ELb0ELb0ELb0ELb0EEEvNS_16Flash_bwd_paramsE:
.text._ZN5flash44flash_bwd_dq_dk_dv_loop_seqk_parallel_kernelI23Flash_bwd_kernel_traitsILi256ELi64ELi64ELi8ELi4ELi2ELi2ELb0ELb1EN7cutlass6half_tE19Flash_kernel_traitsILi256ELi64ELi64ELi8ES3_EELb1ELb1ELb0ELb0ELb0ELb0ELb0EEEvNS_16Flash_bwd_paramsE:
        /* <DEDUP_REMOVED lines=12> */
[----:B------:R-:W-:Y:S01]  /*00c0*/  IMAD.MOV.U32 R218, RZ, RZ, 0x20 ;  /* 0x00000020ffda7424 */ /* 0x000fe200078e00ff */
[----:B------:R-:W-:Y:S01]  /*00d0*/  ULDC.U8 UR9, c[0x0][0x328] ;  /* 0x0000ca0000097ab9 */ /* 0x000fe20000000000 */
[----:B------:R-:W-:Y:S01]  /*00e0*/  IMAD.MOV.U32 R214, RZ, RZ, 0x40 ;  /* 0x00000040ffd67424 */ /* 0x000fe200078e00ff */
[----:B------:R-:W-:Y:S01]  /*00f0*/  UISETP.NE.AND UP5, UPT, UR9, URZ, UPT ;  /* 0x0000003f0900728c */ /* 0x000fe2000bfa5270 */
[----:B------:R-:W-:Y:S01]  /*0100*/  IMAD.MOV.U32 R232, RZ, RZ, -0x10 ;  /* 0xfffffff0ffe87424 */ /* 0x000fe200078e00ff */
[----:B------:R-:W-:Y:S02]  /*0110*/  ULDC UR15, c[0x0][0x224] ;  /* 0x00008900000f7ab9 */ /* 0x000fe40000000800 */
[----:B------:R-:W3:Y:S01]  /*0120*/  S2UR UR37, SR_CTAID.Z ;  /* 0x00000000002579c3 */ /* 0x000ee20000002700 */
[----:B------:R-:W-:-:S02]  /*0130*/  ULDC UR48, c[0x0][0x22c] ;  /* 0x00008b0000307ab9 */ /* 0x000fc40000000800 */
[----:B------:R-:W-:Y:S02]  /*0140*/  ULDC UR38, c[0x0][0x1c0] ;  /* 0x0000700000267ab9 */ /* 0x000fe40000000800 */
[----:B------:R-:W-:Y:S02]  /*0150*/  UMOV UR7, 0x80 ;  /* 0x0000008000077882 */ /* 0x000fe40000000000 */
[----:B------:R-:W-:Y:S02]  /*0160*/  ULDC UR6, c[0x0][0x210] ;  /* 0x0000840000067ab9 */ /* 0x000fe40000000800 */
[----:B------:R-:W-:Y:S02]  /*0170*/  ULDC UR58, c[0x0][0x234] ;  /* 0x00008d00003a7ab9 */ /* 0x000fe40000000800 */
[----:B------:R-:W-:Y:S02]  /*0180*/  ULDC UR12, c[0x0][0x1c0] ;  /* 0x00007000000c7ab9 */ /* 0x000fe40000000800 */
[----:B------:R-:W-:Y:S01]  /*0190*/  ULDC UR13, c[0x0][0x1c0] ;  /* 0x00007000000d7ab9 */ /* 0x000fe20000000800 */
[----:B-1----:R-:W-:Y:S01]  /*01a0*/  SHF.R.S32.HI R5, RZ, 0x1f, R6 ;  /* 0x0000001fff057819 */ /* 0x002fe20000011406 */
[----:B------:R-:W-:-:S02]  /*01b0*/  USHF.R.S32.HI UR8, URZ, 0x1f, UR15 ;  /* 0x0000001f3f087899 */ /* 0x000fc4000801140f */
[----:B--2---:R-:W-:Y:S01]  /*01c0*/  UIMAD.WIDE.U32 UR44, UR35, UR15, URZ ;  /* 0x0000000f232c72a5 */ /* 0x004fe2000f8e003f */
[CC--:B------:R-:W-:Y:S01]  /*01d0*/  LEA.HI R0, R5.reuse, R6.reuse, RZ, 0x5 ;  /* 0x0000000605007211 */ /* 0x0c0fe200078f28ff */
[----:B------:R-:W-:Y:S01]  /*01e0*/  UIMAD.WIDE UR38, UR48, UR38, URZ ;  /* 0x00000026302672a5 */ /* 0x000fe2000f8e023f */
[CC--:B------:R-:W-:Y:S01]  /*01f0*/  LEA.HI R10, R5.reuse, R6.reuse, RZ, 0x3 ;  /* 0x00000006050a7211 */ /* 0x0c0fe200078f18ff */
[----:B------:R-:W-:Y:S01]  /*0200*/  USHF.L.U32 UR15, UR35, 0x7, URZ ;  /* 0x00000007230f7899 */ /* 0x000fe2000800063f */
[CC--:B------:R-:W-:Y:S01]  /*0210*/  LEA.HI R3, R5.reuse, R6.reuse, RZ, 0x4 ;  /* 0x0000000605037211 */ /* 0x0c0fe200078f20ff */
[----:B---3--:R-:W-:Y:S01]  /*0220*/  UIMAD UR49, UR37, UR48, URZ ;  /* 0x00000030253172a4 */ /* 0x008fe2000f8e023f */
[CC--:B------:R-:W-:Y:S01]  /*0230*/  LEA.HI R245, R5.reuse, R6.reuse, RZ, 0x7 ;  /* 0x0000000605f57211 */ /* 0x0c0fe200078f38ff */
[----:B------:R-:W-:Y:S01]  /*0240*/  UIMAD UR58, UR7, UR6, UR58 ;  /* 0x00000006073a72a4 */ /* 0x000fe2000f8e023a */
[CC--:B------:R-:W-:Y:S01]  /*0250*/  LEA.HI R12, R5.reuse, R6.reuse, RZ, 0x6 ;  /* 0x00000006050c7211 */ /* 0x0c0fe200078f30ff */
[----:B------:R-:W-:Y:S01]  /*0260*/  USHF.R.S32.HI UR9, URZ, 0x1f, UR35 ;  /* 0x0000001f3f097899 */ /* 0x000fe20008011423 */
[----:B------:R-:W-:Y:S01]  /*0270*/  LEA.HI R5, R5, R6, RZ, 0x2 ;  /* 0x0000000605057211 */ /* 0x000fe200078f10ff */
[----:B------:R-:W-:Y:S01]  /*0280*/  UIMAD UR48, UR48, UR12, URZ ;  /* 0x0000000c303072a4 */ /* 0x000fe2000f8e023f */
[----:B------:R-:W-:Y:S01]  /*0290*/  LOP3.LUT R2, R0, 0xffffffe0, RZ, 0xc0, !PT ;  /* 0xffffffe000027812 */ /* 0x000fe200078ec0ff */
[----:B------:R-:W-:Y:S01]  /*02a0*/  UIMAD UR6, UR35, UR13, UR37 ;  /* 0x0000000d230672a4 */ /* 0x000fe2000f8e0225 */
[----:B------:R-:W-:Y:S01]  /*02b0*/  LOP3.LUT R4, R5, 0x7ffffffc, RZ, 0xc0, !PT ;  /* 0x7ffffffc05047812 */ /* 0x000fe200078ec0ff */
[----:B------:R-:W-:Y:S01]  /*02c0*/  ULDC UR14, c[0x0][0x1c0] ;  /* 0x00007000000e7ab9 */ /* 0x000fe20000000800 */
        /* <DEDUP_REMOVED lines=10> */
[----:B------:R-:W-:Y:S01]  /*0370*/  LEA.HI R0, R0, R2, RZ, 0x1 ;  /* 0x0000000200007211 */ /* 0x000fe200078f08ff */
[----:B------:R-:W-:Y:S01]  /*0380*/  ULDC UR11, c[0x0][0x1c0] ;  /* 0x00007000000b7ab9 */ /* 0x000fe20000000800 */
[----:B------:R-:W-:Y:S01]  /*0390*/  LEA.HI R3, R3, R4, RZ, 0x1 ;  /* 0x0000000403037211 */ /* 0x000fe200078f08ff */
[----:B------:R-:W-:Y:S01]  /*03a0*/  UIMAD UR55, UR8, UR35, URZ ;  /* 0x00000023083772a4 */ /* 0x000fe2000f8e023f */
[----:B------:R-:W-:Y:S01]  /*03b0*/  LOP3.LUT R0, R0, 0xfffffffe, RZ, 0xc0, !PT ;  /* 0xfffffffe00007812 */ /* 0x000fe200078ec0ff */
[----:B------:R-:W-:Y:S01]  /*03c0*/  UIMAD UR7, UR35, UR11, UR37 ;  /* 0x0000000b230772a4 */ /* 0x000fe2000f8e0225 */
[----:B------:R-:W-:Y:S01]  /*03d0*/  LOP3.LUT R3, R3, 0xfffffffe, RZ, 0xc0, !PT ;  /* 0xfffffffe03037812 */ /* 0x000fe200078ec0ff */
[----:B------:R-:W-:Y:S01]  /*03e0*/  @!UP5 UIMAD UR8, UR35, UR14, UR37 ;  /* 0x0000000e2308d2a4 */ /* 0x000fe2000f8e0225 */
[----:B------:R-:W-:Y:S01]  /*03f0*/  LEA.HI R6, R6, R2, RZ, 0x2 ;  /* 0x0000000206067211 */ /* 0x000fe200078f10ff */
[----:B------:R-:W-:Y:S01]  /*0400*/  IMAD.IADD R216, R2, 0x1, -R0 ;  /* 0x0000000102d87824 */ /* 0x000fe200078e0a00 */
[----:B------:R-:W-:Y:S01]  /*0410*/  SHF.R.S32.HI R0, RZ, 0x1f, R5 ;  /* 0x0000001fff007819 */ /* 0x000fe20000011405 */
[----:B------:R-:W-:Y:S01]  /*0420*/  IMAD.IADD R11, R4, 0x1, -R3 ;  /* 0x00000001040b7824 */ /* 0x000fe200078e0a03 */
[----:B------:R-:W-:Y:S01]  /*0430*/  SHF.R.S32.HI R3, RZ, 0x2, R5 ;  /* 0x00000002ff037819 */ /* 0x000fe20000011405 */
[----:B------:R-:W-:Y:S01]  /*0440*/  USHF.L.U32 UR47, UR48, 0x6, URZ ;  /* 0x00000006302f7899 */ /* 0x000fe2000800063f */
[----:B------:R-:W-:Y:S01]  /*0450*/  LOP3.LUT R6, R6, 0xfffffffc, RZ, 0xc0, !PT ;  /* 0xfffffffc06067812 */ /* 0x000fe200078ec0ff */
[----:B------:R-:W-:Y:S01]  /*0460*/  IMAD.SHL.U32 R213, R11, 0x200, RZ ;  /* 0x000002000bd57824 */ /* 0x000fe200078e00ff */
[----:B------:R-:W-:Y:S01]  /*0470*/  LEA.HI R0, R0, R3, RZ, 0x3 ;  /* 0x0000000300007211 */ /* 0x000fe200078f18ff */
[----:B------:R-:W-:Y:S01]  /*0480*/  USHF.L.U32 UR46, UR6, 0x5, URZ ;  /* 0x00000005062e7899 */ /* 0x000fe2000800063f */
[----:B------:R-:W-:Y:S01]  /*0490*/  SHF.R.S32.HI R239, RZ, 0x3, R10 ;  /* 0x00000003ffef7819 */ /* 0x000fe2000001140a */
[----:B------:R-:W-:Y:S01]  /*04a0*/  IMAD.IADD R246, R2, 0x1, -R6 ;  /* 0x0000000102f67824 */ /* 0x000fe200078e0a06 */
[----:B------:R-:W-:Y:S01]  /*04b0*/  LOP3.LUT R0, R0, 0xfffffff8, RZ, 0xc0, !PT ;  /* 0xfffffff800007812 */ /* 0x000fe200078ec0ff */
[----:B------:R-:W-:Y:S01]  /*04c0*/  ULDC UR52, c[0x0][0x214] ;  /* 0x0000850000347ab9 */ /* 0x000fe20000000800 */
[----:B------:R-:W-:Y:S01]  /*04d0*/  SHF.R.S32.HI R5, RZ, 0x1f, R8 ;  /* 0x0000001fff057819 */ /* 0x000fe20000011408 */
[----:B------:R-:W-:Y:S01]  /*04e0*/  IMAD.SHL.U32 R2, R239, 0x40, RZ ;  /* 0x00000040ef027824 */ /* 0x000fe200078e00ff */
[----:B------:R-:W-:Y:S01]  /*04f0*/  SHF.R.S32.HI R245, RZ, 0x7, R245 ;  /* 0x00000007fff57819 */ /* 0x000fe200000114f5 */
[----:B------:R-:W-:Y:S01]  /*0500*/  IMAD.IADD R4, R3, 0x1, -R0 ;  /* 0x0000000103047824 */ /* 0x000fe200078e0a00 */
[----:B------:R-:W-:Y:S01]  /*0510*/  SHF.R.S32.HI R3, RZ, 0x1f, R9 ;  /* 0x0000001fff037819 */ /* 0x000fe20000011409 */
[----:B------:R-:W-:Y:S01]  /*0520*/  IMAD.U32 R252, RZ, RZ, UR15 ;  /* 0x0000000ffffc7e24 */ /* 0x000fe2000f8e00ff */
[----:B------:R-:W-:Y:S01]  /*0530*/  LOP3.LUT R0, R2, 0x1c0, RZ, 0xc0, !PT ;  /* 0x000001c002007812 */ /* 0x000fe200078ec0ff */
[----:B------:R-:W-:Y:S01]  /*0540*/  IMAD.U32 R251, RZ, RZ, UR9 ;  /* 0x00000009fffb7e24 */ /* 0x000fe2000f8e00ff */
[----:B------:R-:W-:Y:S01]  /*0550*/  LEA.HI R227, R3, R9, RZ, 0x2 ;  /* 0x0000000903e37211 */ /* 0x000fe200078f10ff */
[----:B------:R-:W-:Y:S01]  /*0560*/  ULDC UR59, c[0x0][0x1c8] ;  /* 0x00007200003b7ab9 */ /* 0x000fe20000000800 */
[----:B------:R-:W-:Y:S01]  /*0570*/  LOP3.LUT R2, R0, 0x38, R228, 0xf8, !PT ;  /* 0x0000003800027812 */ /* 0x000fe200078ef8e4 */
[----:B------:R-:W-:Y:S01]  /*0580*/  ULDC.U8 UR10, c[0x0][0x3d0] ;  /* 0x0000f400000a7ab9 */ /* 0x000fe20000000000 */
[----:B------:R-:W-:Y:S01]  /*0590*/  SHF.R.U32.HI R0, RZ, 0x3, R0 ;  /* 0x00000003ff007819 */ /* 0x000fe20000011600 */
[----:B------:R-:W-:Y:S01]  /*05a0*/  ULDC UR53, c[0x0][0x224] ;  /* 0x0000890000357ab9 */ /* 0x000fe20000000800 */
[----:B------:R-:W-:Y:S01]  /*05b0*/  LEA.HI R9, R5, R8, RZ, 0x3 ;  /* 0x0000000805097211 */ /* 0x000fe200078f18ff */
[----:B------:R-:W-:Y:S01]  /*05c0*/  @UP5 UIMAD UR57, UR35, UR52, URZ ;  /* 0x00000034233952a4 */ /* 0x000fe2000f8e023f */
[----:B------:R-:W-:Y:S01]  /*05d0*/  LOP3.LUT R6, R2, R0, RZ, 0x3c, !PT ;  /* 0x0000000002067212 */ /* 0x000fe200078e3cff */
[----:B------:R-:W-:Y:S01]  /*05e0*/  IMAD.SHL.U32 R0, R7, 0x40, RZ ;  /* 0x0000004007007824 */ /* 0x000fe200078e00ff */
[----:B------:R-:W-:Y:S01]  /*05f0*/  LOP3.LUT R2, R9, 0xfffffff8, RZ, 0xc0, !PT ;  /* 0xfffffff809027812 */ /* 0x000fe200078ec0ff */
[----:B------:R-:W-:Y:S01]  /*0600*/  UMOV UR41, URZ ;  /* 0x0000003f00297c82 */ /* 0x000fe20008000000 */
[----:B------:R-:W-:Y:S01]  /*0610*/  LOP3.LUT R3, R4, 0x1, RZ, 0xc0, !PT ;  /* 0x0000000104037812 */ /* 0x000fe200078ec0ff */
[----:B------:R-:W-:Y:S01]  /*0620*/  ULDC.64 UR4, c[0x0][0x118] ;  /* 0x0000460000047ab9 */ /* 0x000fe20000000a00 */
[----:B------:R-:W-:Y:S01]  /*0630*/  LOP3.LUT R0, R0, 0x1c0, RZ, 0xc0, !PT ;  /* 0x000001c000007812 */ /* 0x000fe200078ec0ff */
[----:B------:R-:W-:Y:S01]  /*0640*/  IMAD.IADD R8, R8, 0x1, -R2 ;  /* 0x0000000108087824 */ /* 0x000fe200078e0a02 */
[----:B------:R-:W-:Y:S01]  /*0650*/  ISETP.NE.U32.AND P0, PT, R3, 0x1, PT ;  /* 0x000000010300780c */ /* 0x000fe20003f05070 */
[----:B------:R-:W-:Y:S01]  /*0660*/  IMAD.SHL.U32 R2, R216, 0x10, RZ ;  /* 0x00000010d8027824 */ /* 0x000fe200078e00ff */
[----:B------:R-:W-:Y:S01]  /*0670*/  LOP3.LUT R208, R0, 0x8, R10, 0xf8, !PT ;  /* 0x0000000800d07812 */ /* 0x000fe200078ef80a */
[----:B------:R-:W-:Y:S01]  /*0680*/  IMAD.SHL.U32 R3, R4, 0x40, RZ ;  /* 0x0000004004037824 */ /* 0x000fe200078e00ff */
[----:B------:R-:W-:Y:S01]  /*0690*/  LOP3.LUT P4, RZ, R7, 0x4, RZ, 0xc0, !PT ;  /* 0x0000000407ff7812 */ /* 0x000fe2000788c0ff */
[----:B------:R-:W-:Y:S01]  /*06a0*/  ULOP3.LUT UR59, UR37, UR59, URZ, 0x3c, !UPT ;  /* 0x0000003b253b7292 */ /* 0x000fe2000f8e3c3f */
[----:B------:R-:W-:Y:S01]  /*06b0*/  LOP3.LUT R5, R0, 0x10, R2, 0xf8, !PT ;  /* 0x0000001000057812 */ /* 0x000fe200078ef802 */
[----:B------:R-:W-:Y:S01]  /*06c0*/  IMAD R2, R245, 0x800, R213 ;  /* 0x00000800f5027824 */ /* 0x000fe200078e02d5 */
[----:B------:R-:W-:Y:S01]  /*06d0*/  SHF.R.U32.HI R0, RZ, 0x3, R0 ;  /* 0x00000003ff007819 */ /* 0x000fe20000011600 */
[----:B------:R-:W-:Y:S01]  /*06e0*/  UISETP.NE.AND UP6, UPT, UR10, URZ, UPT ;  /* 0x0000003f0a00728c */ /* 0x000fe2000bfc5270 */
[----:B------:R-:W-:Y:S01]  /*06f0*/  LOP3.LUT R5, R5, 0x8, R10, 0xf8, !PT ;  /* 0x0000000805057812 */ /* 0x000fe200078ef80a */
[----:B------:R-:W-:Y:S01]  /*0700*/  USHF.R.S32.HI UR60, URZ, 0x1f, UR37 ;  /* 0x0000001f3f3c7899 */ /* 0x000fe20008011425 */
[----:B------:R-:W-:Y:S01]  /*0710*/  LOP3.LUT R208, R208, R0, RZ, 0x3c, !PT ;  /* 0x00000000d0d07212 */ /* 0x000fe200078e3cff */
[----:B------:R-:W-:Y:S01]  /*0720*/  USHF.R.S32.HI UR61, URZ, 0x1f, UR37 ;  /* 0x0000001f3f3d7899 */ /* 0x000fe20008011425 */
[----:B------:R-:W-:Y:S01]  /*0730*/  LOP3.LUT P3, RZ, R7, 0x2, RZ, 0xc0, !PT ;  /* 0x0000000207ff7812 */ /* 0x000fe2000786c0ff */
[----:B------:R-:W-:Y:S01]  /*0740*/  UIMAD.WIDE.U32 UR42, UR38, UR44, URZ ;  /* 0x0000002c262a72a5 */ /* 0x000fe2000f8e003f */
[----:B------:R-:W-:Y:S01]  /*0750*/  LOP3.LUT R213, R213, R5, R0, 0xf6, !PT ;  /* 0x00000005d5d57212 */ /* 0x000fe200078ef600 */
[----:B------:R-:W-:Y:S01]  /*0760*/  IMAD.IADD R208, R2, 0x1, R208 ;  /* 0x0000000102d07824 */ /* 0x000fe200078e02d0 */
[----:B------:R-:W-:Y:S01]  /*0770*/  SHF.R.S32.HI R2, RZ, 0x6, R12 ;  /* 0x00000006ff027819 */ /* 0x000fe2000001140c */
[----:B------:R-:W-:Y:S01]  /*0780*/  IMAD.SHL.U32 R5, R245, 0x20, RZ ;  /* 0x00000020f5057824 */ /* 0x000fe200078e00ff */
[----:B------:R-:W-:Y:S01]  /*0790*/  LOP3.LUT R0, R3, 0x1c0, RZ, 0xc0, !PT ;  /* 0x000001c003007812 */ /* 0x000fe200078ec0ff */
[----:B------:R-:W-:Y:S01]  /*07a0*/  IMAD.SHL.U32 R209, R208, 0x2, RZ ;  /* 0x00000002d0d17824 */ /* 0x000fe200078e00ff */
[----:B------:R-:W-:Y:S01]  /*07b0*/  R2P PR, R4, 0x6 ;  /* 0x0000000604007804 */ /* 0x000fe20000000000 */
[C---:B------:R-:W-:Y:S01]  /*07c0*/  IMAD R222, R2.reuse, 0x200, R6 ;  /* 0x0000020002de7824 */ /* 0x040fe200078e0206 */
[----:B------:R-:W-:Y:S01]  /*07d0*/  SHF.R.U32.HI R3, RZ, 0x3, R0 ;  /* 0x00000003ff037819 */ /* 0x000fe20000011600 */
[----:B------:R-:W-:Y:S01]  /*07e0*/  IMAD.SHL.U32 R2, R2, 0x8, RZ ;  /* 0x0000000802027824 */ /* 0x000fe200078e00ff */
[C---:B------:R-:W-:Y:S01]  /*07f0*/  LOP3.LUT P6, RZ, R8.reuse, 0x4, RZ, 0xc0, !PT ;  /* 0x0000000408ff7812 */ /* 0x040fe200078cc0ff */
[----:B------:R-:W-:Y:S01]  /*0800*/  IMAD.SHL.U32 R4, R11, 0x20, RZ ;  /* 0x000000200b047824 */ /* 0x000fe200078e00ff */
[----:B------:R-:W-:Y:S01]  /*0810*/  LOP3.LUT P5, RZ, R8, 0x2, RZ, 0xc0, !PT ;  /* 0x0000000208ff7812 */ /* 0x000fe200078ac0ff */
[----:B------:R-:W-:Y:S01]  /*0820*/  IMAD.SHL.U32 R222, R222, 0x2, RZ ;  /* 0x00000002dede7824 */ /* 0x000fe200078e00ff */
[----:B------:R-:W-:Y:S01]  /*0830*/  LOP3.LUT R2, R2, 0x18, RZ, 0xc0, !PT ;  /* 0x0000001802027812 */ /* 0x000fe200078ec0ff */
[----:B------:R-:W-:Y:S01]  /*0840*/  UIMAD UR54, UR39, UR44, URZ ;  /* 0x0000002c273672a4 */ /* 0x000fe2000f8e023f */
[----:B------:R-:W-:Y:S01]  /*0850*/  SEL R212, R214, 0xffffffc0, !P4 ;  /* 0xffffffc0d6d47807 */ /* 0x000fe20006000000 */
[----:B------:R-:W-:Y:S01]  /*0860*/  USHF.R.S32.HI UR56, URZ, 0x1f, UR49 ;  /* 0x0000001f3f387899 */ /* 0x000fe20008011431 */
[----:B------:R-:W-:Y:S01]  /*0870*/  LOP3.LUT R7, R2, 0x20, R4, 0xf8, !PT ;  /* 0x0000002002077812 */ /* 0x000fe200078ef804 */
[----:B------:R-:W-:Y:S01]  /*0880*/  UIMAD UR53, UR7, UR53, URZ ;  /* 0x00000035073572a4 */ /* 0x000fe2000f8e023f */
[----:B------:R-:W-:Y:S01]  /*0890*/  LOP3.LUT R4, R0, 0x20, R5, 0xf8, !PT ;  /* 0x0000002000047812 */ /* 0x000fe200078ef805 */
[----:B------:R-:W-:Y:S01]  /*08a0*/  IMAD.SHL.U32 R5, R8, 0x40, RZ ;  /* 0x0000004008057824 */ /* 0x000fe200078e00ff */
[----:B------:R-:W-:Y:S01]  /*08b0*/  LOP3.LUT R6, R3, R0, R2, 0x1e, !PT ;  /* 0x0000000003067212 */ /* 0x000fe200078e1e02 */
[----:B------:R-:W-:Y:S01]  /*08c0*/  IMAD.SHL.U32 R0, R13, 0x2, RZ ;  /* 0x000000020d007824 */ /* 0x000fe200078e00ff */
[----:B------:R-:W-:Y:S01]  /*08d0*/  LOP3.LUT R3, R4, R3, RZ, 0x3c, !PT ;  /* 0x0000000304037212 */ /* 0x000fe200078e3cff */
[----:B------:R-:W-:Y:S01]  /*08e0*/  @!UP5 UIMAD UR52, UR8, UR52, URZ ;  /* 0x000000340834d2a4 */ /* 0x000fe2000f8e023f */
[----:B------:R-:W-:Y:S01]  /*08f0*/  SEL R214, R214, 0xffffffc0, !P6 ;  /* 0xffffffc0d6d67807 */ /* 0x000fe20007000000 */
[--C-:B------:R-:W-:Y:S01]  /*0900*/  IMAD R4, R246, 0x400, R0.reuse ;  /* 0x00000400f6047824 */ /* 0x100fe200078e0200 */
[----:B------:R-:W-:Y:S01]  /*0910*/  SEL R232, R232, 0x10, !P0 ;  /* 0x00000010e8e87807 */ /* 0x000fe20004000000 */
[----:B------:R-:W-:Y:S01]  /*0920*/  IMAD R2, R216, 0x400, R0 ;  /* 0x00000400d8027824 */ /* 0x000fe200078e0200 */
[----:B------:R-:W-:Y:S01]  /*0930*/  LOP3.LUT R0, R5, 0x1c0, RZ, 0xc0, !PT ;  /* 0x000001c005007812 */ /* 0x000fe200078ec0ff */
[----:B------:R-:W-:Y:S01]  /*0940*/  IMAD.IADD R230, R4, 0x1, R3 ;  /* 0x0000000104e67824 */ /* 0x000fe200078e0203 */
[----:B------:R-:W-:Y:S01]  /*0950*/  SHF.R.S32.HI R227, RZ, 0x2, R227 ;  /* 0x00000002ffe37819 */ /* 0x000fe200000114e3 */
[----:B------:R-:W-:Y:S01]  /*0960*/  IMAD.IADD R6, R2, 0x1, R6 ;  /* 0x0000000102067824 */ /* 0x000fe200078e0206 */
[--C-:B------:R-:W-:Y:S01]  /*0970*/  SHF.R.U32.HI R2, RZ, 0x3, R0.reuse ;  /* 0x00000003ff027819 */ /* 0x100fe20000011600 */
[----:B------:R-:W-:Y:S01]  /*0980*/  IMAD.SHL.U32 R4, R11, 0x8, RZ ;  /* 0x000000080b047824 */ /* 0x000fe200078e00ff */
[----:B------:R-:W-:Y:S01]  /*0990*/  IADD3 R237, R228, 0x40, RZ ;  /* 0x00000040e4ed7810 */ /* 0x000fe20007ffe0ff */
[----:B------:R-:W-:Y:S01]  /*09a0*/  IMAD.SHL.U32 R3, R9, 0x40, RZ ;  /* 0x0000004009037824 */ /* 0x000fe200078e00ff */
[----:B------:R-:W-:Y:S01]  /*09b0*/  LOP3.LUT R5, R2, R7, R0, 0x1e, !PT ;  /* 0x0000000702057212 */ /* 0x000fe200078e1e00 */
[----:B------:R-:W-:Y:S01]  /*09c0*/  IMAD.SHL.U32 R230, R230, 0x2, RZ ;  /* 0x00000002e6e67824 */ /* 0x000fe200078e00ff */
[----:B------:R-:W-:Y:S01]  /*09d0*/  LOP3.LUT R4, R0, 0x8, R4, 0xf8, !PT ;  /* 0x0000000800047812 */ /* 0x000fe200078ef804 */
[----:B------:R-:W-:Y:S01]  /*09e0*/  IMAD R227, R246, 0x10, R227 ;  /* 0x00000010f6e37824 */ /* 0x000fe200078e02e3 */
[----:B------:R-:W-:Y:S01]  /*09f0*/  LOP3.LUT R0, R3, 0xfffffe00, RZ, 0xc0, !PT ;  /* 0xfffffe0003007812 */ /* 0x000fe200078ec0ff */
[----:B------:R-:W-:Y:S01]  /*0a00*/  IMAD.IADD R233, R230, 0x1, R232 ;  /* 0x00000001e6e97824 */ /* 0x000fe200078e02e8 */
[----:B------:R-:W-:Y:S01]  /*0a10*/  LOP3.LUT R2, R4, R2, RZ, 0x3c, !PT ;  /* 0x0000000204027212 */ /* 0x000fe200078e3cff */
[----:B------:R-:W-:Y:S01]  /*0a20*/  USHF.R.S32.HI UR51, URZ, 0x1f, UR47 ;  /* 0x0000001f3f337899 */ /* 0x000fe2000801142f */
[----:B------:R-:W-:Y:S01]  /*0a30*/  IADD3 R231, R230, 0x20, RZ ;  /* 0x00000020e6e77810 */ /* 0x000fe20007ffe0ff */
[--C-:B------:R-:W-:Y:S01]  /*0a40*/  IMAD R216, R216, 0x400, R0.reuse ;  /* 0x00000400d8d87824 */ /* 0x100fe200078e0200 */
        /* <DEDUP_REMOVED lines=11> */
[----:B------:R-:W-:Y:S01]  /*0b00*/  IMAD R2, R208, 0x2, R2 ;  /* 0x00000002d0027824 */ /* 0x000fe200078e0202 */
[----:B------:R-:W-:Y:S01]  /*0b10*/  IADD3 R243, R242, 0x40, RZ ;  /* 0x00000040f2f37810 */ /* 0x000fe20007ffe0ff */
[----:B------:R-:W-:Y:S01]  /*0b20*/  IMAD.IADD R211, R210, 0x1, R218 ;  /* 0x00000001d2d37824 */ /* 0x000fe200078e02da */
[----:B------:R-:W-:Y:S01]  /*0b30*/  IADD3 R236, R228, 0x80, RZ ;  /* 0x00000080e4ec7810 */ /* 0x000fe20007ffe0ff */
[----:B------:R-:W-:Y:S01]  /*0b40*/  IMAD.IADD R217, R214, 0x1, R216 ;  /* 0x00000001d6d97824 */ /* 0x000fe200078e02d8 */
[----:B------:R-:W-:Y:S01]  /*0b50*/  IADD3 R238, R228, 0xc0, RZ ;  /* 0x000000c0e4ee7810 */ /* 0x000fe20007ffe0ff */
[----:B------:R-:W-:Y:S01]  /*0b60*/  IMAD R208, R208, 0x2, R212 ;  /* 0x00000002d0d07824 */ /* 0x000fe200078e02d4 */
[----:B------:R-:W-:Y:S01]  /*0b70*/  @P2 IADD3 R243, R242, -0x40, RZ ;  /* 0xffffffc0f2f32810 */ /* 0x000fe20007ffe0ff */
[----:B------:R-:W-:Y:S01]  /*0b80*/  IMAD.IADD R3, R212, 0x1, R2 ;  /* 0x00000001d4037824 */ /* 0x000fe200078e0202 */
[----:B------:R-:W-:Y:S01]  /*0b90*/  USHF.R.S32.HI UR50, URZ, 0x1f, UR46 ;  /* 0x0000001f3f327899 */ /* 0x000fe2000801142e */
[----:B------:R-:W-:Y:S01]  /*0ba0*/  IMAD R212, R213, 0x2, R212 ;  /* 0x00000002d5d47824 */ /* 0x000fe200078e02d4 */
[----:B------:R-:W-:Y:S01]  /*0bb0*/  ULDC.U8 UR32, c[0x0][0x2d8] ;  /* 0x0000b60000207ab9 */ /* 0x000fe20000000000 */
[----:B------:R-:W-:-:S02]  /*0bc0*/  IMAD.IADD R215, R210, 0x1, R214 ;  /* 0x00000001d2d77824 */ /* 0x000fc400078e02d6 */
[----:B------:R-:W-:Y:S02]  /*0bd0*/  IMAD.IADD R219, R218, 0x1, R216 ;  /* 0x00000001dadb7824 */ /* 0x000fe400078e02d8 */
[----:B------:R-:W-:Y:S02]  /*0be0*/  IMAD.SHL.U32 R213, R213, 0x2, RZ ;  /* 0x00000002d5d57824 */ /* 0x000fe400078e00ff */
[----:B------:R-:W-:Y:S02]  /*0bf0*/  IMAD.IADD R232, R232, 0x1, R231 ;  /* 0x00000001e8e87824 */ /* 0x000fe400078e02e7 */
[----:B------:R-:W-:Y:S02]  /*0c00*/  IMAD.IADD R214, R211, 0x1, R214 ;  /* 0x00000001d3d67824 */ /* 0x000fe400078e02d6 */
[----:B------:R-:W-:Y:S02]  /*0c10*/  IMAD.IADD R218, R218, 0x1, R217 ;  /* 0x00000001dada7824 */ /* 0x000fe400078e02d9 */
.L_x_502:
        /* <DEDUP_REMOVED lines=35> */
[----:B------:R-:W-:Y:S02]  /*0e50*/  UMOV UR34, 0xffffffff ;  /* 0xffffffff00227882 */ /* 0x000fe40000000000 */
[----:B------:R-:W-:Y:S02]  /*0e60*/  ULDC UR8, c[0x0][0xc] ;  /* 0x0000030000087ab9 */ /* 0x000fe40000000800 */
[----:B------:R-:W-:Y:S02]  /*0e70*/  USHF.L.U32 UR8, UR8, 0x6, URZ ;  /* 0x0000000608087899 */ /* 0x000fe4000800063f */
[----:B------:R-:W-:Y:S01]  /*0e80*/  UMOV UR33, URZ ;  /* 0x0000003f00217c82 */ /* 0x000fe20008000000 */
[----:B------:R-:W-:Y:S01]  /*0e90*/  SHF.R.S32.HI R24, RZ, 0x1f, R239 ;  /* 0x0000001fff187819 */ /* 0x000fe200000114ef */
[----:B-1----:R-:W-:-:S04]  /*0ea0*/  USHF.L.U32 UR6, UR25, 0x6, URZ ;  /* 0x0000000619067899 */ /* 0x002fc8000800063f */
[----:B------:R-:W-:-:S03]  /*0eb0*/  UIMAD UR6, UR8, UR41, UR6 ;  /* 0x00000029080672a4 */ /* 0x000fc6000f8e0206 */
[----:B------:R-:W-:Y:S01]  /*0ec0*/  ULDC UR8, c[0x0][0x218] ;  /* 0x0000860000087ab9 */ /* 0x000fe20000000800 */
        /* <DEDUP_REMOVED lines=19> */
.L_x_458:
        /* <DEDUP_REMOVED lines=21> */
[----:B------:R-:W-:Y:S02]  /*1150*/  UISETP.NE.AND UP0, UPT, UR34, -0x1, UPT ;  /* 0xffffffff2200788c */ /* 0x000fe4000bf05270 */
[----:B------:R-:W-:Y:S02]  /*1160*/  ULDC.64 UR10, c[0x0][0x178] ;  /* 0x00005e00000a7ab9 */ /* 0x000fe40000000a00 */
[----:B------:R-:W-:Y:S02]  /*1170*/  ULDC.64 UR8, c[0x0][0x190] ;  /* 0x0000640000087ab9 */ /* 0x000fe40000000a00 */
[----:B------:R-:W-:Y:S01]  /*1180*/  UISETP.NE.AND UP2, UPT, UR13, -0x1, UPT ;  /* 0xffffffff0d00788c */ /* 0x000fe2000bf45270 */
[----:B------:R-:W-:Y:S01]  /*1190*/  PLOP3.LUT P1, PT, PT, PT, UP0, 0x80, 0x0 ;  /* 0x000000000000781c */ /* 0x000fe20003f2f008 */
[----:B------:R-:W-:Y:S02]  /*11a0*/  UIADD3 UR12, UR31, 0x3f, URZ ;  /* 0x0000003f1f0c7890 */ /* 0x000fe4000fffe03f */
[----:B------:R-:W-:-:S02]  /*11b0*/  UIMAD UR14, UR40, UR10, URZ ;  /* 0x0000000a280e72a4 */ /* 0x000fc4000f8e023f */
[----:B------:R-:W-:Y:S02]  /*11c0*/  UIMAD.WIDE.U32 UR6, UR13, UR8, URZ ;  /* 0x000000080d0672a5 */ /* 0x000fe4000f8e003f */
[----:B------:R-:W-:Y:S02]  /*11d0*/  UIMAD UR16, UR13, UR9, URZ ;  /* 0x000000090d1072a4 */ /* 0x000fe4000f8e023f */
[----:B------:R-:W-:Y:S02]  /*11e0*/  UIMAD.WIDE.U32 UR8, UR35, UR10, URZ ;  /* 0x0000000a230872a5 */ /* 0x000fe4000f8e003f */
[----:B------:R-:W-:Y:S02]  /*11f0*/  USHF.R.S32.HI UR15, URZ, 0x1f, UR12 ;  /* 0x0000001f3f0f7899 */ /* 0x000fe4000801140c */
[----:B------:R-:W-:Y:S02]  /*1200*/  UIMAD UR14, UR35, UR11, UR14 ;  /* 0x0000000b230e72a4 */ /* 0x000fe4000f8e020e */
[----:B------:R-:W-:-:S02]  /*1210*/  @UP0 UIADD3 UR10, UR33, UR34, URZ ;  /* 0x00000022210a0290 */ /* 0x000fc4000fffe03f */
[----:B------:R-:W-:Y:S02]  /*1220*/  ULEA.HI UR11, UR15, UR12, URZ, 0x6 ;  /* 0x0000000c0f0b7291 */ /* 0x000fe4000f8f303f */
[----:B------:R-:W-:Y:S02]  /*1230*/  UIADD3 UR26, UR9, UR14, URZ ;  /* 0x0000000e091a7290 */ /* 0x000fe4000fffe03f */
[----:B------:R-:W-:Y:S02]  /*1240*/  USEL UR28, UR8, UR6, !UP2 ;  /* 0x00000006081c7287 */ /* 0x000fe4000d000000 */
[----:B------:R-:W-:Y:S02]  /*1250*/  @UP2 UIADD3 UR26, UR7, UR16, URZ ;  /* 0x00000010071a2290 */ /* 0x000fe4000fffe03f */
[----:B------:R-:W-:Y:S02]  /*1260*/  ULDC.64 UR8, c[0x0][0x198] ;  /* 0x0000660000087ab9 */ /* 0x000fe40000000a00 */
[----:B------:R-:W-:-:S02]  /*1270*/  @UP0 UIMAD.WIDE.U32 UR6, UR10, UR8, URZ ;  /* 0x000000080a0602a5 */ /* 0x000fc4000f8e003f */
[----:B------:R-:W-:Y:S02]  /*1280*/  ULOP3.LUT UR8, UR11, 0xffffffc0, URZ, 0xc0, !UPT ;  /* 0xffffffc00b087892 */ /* 0x000fe4000f8ec03f */
[----:B------:R-:W-:Y:S02]  /*1290*/  @UP0 UIMAD UR24, UR10, UR9, UR7 ;  /* 0x000000090a1802a4 */ /* 0x000fe4000f8e0207 */
[----:B------:R-:W-:Y:S02]  /*12a0*/  UIADD3 UR19, UR8, -0x40, URZ ;  /* 0xffffffc008137890 */ /* 0x000fe4000fffe03f */
[----:B------:R-:W-:Y:S02]  /*12b0*/  USHF.R.S32.HI UR36, URZ, 0x6, UR11 ;  /* 0x000000063f247899 */ /* 0x000fe4000801140b */
[----:B------:R-:W-:Y:S02]  /*12c0*/  USHF.R.S32.HI UR29, URZ, 0x1f, UR19 ;  /* 0x0000001f3f1d7899 */ /* 0x000fe40008011413 */
[----:B------:R-:W-:Y:S01]  /*12d0*/  @UP0 UMOV UR22, UR6 ;  /* 0x0000000600160c82 */ /* 0x000fe20008000000 */
[----:B------:R-:W-:Y:S05]  /*12e0*/  @P1 BRA `(.L_x_460) ;  /* 0x000000c000001947 */ /* 0x000fea0003800000 */
[----:B------:R-:W-:Y:S02]  /*12f0*/  USHF.R.S32.HI UR6, URZ, 0x1f, UR33 ;  /* 0x0000001f3f067899 */ /* 0x000fe40008011421 */
[----:B------:R-:W-:-:S02]  /*1300*/  ULDC.64 UR8, c[0x0][0x198] ;  /* 0x0000660000087ab9 */ /* 0x000fc40000000a00 */
        /* <DEDUP_REMOVED lines=9> */
[----:B------:R-:W-:Y:S02]  /*13a0*/  UIADD3 UR24, UR7, UR8, URZ ;  /* 0x0000000807187290 */ /* 0x000fe4000fffe03f */
.L_x_460:
        /* <DEDUP_REMOVED lines=34> */
[----:B------:R-:W-:Y:S02]  /*15d0*/  ULDC.64 UR10, c[0x0][0x188] ;  /* 0x00006200000a7ab9 */ /* 0x000fe40000000a00 */
[----:B------:R-:W-:Y:S02]  /*15e0*/  UIMAD UR9, UR33, UR9, UR6 ;  /* 0x00000009210972a4 */ /* 0x000fe4000f8e0206 */
[----:B------:R-:W-:-:S04]  /*15f0*/  UIMAD UR6, UR40, UR10, URZ ;  /* 0x0000000a280672a4 */ /* 0x000fc8000f8e023f */
[----:B------:R-:W-:Y:S02]  /*1600*/  UIMAD UR11, UR35, UR11, UR6 ;  /* 0x0000000b230b72a4 */ /* 0x000fe4000f8e0206 */
[----:B------:R-:W-:-:S04]  /*1610*/  UIMAD.WIDE.U32 UR6, UR33, UR8, URZ ;  /* 0x00000008210672a5 */ /* 0x000fc8000f8e003f */
[----:B------:R-:W-:-:S04]  /*1620*/  UIADD3 UR7, UR7, UR9, URZ ;  /* 0x0000000907077290 */ /* 0x000fc8000fffe03f */
[----:B------:R-:W-:-:S04]  /*1630*/  UIMAD.WIDE.U32 UR6, UR35, UR10, UR6 ;  /* 0x0000000a230672a5 */ /* 0x000fc8000f8e0006 */
[----:B------:R-:W-:-:S03]  /*1640*/  UIADD3 UR23, UR7, UR11, URZ ;  /* 0x0000000b07177290 */ /* 0x000fc6000fffe03f */
[----:B------:R-:W-:Y:S02]  /*1650*/  UMOV UR21, UR6 ;  /* 0x0000000600157c82 */ /* 0x000fe40008000000 */
.L_x_461:
[----:B------:R-:W-:Y:S01]  /*1660*/  ULDC.64 UR8, c[0x0][0x370] ;  /* 0x0000dc0000087ab9 */ /* 0x000fe20000000a00 */
[----:B------:R-:W-:Y:S01]  /*1670*/  PLOP3.LUT P0, PT, PT, PT, UP5, 0x80, 0x0 ;  /* 0x000000000000781c */ /* 0x000fe20003f0f058 */
[----:B------:R-:W-:Y:S02]  /*1680*/  @UP2 UIMAD.WIDE.U32 UR6, UR13, UR8, URZ ;  /* 0x000000080d0622a5 */ /* 0x000fe4000f8e003f */
[----:B------:R-:W-:Y:S02]  /*1690*/  ULDC UR11, c[0x0][0x224] ;  /* 0x00008900000b7ab9 */ /* 0x000fe40000000800 */
[----:B------:R-:W-:Y:S02]  /*16a0*/  @UP2 UIMAD UR18, UR13, UR9, UR7 ;  /* 0x000000090d1222a4 */ /* 0x000fe4000f8e0207 */
[----:B------:R-:W-:Y:S02]  /*16b0*/  USHF.L.U32 UR15, UR35, 0x7, URZ ;  /* 0x00000007230f7899 */ /* 0x000fe4000800063f */
[----:B------:R-:W-:-:S02]  /*16c0*/  @UP2 UMOV UR16, UR6 ;  /* 0x0000000600102c82 */ /* 0x000fc40008000000 */
        /* <DEDUP_REMOVED lines=22> */
[----:B------:R-:W-:Y:S02]  /*1830*/  UIADD3 UR6, UP1, UR19, UR6, URZ ;  /* 0x0000000613067290 */ /* 0x000fe4000ff3e03f */
[----:B------:R-:W-:Y:S02]  /*1840*/  ULDC UR15, c[0x0][0x234] ;  /* 0x00008d00000f7ab9 */ /* 0x000fe40000000800 */
        /* <DEDUP_REMOVED lines=14> */
.L_x_462:
[----:B------:R-:W-:-:S04]  /*1930*/  UMOV UR8, UR53 ;  /* 0x0000003500087c82 */ /* 0x000fc80008000000 */
.L_x_463:
[----:B------:R-:W-:Y:S01]  /*1940*/  UIADD3 UR6, UP4, UP3, UR6, UR47, UR49 ;  /* 0x0000002f06067290 */ /* 0x000fe2000fb9e031 */
[----:B------:R-:W1:Y:S01]  /*1950*/  S2R R21, SR_TID.X ;  /* 0x0000000000157919 */ /* 0x000e620000002100 */
[----:B------:R-:W-:Y:S01]  /*1960*/  UIADD3 UR15, UR19, UR15, URZ ;  /* 0x0000000f130f7290 */ /* 0x000fe2000fffe03f */
[----:B------:R-:W-:Y:S01]  /*1970*/  IADD3 R14, P0, R239, UR19, RZ ;  /* 0x00000013ef0e7c10 */ /* 0x000fe2000ff1e0ff */
[----:B------:R-:W-:Y:S01]  /*1980*/  UIADD3 UR27, UP2, UP1, UR12, UR6, UR14 ;  /* 0x000000060c1b7290 */ /* 0x000fe2000f95e00e */
[----:B------:R-:W-:Y:S01]  /*1990*/  IMAD.U32 R7, RZ, RZ, UR19 ;  /* 0x00000013ff077e24 */ /* 0x000fe2000f8e00ff */
[----:B------:R-:W-:Y:S01]  /*19a0*/  UIADD3.X UR6, UR9, UR51, UR56, UP4, UP3 ;  /* 0x0000003309067290 */ /* 0x000fe2000a7e6438 */
[----:B------:R-:W-:Y:S01]  /*19b0*/  SHF.R.S32.HI R229, RZ, 0x1f, R228 ;  /* 0x0000001fffe57819 */ /* 0x000fe200000114e4 */
[----:B------:R-:W-:Y:S01]  /*19c0*/  ULDC UR13, c[0x0][0x2e8] ;  /* 0x0000ba00000d7ab9 */ /* 0x000fe20000000800 */
[----:B------:R-:W-:Y:S01]  /*19d0*/  IADD3.X R16, R24, UR29, RZ, P0, !PT ;  /* 0x0000001d18107c10 */ /* 0x000fe200087fe4ff */
[----:B------:R-:W-:Y:S01]  /*19e0*/  UIADD3.X UR25, UR10, UR6, UR11, UP2, UP1 ;  /* 0x000000060a197290 */ /* 0x000fe200097e240b */
[----:B------:R-:W-:Y:S01]  /*19f0*/  IMAD.U32 R9, RZ, RZ, UR37 ;  /* 0x00000025ff097e24 */ /* 0x000fe2000f8e00ff */
[----:B------:R-:W-:Y:S01]  /*1a00*/  BSSY B1, `(.L_x_459) ;  /* 0x0000905000017945 */ /* 0x000fe20003800000 */
[----:B------:R-:W-:Y:S01]  /*1a10*/  ULDC.64 UR6, c[0x0][0x1a8] ;  /* 0x00006a0000067ab9 */ /* 0x000fe20000000a00 */
[----:B------:R-:W-:Y:S01]  /*1a20*/  IMAD R8, R16, c[0x0][0x190], RZ ;  /* 0x0000640010087a24 */ /* 0x000fe200078e02ff */
[----:B------:R-:W-:Y:S01]  /*1a30*/  UIMAD UR6, UR60, UR6, URZ ;  /* 0x000000063c0672a4 */ /* 0x000fe2000f8e023f */
[----:B------:R-:W-:Y:S01]  /*1a40*/  IMAD.U32 R12, RZ, RZ, UR37 ;  /* 0x00000025ff0c7e24 */ /* 0x000fe2000f8e00ff */
        /* <DEDUP_REMOVED lines=12> */
[----:B------:R-:W-:Y:S01]  /*1b10*/  UIMAD UR12, UR37, UR7, UR6 ;  /* 0x00000007250c72a4 */ /* 0x000fe2000f8e0206 */
[----:B------:R-:W-:Y:S01]  /*1b20*/  IADD3 R4, P2, R228, UR16, RZ ;  /* 0x00000010e4047c10 */ /* 0x000fe2000ff5e0ff */
[----:B------:R-:W-:Y:S01]  /*1b30*/  UIADD3 UR6, UR19, UR8, URZ ;  /* 0x0000000813067290 */ /* 0x000fe2000fffe03f */
[----:B------:R-:W-:Y:S01]  /*1b40*/  IMAD.IADD R21, R21, 0x1, -R5 ;  /* 0x0000000115157824 */ /* 0x000fe200078e0a05 */
[----:B------:R-:W-:Y:S01]  /*1b50*/  UIADD3 UR8, UR36, -0x1, URZ ;  /* 0xffffffff24087890 */ /* 0x000fe2000fffe03f */
[----:B------:R-:W-:Y:S01]  /*1b60*/  IADD3.X R5, R229, UR18, RZ, P2, !PT ;  /* 0x00000012e5057c10 */ /* 0x000fe200097fe4ff */
[----:B------:R-:W-:Y:S01]  /*1b70*/  UMOV UR19, 0x4 ;  /* 0x0000000400137882 */ /* 0x000fe20000000000 */
[----:B------:R-:W-:Y:S01]  /*1b80*/  IMAD R6, R6, UR48, R21 ;  /* 0x0000003006067c24 */ /* 0x000fe2000f8e0215 */
[----:B------:R-:W-:-:S02]  /*1b90*/  UIMAD.WIDE UR6, UR6, UR19, UR10 ;  /* 0x00000013060672a5 */ /* 0x000fc4000f8e020a */
[----:B------:R-:W-:Y:S02]  /*1ba0*/  IMAD.WIDE.U32 R4, R7, c[0x0][0x370], R4 ;  /* 0x0000dc0007047a25 */ /* 0x000fe400078e0004 */
[----:B------:R-:W-:-:S03]  /*1bb0*/  IADD3 R10, P0, R6, UR27, RZ ;  /* 0x0000001b060a7c10 */ /* 0x000fc6000ff1e0ff */
[----:B------:R-:W-:Y:S01]  /*1bc0*/  UMOV UR11, UR6 ;  /* 0x00000006000b7c82 */ /* 0x000fe20008000000 */
[----:B------:R-:W-:Y:S01]  /*1bd0*/  LEA.HI.X.SX32 R11, R6, UR25, 0x1, P0 ;  /* 0x00000019060b7c11 */ /* 0x000fe200080f0eff */
[----:B------:R-:W-:Y:S01]  /*1be0*/  UIADD3 UR6, -UR20, UR31, UR17 ;  /* 0x0000001f14067290 */ /* 0x000fe2000fffe111 */
[----:B------:R-:W-:Y:S01]  /*1bf0*/  IMAD.WIDE.U32 R6, R14, c[0x0][0x190], R228 ;  /* 0x000064000e067a25 */ /* 0x000fe200078e00e4 */
[----:B------:R-:W-:Y:S01]  /*1c00*/  IADD3 R5, R5, UR9, RZ ;  /* 0x0000000905057c10 */ /* 0x000fe2000fffe0ff */
[----:B------:R-:W-:Y:S02]  /*1c10*/  UMOV UR10, UR7 ;  /* 0x00000007000a7c82 */ /* 0x000fe40008000000 */
[----:B------:R-:W-:Y:S01]  /*1c20*/  UIADD3 UR6, UR6, -UR13, URZ ;  /* 0x8000000d06067290 */ /* 0x000fe2000fffe03f */
[----:B------:R-:W-:Y:S01]  /*1c30*/  IADD3 R8, P0, R6, UR28, RZ ;  /* 0x0000001c06087c10 */ /* 0x000fe2000ff1e0ff */
[----:B------:R-:W-:Y:S02]  /*1c40*/  IMAD.WIDE.U32 R4, R9, c[0x0][0x378], R4 ;  /* 0x0000de0009047a25 */ /* 0x000fe400078e0004 */
[----:B------:R-:W-:Y:S01]  /*1c50*/  USHF.R.S32.HI UR13, URZ, 0x1f, UR6 ;  /* 0x0000001f3f0d7899 */ /* 0x000fe20008011406 */
[----:B------:R-:W-:Y:S01]  /*1c60*/  IADD3.X R9, R7, UR26, R17, P0, !PT ;  /* 0x0000001a07097c10 */ /* 0x000fe200087fe411 */
[----:B------:R-:W-:Y:S01]  /*1c70*/  IMAD.MOV.U32 R6, RZ, RZ, R4 ;  /* 0x000000ffff067224 */ /* 0x000fe200078e0004 */
[----:B------:R-:W-:Y:S01]  /*1c80*/  LEA R220, P0, R10, c[0x0][0x350], 0x2 ;  /* 0x0000d4000adc7a11 */ /* 0x000fe200078010ff */
[----:B------:R-:W-:Y:S01]  /*1c90*/  ULEA.HI UR13, UR13, UR6, URZ, 0x6 ;  /* 0x000000060d0d7291 */ /* 0x000fe2000f8f303f */
[----:B------:R-:W-:Y:S01]  /*1ca0*/  IADD3 R7, R5, UR12, RZ ;  /* 0x0000000c05077c10 */ /* 0x000fe2000fffe0ff */
[----:B------:R-:W-:Y:S01]  /*1cb0*/  IMAD R5, R24, c[0x0][0x370], RZ ;  /* 0x0000dc0018057a24 */ /* 0x000fe200078e02ff */
[----:B------:R-:W-:Y:S01]  /*1cc0*/  LEA.HI.X R221, R10, c[0x0][0x354], R11, 0x2, P0 ;  /* 0x0000d5000add7a11 */ /* 0x000fe200000f140b */
[----:B------:R-:W-:Y:S01]  /*1cd0*/  USHF.R.S32.HI UR13, URZ, 0x6, UR13 ;  /* 0x000000063f0d7899 */ /* 0x000fe2000801140d */
[----:B------:R-:W-:Y:S01]  /*1ce0*/  IMAD.WIDE.U32 R12, R12, c[0x0][0x1a8], R8 ;  /* 0x00006a000c0c7a25 */ /* 0x000fe200078e0008 */
[----:B------:R-:W-:-:S02]  /*1cf0*/  ULDC.64 UR6, c[0x0][0x200] ;  /* 0x0000800000067ab9 */ /* 0x000fc40000000a00 */
[----:B------:R-:W-:Y:S01]  /*1d00*/  UISETP.LT.AND UP1, UPT, URZ, UR13, UPT ;  /* 0x0000000d3f00728c */ /* 0x000fe2000bf21270 */
[----:B------:R-:W-:Y:S01]  /*1d10*/  IMAD R4, R239, c[0x0][0x374], R5 ;  /* 0x0000dd00ef047a24 */ /* 0x000fe200078e0205 */
[----:B------:R-:W-:Y:S01]  /*1d20*/  IADD3 R18, R13, UR14, RZ ;  /* 0x0000000e0d127c10 */ /* 0x000fe2000fffe0ff */
[----:B------:R-:W-:Y:S01]  /*1d30*/  IMAD.WIDE.U32 R6, R239, c[0x0][0x370], R6 ;  /* 0x0000dc00ef067a25 */ /* 0x000fe200078e0006 */
[----:B------:R-:W-:Y:S01]  /*1d40*/  USEL UR13, URZ, UR13, !UP1 ;  /* 0x0000000d3f0d7287 */ /* 0x000fe2000c800000 */
[----:B------:R-:W-:Y:S01]  /*1d50*/  LEA R224, P3, R12, c[0x0][0x160], 0x1 ;  /* 0x000058000ce07a11 */ /* 0x000fe200078608ff */
[----:B------:R-:W-:Y:S01]  /*1d60*/  UIMAD.WIDE UR6, UR15, UR19, UR6 ;  /* 0x000000130f0672a5 */ /* 0x000fe2000f8e0206 */
[----:B------:R-:W-:Y:S01]  /*1d70*/  IMAD.IADD R11, R7, 0x1, R4 ;  /* 0x00000001070b7824 */ /* 0x000fe200078e0204 */
[----:B------:R-:W-:Y:S01]  /*1d80*/  UISETP.GT.AND UP1, UPT, UR36, UR13, UPT ;  /* 0x0000000d2400728c */ /* 0x000fe2000bf24270 */
[----:B------:R-:W-:Y:S02]  /*1d90*/  LEA R223, P2, R6, c[0x0][0x330], 0x1 ;  /* 0x0000cc0006df7a11 */ /* 0x000fe400078408ff */
[----:B------:R-:W-:-:S02]  /*1da0*/  LEA.HI.X R225, R12, c[0x0][0x164], R18, 0x1, P3 ;  /* 0x000059000ce17a11 */ /* 0x000fc400018f0c12 */
[----:B------:R-:W-:Y:S02]  /*1db0*/  LEA.HI.X R226, R6, c[0x0][0x334], R11, 0x1, P2 ;  /* 0x0000cd0006e27a11 */ /* 0x000fe400010f0c0b */
        /* <DEDUP_REMOVED lines=20> */
.L_x_465:
        /* <DEDUP_REMOVED lines=18> */
.L_x_466:
        /* <DEDUP_REMOVED lines=35> */
.L_x_468:
[----:B------:R-:W-:Y:S05]  /*2250*/  BSYNC B0 ;  /* 0x0000000000007941 */ /* 0x000fea0003800000 */
.L_x_467:
        /* <DEDUP_REMOVED lines=21> */
.L_x_470:
[----:B------:R-:W-:Y:S05]  /*23b0*/  BSYNC B0 ;  /* 0x0000000000007941 */ /* 0x000fea0003800000 */
.L_x_469:
        /* <DEDUP_REMOVED lines=31> */
.L_x_472:
[----:B------:R-:W-:Y:S05]  /*25b0*/  BSYNC B0 ;  /* 0x0000000000007941 */ /* 0x000fea0003800000 */
.L_x_471:
        /* <DEDUP_REMOVED lines=20> */
.L_x_464:
        /* <DEDUP_REMOVED lines=15> */
[----:B------:R-:W-:Y:S01]  /*27f0*/  IMAD R8, R14, c[0x0][0x374], R8 ;  /* 0x0000dd000e087a24 */ /* 0x000fe200078e0208 */
        /* <DEDUP_REMOVED lines=34> */
.L_x_475:
[----:B------:R-:W-:Y:S05]  /*2a20*/  BSYNC B0 ;  /* 0x0000000000007941 */ /* 0x000fea0003800000 */
.L_x_474:
        /* <DEDUP_REMOVED lines=48> */
.L_x_477:
[----:B------:R-:W-:Y:S05]  /*2d30*/  BSYNC B0 ;  /* 0x0000000000007941 */ /* 0x000fea0003800000 */
.L_x_476:
        /* <DEDUP_REMOVED lines=44> */
.L_x_479:
[----:B------:R-:W-:Y:S05]  /*3000*/  BSYNC B0 ;  /* 0x0000000000007941 */ /* 0x000fea0003800000 */
.L_x_478:
        /* <DEDUP_REMOVED lines=45> */
.L_x_481:
[----:B------:R-:W-:Y:S05]  /*32e0*/  BSYNC B0 ;  /* 0x0000000000007941 */ /* 0x000fea0003800000 */
.L_x_480:
[C---:B--23--:R-:W-:Y:S01]  /*32f0*/  IADD3 R4, R227.reuse, 0x8, RZ ;  /* 0x00000008e3047810 */ /* 0x04cfe20007ffe0ff */
[----:B------:R-:W-:Y:S01]  /*3300*/  USHF.R.S32.HI UR12, URZ, 0x1f, UR17 ;  /* 0x0000001f3f0c7899 */ /* 0x000fe20008011411 */
[C---:B------:R-:W-:Y:S01]  /*3310*/  ISETP.GE.AND P1, PT, R227.reuse, UR9, PT ;  /* 0x00000009e3007c0c */ /* 0x040fe2000bf26270 */
[----:B------:R-:W-:Y:S01]  /*3320*/  ULDC.64 UR14, c[0x0][0x198] ;  /* 0x00006600000e7ab9 */ /* 0x000fe20000000a00 */
[----:B------:R-:W-:Y:S01]  /*3330*/  ISETP.GE.AND P0, PT, R4, UR9, PT ;  /* 0x0000000904007c0c */ /* 0x000fe2000bf06270 */
[----:B------:R-:W-:Y:S01]  /*3340*/  UIMAD UR9, UR12, UR14, URZ ;  /* 0x0000000e0c0972a4 */ /* 0x000fe2000f8e023f */
[----:B------:R-:W-:Y:S01]  /*3350*/  IMAD.MOV.U32 R4, RZ, RZ, 0x4 ;  /* 0x00000004ff047424 */ /* 0x000fe200078e00ff */
[----:B------:R-:W-:Y:S01]  /*3360*/  MOV R235, 0x7f800000 ;  /* 0x7f80000000eb7802 */ /* 0x000fe20000000f00 */
[----:B------:R-:W-:Y:S01]  /*3370*/  IMAD.MOV.U32 R234, RZ, RZ, 0x7f800000 ;  /* 0x7f800000ffea7424 */ /* 0x000fe200078e00ff */
[----:B------:R-:W-:Y:S01]  /*3380*/  UIMAD UR9, UR17, UR15, UR9 ;  /* 0x0000000f110972a4 */ /* 0x000fe2000f8e0209 */
[----:B------:R-:W-:-:S05]  /*3390*/  IMAD.WIDE R4, R227, R4, UR6 ;  /* 0x00000006e3047e25 */ /* 0x000fca000f8e0204 */
[----:B------:R-:W-:Y:S01]  /*33a0*/  IMAD.U32 R6, RZ, RZ, UR9 ;  /* 0x00000009ff067e24 */ /* 0x000fe2000f8e00ff */
[----:B------:R-:W-:Y:S01]  /*33b0*/  UIADD3 UR9, -UR17, UR20, URZ ;  /* 0x0000001411097290 */ /* 0x000fe2000fffe13f */
[----:B------:R-:W-:Y:S01]  /*33c0*/  MOV R17, UR17 ;  /* 0x0000001100117c02 */ /* 0x000fe20008000f00 */
[----:B------:R2:W5:Y:S04]  /*33d0*/  @!P1 LDG.E R234, [R4.64] ;  /* 0x0000000404ea9981 */ /* 0x000568000c1e1900 */
[----:B------:R-:W-:Y:S01]  /*33e0*/  ISETP.GE.AND P5, PT, R239, UR9, PT ;  /* 0x00000009ef007c0c */ /* 0x000fe2000bfa6270 */
[----:B------:R2:W5:Y:S01]  /*33f0*/  @!P0 LDG.E R235, [R4.64+0x20] ;  /* 0x0000200404eb8981 */ /* 0x000562000c1e1900 */
[----:B------:R-:W-:Y:S11]  /*3400*/  BSSY B0, `(.L_x_482) ;  /* 0x000003a000007945 */ /* 0x000ff60003800000 */
[----:B------:R3:W-:Y:S04]  /*3410*/  @P5 STS.128 [R222+0x10000], RZ ;  /* 0x010000ffde005388 */ /* 0x0007e80000000c00 */
[----:B------:R3:W-:Y:S04]  /*3420*/  @P5 STS.128 [R222+0x12000], RZ ;  /* 0x012000ffde005388 */ /* 0x0007e80000000c00 */
[----:B------:R3:W-:Y:S04]  /*3430*/  @P5 STS.128 [R222+0x14000], RZ ;  /* 0x014000ffde005388 */ /* 0x0007e80000000c00 */
[----:B------:R3:W-:Y:S01]  /*3440*/  @P5 STS.128 [R222+0x16000], RZ ;  /* 0x016000ffde005388 */ /* 0x0007e20000000c00 */
[----:B--2---:R-:W-:-:S05]  /*3450*/  IMAD.WIDE.U32 R4, R17, c[0x0][0x198], R228 ;  /* 0x0000660011047a25 */ /* 0x004fca00078e00e4 */
[----:B------:R-:W-:-:S04]  /*3460*/  IADD3 R4, P0, R4, UR22, RZ ;  /* 0x0000001604047c10 */ /* 0x000fc8000ff1e0ff */
[----:B------:R-:W-:Y:S01]  /*3470*/  IADD3.X R5, R5, UR24, R6, P0, !PT ;  /* 0x0000001805057c10 */ /* 0x000fe200087fe406 */
[----:B------:R-:W-:-:S04]  /*3480*/  IMAD R6, R22, c[0x0][0x1b0], RZ ;  /* 0x00006c0016067a24 */ /* 0x000fc800078e02ff */
[C---:B------:R-:W-:Y:S02]  /*3490*/  IMAD R14, R15.reuse, c[0x0][0x1b4], R6 ;  /* 0x00006d000f0e7a24 */ /* 0x040fe400078e0206 */
[----:B------:R-:W-:-:S05]  /*34a0*/  IMAD.WIDE.U32 R10, R15, c[0x0][0x1b0], R4 ;  /* 0x00006c000f0a7a25 */ /* 0x000fca00078e0004 */
[----:B------:R-:W-:Y:S01]  /*34b0*/  IADD3 R16, R11, R14, RZ ;  /* 0x0000000e0b107210 */ /* 0x000fe20007ffe0ff */
[----:B------:R-:W-:Y:S05]  /*34c0*/  @P5 BRA `(.L_x_483) ;  /* 0x000002d000005947 */ /* 0x000fea0003800000 */
[----:B---3--:R-:W-:Y:S01]  /*34d0*/  ISETP.GE.AND P3, PT, R228, c[0x0][0x220], PT ;  /* 0x00008800e4007a0c */ /* 0x008fe20003f66270 */
        /* <DEDUP_REMOVED lines=44> */
.L_x_483:
[----:B---3--:R-:W-:Y:S05]  /*37a0*/  BSYNC B0 ;  /* 0x0000000000007941 */ /* 0x008fea0003800000 */
.L_x_482:
        /* <DEDUP_REMOVED lines=8> */
[----:B--2---:R-:W-:Y:S01]  /*3830*/  IMAD.U32 R4, RZ, RZ, UR22 ;  /* 0x00000016ff047e24 */ /* 0x004fe2000f8e00ff */
        /* <DEDUP_REMOVED lines=10> */
[C---:B------:R-:W-:Y:S01]  /*38e0*/  IMAD.WIDE.U32 R10, R7.reuse, c[0x0][0x198], R10 ;  /* 0x00006600070a7a25 */ /* 0x040fe200078e000a */
        /* <DEDUP_REMOVED lines=35> */
.L_x_485:
[----:B------:R-:W-:Y:S05]  /*3b20*/  BSYNC B0 ;  /* 0x0000000000007941 */ /* 0x000fea0003800000 */
.L_x_484:
        /* <DEDUP_REMOVED lines=62> */
.L_x_487:
[----:B------:R-:W-:Y:S05]  /*3f10*/  BSYNC B0 ;  /* 0x0000000000007941 */ /* 0x000fea0003800000 */
.L_x_486:
[----:B------:R1:W-:Y:S01]  /*3f20*/  @P4 STS.128 [R222+0x19000], RZ ;  /* 0x019000ffde004388 */ /* 0x0003e20000000c00 */
[----:B------:R-:W-:Y:S03]  /*3f30*/  BSSY B0, `(.L_x_488) ;  /* 0x0000034000007945 */ /* 0x000fe60003800000 */
[----:B------:R1:W-:Y:S04]  /*3f40*/  @P4 STS.128 [R222+0x1b000], RZ ;  /* 0x01b000ffde004388 */ /* 0x0003e80000000c00 */
[----:B------:R1:W-:Y:S04]  /*3f50*/  @P4 STS.128 [R222+0x1d000], RZ ;  /* 0x01d000ffde004388 */ /* 0x0003e80000000c00 */
[----:B------:R1:W-:Y:S01]  /*3f60*/  @P4 STS.128 [R222+0x1f000], RZ ;  /* 0x01f000ffde004388 */ /* 0x0003e20000000c00 */
[----:B------:R-:W-:Y:S05]  /*3f70*/  @P4 BRA `(.L_x_489) ;  /* 0x000002f000004947 */ /* 0x000fea0003800000 */
[----:B------:R-:W-:Y:S01]  /*3f80*/  IADD3 R6, P0, R19, 0x20, RZ ;  /* 0x0000002013067810 */ /* 0x000fe20007f1e0ff */
[----:B-12---:R-:W-:Y:S01]  /*3f90*/  IMAD.U32 R5, RZ, RZ, UR23 ;  /* 0x00000017ff057e24 */ /* 0x006fe2000f8e00ff */
        /* <DEDUP_REMOVED lines=44> */
[----:B------:R1:W-:Y:S02]  /*4260*/  @!P0 LDGSTS.E.BYPASS.LTC128B.128 [R222+0x1f000], [R4.64+0x180] ;  /* 0x1f00018004de8fae */ /* 0x0003e4000b901d44 */
.L_x_489:
[----:B------:R-:W-:Y:S05]  /*4270*/  BSYNC B0 ;  /* 0x0000000000007941 */ /* 0x000fea0003800000 */
.L_x_488:
[----:B------:R-:W-:Y:S01]  /*4280*/  IMAD.MOV.U32 R6, RZ, RZ, c[0x0][0x308] ;  /* 0x0000c200ff067624 */ /* 0x000fe200078e00ff */
[----:B------:R-:W-:Y:S01]  /*4290*/  MOV R7, c[0x0][0x30c] ;  /* 0x0000c30000077a02 */ /* 0x000fe20000000f00 */
[----:B------:R-:W0:Y:S04]  /*42a0*/  LDGDEPBAR ;  /* 0x00000000000079af */ /* 0x000e280000000000 */
[----:B-12---:R1:W2:Y:S04]  /*42b0*/  LDG.E.64 R4, [R6.64+0x8] ;  /* 0x0000080406047981 */ /* 0x0062a8000c1e1b00 */
[----:B-1-3--:R-:W3:Y:S01]  /*42c0*/  LDG.E.64 R6, [R6.64] ;  /* 0x0000000406067981 */ /* 0x00aee2000c1e1b00 */
[----:B------:R-:W-:Y:S01]  /*42d0*/  IMAD.MOV.U32 R247, RZ, RZ, c[0x0][0x22c] ;  /* 0x00008b00fff77624 */ /* 0x000fe200078e00ff */
[--C-:B------:R-:W-:Y:S01]  /*42e0*/  SHF.R.S32.HI R8, RZ, 0x1f, R21.reuse ;  /* 0x0000001fff087819 */ /* 0x100fe20000011415 */
[----:B------:R-:W-:Y:S01]  /*42f0*/  UIADD3 UR16, UR31, 0x40, UR17 ;  /* 0x000000401f107890 */ /* 0x000fe2000fffe011 */
        /* <DEDUP_REMOVED lines=64> */
[----:B------:R-:W-:Y:S01]  /*4700*/  SHF.L.U32 R250, R245, 0x5, RZ ;  /* 0x00000005f5fa7819 */ /* 0x000fe200000006ff */
[----:B------:R-:W-:Y:S01]  /*4710*/  IMAD.U32 R249, R247, -0x40, RZ ;  /* 0xffffffc0f7f97824 */ /* 0x000fe200078e00ff */
[----:B------:R-:W-:Y:S01]  /*4720*/  UIADD3 UR16, UR16, -UR20, URZ ;  /* 0x8000001410107290 */ /* 0x000fe2000fffe03f */
[----:B--2---:R-:W-:-:S02]  /*4730*/  IADD3 R240, P1, P0, R4, UR46, R21 ;  /* 0x0000002e04f07c10 */ /* 0x004fc4000f83e015 */
[----:B------:R-:W-:Y:S02]  /*4740*/  CS2R R20, SRZ ;  /* 0x0000000000147805 */ /* 0x000fe4000001ff00 */
[----:B------:R-:W-:Y:S01]  /*4750*/  IADD3.X R244, R5, UR50, R8, P1, P0 ;  /* 0x0000003205f47c10 */ /* 0x000fe20008fe0408 */
[----:B------:R-:W-:Y:S01]  /*4760*/  IMAD.WIDE.U32 R240, R240, -0x2daee0ad, RZ ;  /* 0xd2511f53f0f07825 */ /* 0x000fe200078e00ff */
[----:B---3--:R-:W1:Y:S08]  /*4770*/  R2UR UR14, R7 ;  /* 0x00000000070e73c2 */ /* 0x008e7000000e0000 */
[----:B------:R-:W2:Y:S01]  /*4780*/  R2UR UR15, R6 ;  /* 0x00000000060f73c2 */ /* 0x000ea200000e0000 */
[----:B-1----:R-:W-:-:S02]  /*4790*/  UIADD3 UR28, UR14, -0x4498517b, URZ ;  /* 0xbb67ae850e1c7890 */ /* 0x002fc4000fffe03f */
[----:B------:R-:W-:Y:S02]  /*47a0*/  UIADD3 UR26, UR14, 0x76cf5d0a, URZ ;  /* 0x76cf5d0a0e1a7890 */ /* 0x000fe4000fffe03f */
[----:B------:R-:W-:Y:S02]  /*47b0*/  UIADD3 UR24, UR14, 0x32370b8f, URZ ;  /* 0x32370b8f0e187890 */ /* 0x000fe4000fffe03f */
[----:B------:R-:W-:Y:S02]  /*47c0*/  UIADD3 UR22, UR14, -0x126145ec, URZ ;  /* 0xed9eba140e167890 */ /* 0x000fe4000fffe03f */
[----:B--2---:R-:W-:Y:S02]  /*47d0*/  UIADD3 UR29, UR15, -0x61c88647, URZ ;  /* 0x9e3779b90f1d7890 */ /* 0x004fe4000fffe03f */
[----:B------:R-:W-:Y:S02]  /*47e0*/  UIADD3 UR27, UR15, 0x3c6ef372, URZ ;  /* 0x3c6ef3720f1b7890 */ /* 0x000fe4000fffe03f */
[----:B------:R-:W-:-:S02]  /*47f0*/  UIADD3 UR25, UR15, -0x255992d5, URZ ;  /* 0xdaa66d2b0f197890 */ /* 0x000fc4000fffe03f */
[----:B------:R-:W-:Y:S02]  /*4800*/  UIADD3 UR23, UR15, 0x78dde6e4, URZ ;  /* 0x78dde6e40f177890 */ /* 0x000fe4000fffe03f */
[----:B------:R-:W-:Y:S02]  /*4810*/  UIADD3 UR21, UR15, 0x1715609d, URZ ;  /* 0x1715609d0f157890 */ /* 0x000fe4000fffe03f */
[----:B------:R-:W-:Y:S02]  /*4820*/  UIADD3 UR19, UR14, -0x56f99767, URZ ;  /* 0xa90668990e137890 */ /* 0x000fe4000fffe03f */
[----:B------:R-:W-:Y:S02]  /*4830*/  UIADD3 UR18, UR15, -0x4ab325aa, URZ ;  /* 0xb54cda560f127890 */ /* 0x000fe4000fffe03f */
[----:B------:R-:W-:Y:S02]  /*4840*/  UIADD3 UR17, UR14, 0x646e171e, URZ ;  /* 0x646e171e0e117890 */ /* 0x000fe4000fffe03f */
.L_x_492:
[----:B------:R-:W0:Y:S01]  /*4850*/  LDGDEPBAR ;  /* 0x00000000000079af */ /* 0x000e220000000000 */
[----:B------:R-:W-:Y:S01]  /*4860*/  USHF.L.U32 UR9, UR8, 0x6, URZ ;  /* 0x0000000608097899 */ /* 0x000fe2000800063f */
[C---:B-----5:R-:W-:Y:S01]  /*4870*/  FSETP.NEU.FTZ.AND P0, PT, R234.reuse, -INF , PT ;  /* 0xff800000ea00780b */ /* 0x060fe20003f1d000 */
[----:B------:R-:W-:Y:S02]  /*4880*/  UISETP.GT.AND UP1, UPT, UR8, UR13, UPT ;  /* 0x0000000d0800728c */ /* 0x000fe4000bf24270 */
[----:B------:R-:W-:Y:S02]  /*4890*/  UISETP.GE.AND UP0, UPT, UR9, UR16, UPT ;  /* 0x000000100900728c */ /* 0x000fe4000bf06270 */
[----:B------:R-:W-:Y:S01]  /*48a0*/  IMAD.U32 R116, RZ, RZ, UR9 ;  /* 0x00000009ff747e24 */ /* 0x000fe2000f8e00ff */
[----:B------:R-:W-:Y:S04]  /*48b0*/  USHF.L.U32 UR9, UR30, 0x6, URZ ;  /* 0x000000061e097899 */ /* 0x000fe8000800063f */
[----:B------:R-:W-:Y:S04]  /*48c0*/  UIADD3 UR9, UR9, 0x40, URZ ;  /* 0x0000004009097890 */ /* 0x000fe8000fffe03f */
[----:B------:R-:W-:Y:S06]  /*48d0*/  UISETP.LT.AND UP0, UPT, UR9, UR20, UP0 ;  /* 0x000000140900728c */ /* 0x000fec0008701270 */
[----:B------:R-:W-:Y:S01]  /*48e0*/  PLOP3.LUT P4, PT, PT, PT, UP0, 0x80, 0x0 ;  /* 0x000000000000781c */ /* 0x000fe20003f8f008 */
[----:B------:R-:W-:Y:S04]  /*48f0*/  DEPBAR.LE SB0, 0x0 ;  /* 0x000080000000791a */ /* 0x000fe80000000000 */
[----:B------:R-:W-:Y:S06]  /*4900*/  BAR.SYNC.DEFER_BLOCKING 0x0 ;  /* 0x0000000000007b1d */ /* 0x000fec0000010000 */
[----:B------:R-:W-:Y:S06]  /*4910*/  LDSM.16.M88.4 R16, [R210] ;  /* 0x00000000d210783b */ /* 0x000fec0000000200 */
[----:B-1----:R-:W1:Y:S06]  /*4920*/  LDSM.16.M88.4 R8, [R209+0x10000] ;  /* 0x01000000d108783b */ /* 0x002e6c0000000200 */
[----:B------:R-:W2:Y:S06]  /*4930*/  LDSM.16.M88.4 R84, [R209+0x10800] ;  /* 0x01080000d154783b */ /* 0x000eac0000000200 */
[----:B------:R-:W-:Y:S06]  /*4940*/  LDSM.16.M88.4 R88, [R211] ;  /* 0x00000000d358783b */ /* 0x000fec0000000200 */
[----:B------:R-:W3:Y:S06]  /*4950*/  LDSM.16.M88.4 R92, [R2+0x10000] ;  /* 0x01000000025c783b */ /* 0x000eec0000000200 */
[----:B------:R-:W4:Y:S06]  /*4960*/  LDSM.16.M88.4 R96, [R2+0x10800] ;  /* 0x010800000260783b */ /* 0x000f2c0000000200 */
[----:B------:R-:W-:Y:S06]  /*4970*/  LDSM.16.M88.4 R100, [R215] ;  /* 0x00000000d764783b */ /* 0x000fec0000000200 */
[----:B------:R-:W4:Y:S01]  /*4980*/  LDSM.16.M88.4 R104, [R208+0x10000] ;  /* 0x01000000d068783b */ /* 0x000f220000000200 */
[C---:B-1----:R-:W-:Y:S05]  /*4990*/  HMMA.16816.F32 R4, R16.reuse, R8, RZ ;  /* 0x000000081004723c */ /* 0x042fea00000018ff */
[----:B------:R-:W-:Y:S03]  /*49a0*/  LDSM.16.M88.4 R108, [R214] ;  /* 0x00000000d66c783b */ /* 0x000fe60000000200 */
[C---:B------:R-:W-:Y:S03]  /*49b0*/  HMMA.16816.F32 R8, R16.reuse, R10, RZ ;  /* 0x0000000a1008723c */ /* 0x040fe600000018ff */
[----:B------:R-:W-:Y:S05]  /*49c0*/  LDSM.16.M88.4 R112, [R3+0x10000] ;  /* 0x010000000370783b */ /* 0x000fea0000000200 */
[C---:B--2---:R-:W-:Y:S08]  /*49d0*/  HMMA.16816.F32 R12, R16.reuse, R84, RZ ;  /* 0x00000054100c723c */ /* 0x044ff000000018ff */
[----:B------:R-:W-:Y:S01]  /*49e0*/  HMMA.16816.F32 R16, R16, R86, RZ ;  /* 0x000000561010723c */ /* 0x000fe200000018ff */
[----:B------:R-:W1:Y:S07]  /*49f0*/  LDSM.16.M88.4 R84, [R208+0x10800] ;  /* 0x01080000d054783b */ /* 0x000e6e0000000200 */
[C---:B---3--:R-:W-:Y:S08]  /*4a00*/  HMMA.16816.F32 R4, R88.reuse, R92, R4 ;  /* 0x0000005c5804723c */ /* 0x048ff00000001804 */
[C---:B------:R-:W-:Y:S01]  /*4a10*/  HMMA.16816.F32 R8, R88.reuse, R94, R8 ;  /* 0x0000005e5808723c */ /* 0x040fe20000001808 */
[----:B------:R-:W-:Y:S07]  /*4a20*/  LDSM.16.M88.4 R92, [R210+0x2000] ;  /* 0x00200000d25c783b */ /* 0x000fee0000000200 */
[C---:B----4-:R-:W-:Y:S08]  /*4a30*/  HMMA.16816.F32 R12, R88.reuse, R96, R12 ;  /* 0x00000060580c723c */ /* 0x050ff0000000180c */
[----:B------:R-:W-:Y:S01]  /*4a40*/  HMMA.16816.F32 R16, R88, R98, R16 ;  /* 0x000000625810723c */ /* 0x000fe20000001810 */
[----:B------:R-:W2:Y:S06]  /*4a50*/  LDSM.16.M88.4 R88, [R3+0x10800] ;  /* 0x010800000358783b */ /* 0x000eac0000000200 */
[----:B------:R-:W3:Y:S01]  /*4a60*/  LDSM.16.M88.4 R96, [R209+0x12000] ;  /* 0x01200000d160783b */ /* 0x000ee20000000200 */
[C---:B------:R-:W-:Y:S08]  /*4a70*/  HMMA.16816.F32 R4, R100.reuse, R104, R4 ;  /* 0x000000686404723c */ /* 0x040ff00000001804 */
[C---:B------:R-:W-:Y:S01]  /*4a80*/  HMMA.16816.F32 R8, R100.reuse, R106, R8 ;  /* 0x0000006a6408723c */ /* 0x040fe20000001808 */
[----:B------:R-:W-:Y:S07]  /*4a90*/  LDSM.16.M88.4 R104, [R2+0x12000] ;  /* 0x012000000268783b */ /* 0x000fee0000000200 */
[C---:B-1----:R-:W-:Y:S08]  /*4aa0*/  HMMA.16816.F32 R12, R100.reuse, R84, R12 ;  /* 0x00000054640c723c */ /* 0x042ff0000000180c */
[----:B------:R-:W-:Y:S01]  /*4ab0*/  HMMA.16816.F32 R16, R100, R86, R16 ;  /* 0x000000566410723c */ /* 0x000fe20000001810 */
[----:B------:R-:W1:Y:S06]  /*4ac0*/  LDSM.16.M88.4 R84, [R209+0x12800] ;  /* 0x01280000d154783b */ /* 0x000e6c0000000200 */
[----:B------:R-:W4:Y:S01]  /*4ad0*/  LDSM.16.M88.4 R100, [R211+0x2000] ;  /* 0x00200000d364783b */ /* 0x000f220000000200 */
[C---:B------:R-:W-:Y:S08]  /*4ae0*/  HMMA.16816.F32 R4, R108.reuse, R112, R4 ;  /* 0x000000706c04723c */ /* 0x040ff00000001804 */
[C---:B------:R-:W-:Y:S01]  /*4af0*/  HMMA.16816.F32 R8, R108.reuse, R114, R8 ;  /* 0x000000726c08723c */ /* 0x040fe20000001808 */
[----:B------:R-:W-:Y:S07]  /*4b00*/  LDSM.16.M88.4 R112, [R208+0x12000] ;  /* 0x01200000d070783b */ /* 0x000fee0000000200 */
[C---:B--2---:R-:W-:Y:S08]  /*4b10*/  HMMA.16816.F32 R12, R108.reuse, R88, R12 ;  /* 0x000000586c0c723c */ /* 0x044ff0000000180c */
[----:B------:R-:W-:Y:S01]  /*4b20*/  HMMA.16816.F32 R16, R108, R90, R16 ;  /* 0x0000005a6c10723c */ /* 0x000fe20000001810 */
[----:B------:R-:W2:Y:S06]  /*4b30*/  LDSM.16.M88.4 R88, [R2+0x12800] ;  /* 0x012800000258783b */ /* 0x000eac0000000200 */
[----:B------:R-:W2:Y:S01]  /*4b40*/  LDSM.16.M88.4 R108, [R215+0x2000] ;  /* 0x00200000d76c783b */ /* 0x000ea20000000200 */
[C---:B---3--:R-:W-:Y:S08]  /*4b50*/  HMMA.16816.F32 R4, R92.reuse, R96, R4 ;  /* 0x000000605c04723c */ /* 0x048ff00000001804 */
[C---:B------:R-:W-:Y:S01]  /*4b60*/  HMMA.16816.F32 R8, R92.reuse, R98, R8 ;  /* 0x000000625c08723c */ /* 0x040fe20000001808 */
[----:B------:R-:W-:Y:S07]  /*4b70*/  LDSM.16.M88.4 R96, [R3+0x12000] ;  /* 0x012000000360783b */ /* 0x000fee0000000200 */
[C---:B-1----:R-:W-:Y:S08]  /*4b80*/  HMMA.16816.F32 R12, R92.reuse, R84, R12 ;  /* 0x000000545c0c723c */ /* 0x042ff0000000180c */
[----:B------:R-:W-:Y:S01]  /*4b90*/  HMMA.16816.F32 R16, R92, R86, R16 ;  /* 0x000000565c10723c */ /* 0x000fe20000001810 */
[----:B------:R-:W1:Y:S06]  /*4ba0*/  LDSM.16.M88.4 R84, [R208+0x12800] ;  /* 0x01280000d054783b */ /* 0x000e6c0000000200 */
[----:B------:R-:W3:Y:S01]  /*4bb0*/  LDSM.16.M88.4 R92, [R214+0x2000] ;  /* 0x00200000d65c783b */ /* 0x000ee20000000200 */
[C---:B----4-:R-:W-:Y:S08]  /*4bc0*/  HMMA.16816.F32 R4, R100.reuse, R104, R4 ;  /* 0x000000686404723c */ /* 0x050ff00000001804 */
[C---:B------:R-:W-:Y:S01]  /*4bd0*/  HMMA.16816.F32 R8, R100.reuse, R106, R8 ;  /* 0x0000006a6408723c */ /* 0x040fe20000001808 */
[----:B------:R-:W-:Y:S07]  /*4be0*/  LDSM.16.M88.4 R104, [R209+0x14000] ;  /* 0x01400000d168783b */ /* 0x000fee0000000200 */
[C---:B--2---:R-:W-:Y:S08]  /*4bf0*/  HMMA.16816.F32 R12, R100.reuse, R88, R12 ;  /* 0x00000058640c723c */ /* 0x044ff0000000180c */
[----:B------:R-:W-:Y:S01]  /*4c00*/  HMMA.16816.F32 R16, R100, R90, R16 ;  /* 0x0000005a6410723c */ /* 0x000fe20000001810 */
[----:B------:R-:W2:Y:S06]  /*4c10*/  LDSM.16.M88.4 R88, [R3+0x12800] ;  /* 0x012800000358783b */ /* 0x000eac0000000200 */
[----:B------:R-:W4:Y:S01]  /*4c20*/  LDSM.16.M88.4 R100, [R210+0x4000] ;  /* 0x00400000d264783b */ /* 0x000f220000000200 */
[C---:B------:R-:W-:Y:S08]  /*4c30*/  HMMA.16816.F32 R4, R108.reuse, R112, R4 ;  /* 0x000000706c04723c */ /* 0x040ff00000001804 */
[C---:B------:R-:W-:Y:S01]  /*4c40*/  HMMA.16816.F32 R8, R108.reuse, R114, R8 ;  /* 0x000000726c08723c */ /* 0x040fe20000001808 */
[----:B------:R-:W-:Y:S07]  /*4c50*/  LDSM.16.M88.4 R112, [R2+0x14000] ;  /* 0x014000000270783b */ /* 0x000fee0000000200 */
[C---:B-1----:R-:W-:Y:S08]  /*4c60*/  HMMA.16816.F32 R12, R108.reuse, R84, R12 ;  /* 0x000000546c0c723c */ /* 0x042ff0000000180c */
[----:B------:R-:W-:Y:S01]  /*4c70*/  HMMA.16816.F32 R16, R108, R86, R16 ;  /* 0x000000566c10723c */ /* 0x000fe20000001810 */
[----:B------:R-:W1:Y:S06]  /*4c80*/  LDSM.16.M88.4 R84, [R209+0x14800] ;  /* 0x01480000d154783b */ /* 0x000e6c0000000200 */
[----:B------:R-:W1:Y:S01]  /*4c90*/  LDSM.16.M88.4 R108, [R211+0x4000] ;  /* 0x00400000d36c783b */ /* 0x000e620000000200 */
[C---:B---3--:R-:W-:Y:S08]  /*4ca0*/  HMMA.16816.F32 R4, R92.reuse, R96, R4 ;  /* 0x000000605c04723c */ /* 0x048ff00000001804 */
[C---:B------:R-:W-:Y:S01]  /*4cb0*/  HMMA.16816.F32 R8, R92.reuse, R98, R8 ;  /* 0x000000625c08723c */ /* 0x040fe20000001808 */
[----:B------:R-:W-:Y:S07]  /*4cc0*/  LDSM.16.M88.4 R96, [R208+0x14000] ;  /* 0x01400000d060783b */ /* 0x000fee0000000200 */
[C---:B--2---:R-:W-:Y:S08]  /*4cd0*/  HMMA.16816.F32 R12, R92.reuse, R88, R12 ;  /* 0x000000585c0c723c */ /* 0x044ff0000000180c */
[----:B------:R-:W-:Y:S01]  /*4ce0*/  HMMA.16816.F32 R16, R92, R90, R16 ;  /* 0x0000005a5c10723c */ /* 0x000fe20000001810 */
[----:B------:R-:W2:Y:S06]  /*4cf0*/  LDSM.16.M88.4 R88, [R2+0x14800] ;  /* 0x014800000258783b */ /* 0x000eac0000000200 */
[----:B------:R-:W3:Y:S01]  /*4d00*/  LDSM.16.M88.4 R92, [R215+0x4000] ;  /* 0x00400000d75c783b */ /* 0x000ee20000000200 */
[C---:B----4-:R-:W-:Y:S08]  /*4d10*/  HMMA.16816.F32 R4, R100.reuse, R104, R4 ;  /* 0x000000686404723c */ /* 0x050ff00000001804 */
        /* <DEDUP_REMOVED lines=35> */
[C---:B------:R-:W-:Y:S08]  /*4f50*/  HMMA.16816.F32 R8, R92.reuse, R98, R8 ;  /* 0x000000625c08723c */ /* 0x040ff00000001808 */
[C---:B--2---:R-:W-:Y:S01]  /*4f60*/  HMMA.16816.F32 R12, R92.reuse, R88, R12 ;  /* 0x000000585c0c723c */ /* 0x044fe2000000180c */
[----:B------:R-:W2:Y:S07]  /*4f70*/  @!P4 S2R R88, SR_TID.X ;  /* 0x000000000058c919 */ /* 0x000eae0000002100 */
[----:B------:R-:W-:Y:S07]  /*4f80*/  HMMA.16816.F32 R16, R92, R90, R16 ;  /* 0x0000005a5c10723c */ /* 0x000fee0000001810 */
[----:B------:R-:W-:Y:S01]  /*4f90*/  FMUL.FTZ R90, R234, 1.4426950216293334961 ;  /* 0x3fb8aa3bea5a7820 */ /* 0x000fe20000410000 */
[C---:B----4-:R-:W-:Y:S01]  /*4fa0*/  HMMA.16816.F32 R4, R100.reuse, R104, R4 ;  /* 0x000000686404723c */ /* 0x050fe20000001804 */
[----:B------:R-:W-:Y:S04]  /*4fb0*/  IMAD.U32 R93, RZ, RZ, UR30 ;  /* 0x0000001eff5d7e24 */ /* 0x000fe8000f8e00ff */
[----:B------:R-:W-:Y:S01]  /*4fc0*/  FSEL R90, R90, RZ, P0 ;  /* 0x000000ff5a5a7208 */ /* 0x000fe20000000000 */
[C---:B------:R-:W-:Y:S01]  /*4fd0*/  FMUL.FTZ R94, R235.reuse, 1.4426950216293334961 ;  /* 0x3fb8aa3beb5e7820 */ /* 0x040fe20000410000 */
[----:B------:R-:W-:Y:S01]  /*4fe0*/  FSETP.NEU.FTZ.AND P0, PT, R235, -INF , PT ;  /* 0xff800000eb00780b */ /* 0x000fe20003f1d000 */
[C---:B------:R-:W-:Y:S04]  /*4ff0*/  HMMA.16816.F32 R8, R100.reuse, R106, R8 ;  /* 0x0000006a6408723c */ /* 0x040fe80000001808 */
[----:B--2---:R-:W-:Y:S02]  /*5000*/  @!P4 IMAD.SHL.U32 R88, R88, 0x2, RZ ;  /* 0x000000025858c824 */ /* 0x004fe400078e00ff */
[----:B------:R-:W-:Y:S02]  /*5010*/  IMAD R93, R93, 0x2, R245 ;  /* 0x000000025d5d7824 */ /* 0x000fe400078e02f5 */
[C---:B-1----:R-:W-:Y:S04]  /*5020*/  HMMA.16816.F32 R12, R100.reuse, R84, R12 ;  /* 0x00000054640c723c */ /* 0x042fe8000000180c */
[----:B------:R-:W-:Y:S03]  /*5030*/  @!P4 LOP3.LUT R88, R250, 0x6, R88, 0xf8, !PT ;  /* 0x00000006fa58c812 */ /* 0x000fe600078ef858 */
[----:B------:R-:W-:Y:S01]  /*5040*/  IMAD.U32 R85, RZ, RZ, UR30 ;  /* 0x0000001eff557e24 */ /* 0x000fe2000f8e00ff */
[----:B------:R-:W-:Y:S01]  /*5050*/  HMMA.16816.F32 R16, R100, R86, R16 ;  /* 0x000000566410723c */ /* 0x000fe20000001810 */
[----:B------:R-:W-:Y:S03]  /*5060*/  IMAD.U32 R84, RZ, RZ, UR31 ;  /* 0x0000001fff547e24 */ /* 0x000fe6000f8e00ff */
[----:B------:R-:W-:Y:S02]  /*5070*/  @!P4 IMAD R88, R85, 0x40, R88 ;  /* 0x000000405558c824 */ /* 0x000fe400078e0258 */
[----:B------:R-:W-:Y:S01]  /*5080*/  @!P4 IADD3 R84, -R84, 0x1, R227 ;  /* 0x000000015454c810 */ /* 0x000fe20007ffe1e3 */
[----:B------:R-:W-:Y:S01]  /*5090*/  IMAD.U32 R86, RZ, RZ, UR8 ;  /* 0x00000008ff567e24 */ /* 0x000fe2000f8e00ff */
[C---:B------:R-:W-:Y:S05]  /*50a0*/  HMMA.16816.F32 R4, R108.reuse, R112, R4 ;  /* 0x000000706c04723c */ /* 0x040fea0000001804 */
[----:B------:R-:W-:Y:S01]  /*50b0*/  @!P4 IADD3 R84, R116, UR20, R84 ;  /* 0x000000147454cc10 */ /* 0x000fe2000fffe054 */
[----:B------:R-:W-:Y:S01]  /*50c0*/  IMAD R96, R86, 0x4, R246 ;  /* 0x0000000456607824 */ /* 0x000fe200078e02f6 */
[----:B------:R-:W-:Y:S01]  /*50d0*/  @!P4 IADD3 R91, R88, 0x1, RZ ;  /* 0x00000001585bc810 */ /* 0x000fe20007ffe0ff */
[C---:B------:R-:W-:Y:S04]  /*50e0*/  HMMA.16816.F32 R8, R108.reuse, R114, R8 ;  /* 0x000000726c08723c */ /* 0x040fe80000001808 */
[----:B------:R-:W-:Y:S01]  /*50f0*/  @!P4 IMNMX R89, R84, UR20, PT ;  /* 0x000000145459cc17 */ /* 0x000fe2000b800200 */
[----:B------:R-:W-:Y:S03]  /*5100*/  IMAD.WIDE.U32 R96, R96, -0x326172a9, RZ ;  /* 0xcd9e8d5760607825 */ /* 0x000fe600078e00ff */
[-C--:B------:R-:W-:Y:S08]  /*5110*/  @!P4 ISETP.GE.AND P1, PT, R88, R89.reuse, PT ;  /* 0x000000595800c20c */ /* 0x080ff00003f26270 */
[----:B------:R-:W-:Y:S02]  /*5120*/  @!P4 FSEL R4, R4, -INF , !P1 ;  /* 0xff8000000404c808 */ /* 0x000fe40004800000 */
[-C--:B------:R-:W-:Y:S03]  /*5130*/  @!P4 ISETP.GE.AND P1, PT, R91, R89.reuse, PT ;  /* 0x000000595b00c20c */ /* 0x080fe60003f26270 */
[--C-:B------:R-:W-:Y:S01]  /*5140*/  FFMA.FTZ R85, R4, c[0x0][0x23c], -R90.reuse ;  /* 0x00008f0004557a23 */ /* 0x100fe2000001085a */
[----:B------:R-:W-:Y:S02]  /*5150*/  @!P4 IADD3 R4, R84, 0x8, RZ ;  /* 0x000000085404c810 */ /* 0x000fe40007ffe0ff */
[----:B------:R-:W-:Y:S01]  /*5160*/  @!P4 FSEL R5, R5, -INF , !P1 ;  /* 0xff8000000505c808 */ /* 0x000fe20004800000 */
[----:B------:R1:W-:Y:S01]  /*5170*/  MUFU.EX2 R131, R85 ;  /* 0x0000005500837308 */ /* 0x0003e20000000800 */
[----:B------:R-:W-:Y:S03]  /*5180*/  @!P4 IMNMX R4, R4, UR20, PT ;  /* 0x000000140404cc17 */ /* 0x000fe6000b800200 */
[----:B------:R-:W-:Y:S01]  /*5190*/  FFMA.FTZ R92, R5, c[0x0][0x23c], -R90 ;  /* 0x00008f00055c7a23 */ /* 0x000fe2000001085a */
[-C--:B------:R-:W-:Y:S02]  /*51a0*/  @!P4 ISETP.GE.AND P1, PT, R88, R4.reuse, PT ;  /* 0x000000045800c20c */ /* 0x080fe40003f26270 */
[----:B------:R-:W-:Y:S02]  /*51b0*/  FSEL R5, R94, RZ, P0 ;  /* 0x000000ff5e057208 */ /* 0x000fe40000000000 */
[----:B------:R-:W-:Y:S01]  /*51c0*/  @!P4 FSEL R6, R6, -INF , !P1 ;  /* 0xff8000000606c808 */ /* 0x000fe20004800000 */
[----:B------:R2:W3:Y:S01]  /*51d0*/  MUFU.EX2 R130, R92 ;  /* 0x0000005c00827308 */ /* 0x0004e20000000800 */
[-C--:B------:R-:W-:Y:S02]  /*51e0*/  @!P4 ISETP.GE.AND P0, PT, R91, R4.reuse, PT ;  /* 0x000000045b00c20c */ /* 0x080fe40003f06270 */
[----:B------:R-:W-:Y:S01]  /*51f0*/  @!P4 IADD3 R91, R88, 0x8, RZ ;  /* 0x00000008585bc810 */ /* 0x000fe20007ffe0ff */
[--C-:B------:R-:W-:Y:S01]  /*5200*/  FFMA.FTZ R6, R6, c[0x0][0x23c], -R5.reuse ;  /* 0x00008f0006067a23 */ /* 0x100fe20000010805 */
[----:B------:R-:W-:Y:S02]  /*5210*/  @!P4 FSEL R7, R7, -INF , !P0 ;  /* 0xff8000000707c808 */ /* 0x000fe40004000000 */
[-C--:B------:R-:W-:Y:S02]  /*5220*/  @!P4 ISETP.GE.AND P0, PT, R91, R89.reuse, PT ;  /* 0x000000595b00c20c */ /* 0x080fe40003f06270 */
[----:B------:R-:W-:Y:S01]  /*5230*/  LOP3.LUT R94, R97, UR15, R244, 0x96, !PT ;  /* 0x0000000f615e7c12 */ /* 0x000fe2000f8e96f4 */
[----:B------:R4:W3:Y:S01]  /*5240*/  MUFU.EX2 R197, R6 ;  /* 0x0000000600c57308 */ /* 0x0008e20000000800 */
[----:B------:R-:W-:Y:S01]  /*5250*/  FFMA.FTZ R7, R7, c[0x0][0x23c], -R5 ;  /* 0x00008f0007077a23 */ /* 0x000fe20000010805 */
[----:B------:R-:W-:Y:S01]  /*5260*/  @!P4 FSEL R8, R8, -INF , !P0 ;  /* 0xff8000000808c808 */ /* 0x000fe20004000000 */
[----:B-1----:R-:W1:Y:S01]  /*5270*/  LDSM.16.M88.4 R84, [R3+0x16800] ;  /* 0x016800000354783b */ /* 0x002e620000000200 */
[----:B------:R-:W-:Y:S04]  /*5280*/  IMAD.WIDE.U32 R94, R94, -0x2daee0ad, RZ ;  /* 0xd2511f535e5e7825 */ /* 0x000fe800078e00ff */
[----:B------:R-:W-:Y:S02]  /*5290*/  FFMA.FTZ R8, R8, c[0x0][0x23c], -R90 ;  /* 0x00008f0008087a23 */ /* 0x000fe4000001085a */
[----:B------:R3:W1:Y:S01]  /*52a0*/  MUFU.EX2 R196, R7 ;  /* 0x0000000700c47308 */ /* 0x0006620000000800 */
[----:B--2---:R-:W-:Y:S05]  /*52b0*/  LOP3.LUT R92, R241, UR14, R93, 0x96, !PT ;  /* 0x0000000ef15c7c12 */ /* 0x004fea000f8e965d */
[----:B------:R-:W-:Y:S04]  /*52c0*/  IMAD.WIDE.U32 R92, R92, -0x326172a9, RZ ;  /* 0xcd9e8d575c5c7825 */ /* 0x000fe800078e00ff */
[----:B------:R2:W1:Y:S01]  /*52d0*/  MUFU.EX2 R128, R8 ;  /* 0x0000000800807308 */ /* 0x0004620000000800 */
[----:B----4-:R-:W-:Y:S02]  /*52e0*/  LOP3.LUT R6, R95, UR28, R240, 0x96, !PT ;  /* 0x0000001c5f067c12 */ /* 0x010fe4000f8e96f0 */
[----:B------:R-:W-:Y:S02]  /*52f0*/  @!P4 IADD3 R95, R88, 0x9, RZ ;  /* 0x00000009585fc810 */ /* 0x000fe40007ffe0ff */
[----:B------:R-:W-:Y:S02]  /*5300*/  LOP3.LUT R96, R93, UR29, R96, 0x96, !PT ;  /* 0x0000001d5d607c12 */ /* 0x000fe4000f8e9660 */
[-C--:B------:R-:W-:Y:S03]  /*5310*/  @!P4 ISETP.GE.AND P0, PT, R95, R89.reuse, PT ;  /* 0x000000595f00c20c */ /* 0x080fe60003f06270 */
[----:B------:R-:W-:Y:S01]  /*5320*/  IMAD.WIDE.U32 R96, R96, -0x2daee0ad, RZ ;  /* 0xd2511f5360607825 */ /* 0x000fe200078e00ff */
[----:B------:R-:W-:Y:S02]  /*5330*/  @!P4 FSEL R9, R9, -INF , !P0 ;  /* 0xff8000000909c808 */ /* 0x000fe40004000000 */
[-C--:B------:R-:W-:Y:S01]  /*5340*/  @!P4 ISETP.GE.AND P0, PT, R91, R4.reuse, PT ;  /* 0x000000045b00c20c */ /* 0x080fe20003f06270 */
[----:B---3--:R-:W-:Y:S01]  /*5350*/  IMAD.WIDE.U32 R6, R6, -0x326172a9, RZ ;  /* 0xcd9e8d5706067825 */ /* 0x008fe200078e00ff */
[----:B------:R-:W-:Y:S02]  /*5360*/  LOP3.LUT R93, R97, UR26, R94, 0x96, !PT ;  /* 0x0000001a615d7c12 */ /* 0x000fe4000f8e965e */
[----:B------:R-:W-:Y:S02]  /*5370*/  @!P4 FSEL R10, R10, -INF , !P0 ;  /* 0xff8000000a0ac808 */ /* 0x000fe40004000000 */
[-C--:B------:R-:W-:Y:S01]  /*5380*/  @!P4 ISETP.GE.AND P0, PT, R95, R4.reuse, PT ;  /* 0x000000045f00c20c */ /* 0x080fe20003f06270 */
[C---:B-1----:R-:W-:Y:S03]  /*5390*/  HMMA.16816.F32 R12, R108.reuse, R84, R12 ;  /* 0x000000546c0c723c */ /* 0x042fe6000000180c */
[----:B--2---:R-:W-:Y:S01]  /*53a0*/  LOP3.LUT R8, R7, UR27, R92, 0x96, !PT ;  /* 0x0000001b07087c12 */ /* 0x004fe2000f8e965c */
[----:B------:R-:W-:Y:S01]  /*53b0*/  FFMA.FTZ R7, R9, c[0x0][0x23c], -R90 ;  /* 0x00008f0009077a23 */ /* 0x000fe2000001085a */
[----:B------:R-:W-:Y:S01]  /*53c0*/  @!P4 FSEL R11, R11, -INF , !P0 ;  /* 0xff8000000b0bc808 */ /* 0x000fe20004000000 */
[--C-:B------:R-:W-:Y:S02]  /*53d0*/  FFMA.FTZ R10, R10, c[0x0][0x23c], -R5.reuse ;  /* 0x00008f000a0a7a23 */ /* 0x100fe40000010805 */
[----:B------:R-:W-:Y:S01]  /*53e0*/  HMMA.16816.F32 R16, R108, R86, R16 ;  /* 0x000000566c10723c */ /* 0x000fe20000001810 */
[----:B------:R1:W-:Y:S03]  /*53f0*/  MUFU.EX2 R126, R7 ;  /* 0x00000007007e7308 */ /* 0x0003e60000000800 */
[--C-:B------:R-:W-:Y:S02]  /*5400*/  FFMA.FTZ R11, R11, c[0x0][0x23c], -R5.reuse ;  /* 0x00008f000b0b7a23 */ /* 0x100fe40000010805 */
[----:B------:R-:W-:Y:S05]  /*5410*/  IMAD.WIDE.U32 R92, R93, -0x326172a9, RZ ;  /* 0xcd9e8d575d5c7825 */ /* 0x000fea00078e00ff */
[----:B------:R2:W-:Y:S01]  /*5420*/  MUFU.EX2 R129, R10 ;  /* 0x0000000a00817308 */ /* 0x0005e20000000800 */
[----:B------:R-:W-:Y:S01]  /*5430*/  IMAD.WIDE.U32 R8, R8, -0x2daee0ad, RZ ;  /* 0xd2511f5308087825 */ /* 0x000fe200078e00ff */
[----:B------:R-:W-:Y:S02]  /*5440*/  LOP3.LUT R84, R93, UR25, R6, 0x96, !PT ;  /* 0x000000195d547c12 */ /* 0x000fe4000f8e9606 */
[----:B------:R-:W-:Y:S03]  /*5450*/  @!P4 IADD3 R6, R88, 0x10, RZ ;  /* 0x000000105806c810 */ /* 0x000fe60007ffe0ff */
[----:B------:R-:W-:Y:S01]  /*5460*/  IMAD.WIDE.U32 R84, R84, -0x2daee0ad, RZ ;  /* 0xd2511f5354547825 */ /* 0x000fe200078e00ff */
[CC--:B------:R-:W-:Y:S02]  /*5470*/  @!P4 ISETP.GE.AND P3, PT, R6.reuse, R4.reuse, PT ;  /* 0x000000040600c20c */ /* 0x0c0fe40003f66270 */
[----:B------:R3:W-:Y:S01]  /*5480*/  MUFU.EX2 R127, R11 ;  /* 0x0000000b007f7308 */ /* 0x0007e20000000800 */
[-C--:B------:R-:W-:Y:S02]  /*5490*/  @!P4 ISETP.GE.AND P1, PT, R6, R89.reuse, PT ;  /* 0x000000590600c20c */ /* 0x080fe40003f26270 */
[----:B------:R-:W-:Y:S02]  /*54a0*/  @!P4 FSEL R14, R14, -INF , !P3 ;  /* 0xff8000000e0ec808 */ /* 0x000fe40005800000 */
[----:B-1----:R-:W-:Y:S02]  /*54b0*/  LOP3.LUT R7, R9, UR24, R96, 0x96, !PT ;  /* 0x0000001809077c12 */ /* 0x002fe4000f8e9660 */
[----:B------:R-:W-:Y:S01]  /*54c0*/  @!P4 IADD3 R9, R88, 0x11, RZ ;  /* 0x000000115809c810 */ /* 0x000fe20007ffe0ff */
[--C-:B------:R-:W-:Y:S01]  /*54d0*/  FFMA.FTZ R14, R14, c[0x0][0x23c], -R5.reuse ;  /* 0x00008f000e0e7a23 */ /* 0x100fe20000010805 */
[----:B------:R-:W-:Y:S01]  /*54e0*/  LOP3.LUT R93, R85, UR22, R8, 0x96, !PT ;  /* 0x00000016555d7c12 */ /* 0x000fe2000f8e9608 */
[----:B------:R-:W-:Y:S01]  /*54f0*/  IMAD.WIDE.U32 R6, R7, -0x326172a9, RZ ;  /* 0xcd9e8d5707067825 */ /* 0x000fe200078e00ff */
[-C--:B------:R-:W-:Y:S01]  /*5500*/  @!P4 ISETP.GE.AND P6, PT, R9, R89.reuse, PT ;  /* 0x000000590900c20c */ /* 0x080fe20003fc6270 */
[----:B------:R-:W-:Y:S01]  /*5510*/  MUFU.EX2 R125, R14 ;  /* 0x0000000e007d7308 */ /* 0x000fe20000000800 */
[----:B------:R-:W-:Y:S02]  /*5520*/  @!P4 FSEL R12, R12, -INF , !P1 ;  /* 0xff8000000c0cc808 */ /* 0x000fe40004800000 */
[----:B------:R-:W-:Y:S02]  /*5530*/  @!P4 FSEL R13, R13, -INF , !P6 ;  /* 0xff8000000d0dc808 */ /* 0x000fe40007000000 */
[----:B--2---:R-:W-:Y:S01]  /*5540*/  LOP3.LUT R10, R7, UR23, R92, 0x96, !PT ;  /* 0x00000017070a7c12 */ /* 0x004fe2000f8e965c */
[----:B------:R-:W-:Y:S01]  /*5550*/  IMAD.WIDE.U32 R92, R93, -0x326172a9, RZ ;  /* 0xcd9e8d575d5c7825 */ /* 0x000fe200078e00ff */
[C---:B------:R-:W-:Y:S02]  /*5560*/  @!P4 IADD3 R7, R88.reuse, 0x18, RZ ;  /* 0x000000185807c810 */ /* 0x040fe40007ffe0ff */
[----:B------:R-:W-:Y:S01]  /*5570*/  @!P4 IADD3 R88, R88, 0x19, RZ ;  /* 0x000000195858c810 */ /* 0x000fe20007ffe0ff */
[----:B------:R-:W-:Y:S01]  /*5580*/  FFMA.FTZ R13, R13, c[0x0][0x23c], -R90 ;  /* 0x00008f000d0d7a23 */ /* 0x000fe2000001085a */
[----:B------:R-:W-:Y:S01]  /*5590*/  LOP3.LUT R8, R93, UR21, R6, 0x96, !PT ;  /* 0x000000155d087c12 */ /* 0x000fe2000f8e9606 */
[----:B---3--:R-:W-:Y:S01]  /*55a0*/  IMAD.WIDE.U32 R10, R10, -0x2daee0ad, RZ ;  /* 0xd2511f530a0a7825 */ /* 0x008fe200078e00ff */
[CC--:B------:R-:W-:Y:S01]  /*55b0*/  @!P4 ISETP.GE.AND P1, PT, R7.reuse, R89.reuse, PT ;  /* 0x000000590700c20c */ /* 0x0c0fe20003f26270 */
[----:B------:R1:W-:Y:S01]  /*55c0*/  MUFU.EX2 R122, R13 ;  /* 0x0000000d007a7308 */ /* 0x0003e20000000800 */
[-C--:B------:R-:W-:Y:S01]  /*55d0*/  @!P4 ISETP.GE.AND P5, PT, R7, R4.reuse, PT ;  /* 0x000000040700c20c */ /* 0x080fe20003fa6270 */
[----:B------:R-:W-:Y:S01]  /*55e0*/  FFMA.FTZ R12, R12, c[0x0][0x23c], -R90 ;  /* 0x00008f000c0c7a23 */ /* 0x000fe2000001085a */
[----:B------:R-:W-:Y:S02]  /*55f0*/  LOP3.LUT R6, R11, UR19, R84, 0x96, !PT ;  /* 0x000000130b067c12 */ /* 0x000fe4000f8e9654 */
[-C--:B------:R-:W-:Y:S01]  /*5600*/  @!P4 ISETP.GE.AND P0, PT, R9, R4.reuse, PT ;  /* 0x000000040900c20c */ /* 0x080fe20003f06270 */
[----:B------:R-:W-:Y:S01]  /*5610*/  IMAD.WIDE.U32 R8, R8, -0x2daee0ad, RZ ;  /* 0xd2511f5308087825 */ /* 0x000fe200078e00ff */
[----:B------:R-:W-:Y:S02]  /*5620*/  @!P4 ISETP.GE.AND P6, PT, R88, R4, PT ;  /* 0x000000045800c20c */ /* 0x000fe40003fc6270 */
[----:B------:R-:W-:Y:S01]  /*5630*/  @!P4 FSEL R15, R15, -INF , !P0 ;  /* 0xff8000000f0fc808 */ /* 0x000fe20004000000 */
[----:B------:R2:W3:Y:S01]  /*5640*/  MUFU.EX2 R124, R12 ;  /* 0x0000000c007c7308 */ /* 0x0004e20000000800 */
[----:B------:R-:W-:Y:S01]  /*5650*/  IMAD.WIDE.U32 R6, R6, -0x326172a9, RZ ;  /* 0xcd9e8d5706067825 */ /* 0x000fe200078e00ff */
[----:B------:R-:W-:Y:S02]  /*5660*/  LOP3.LUT R86, R8, 0xffff, RZ, 0xc0, !PT ;  /* 0x0000ffff08567812 */ /* 0x000fe400078ec0ff */
[----:B------:R-:W-:Y:S01]  /*5670*/  LOP3.LUT R10, R9, UR17, R10, 0x96, !PT ;  /* 0x00000011090a7c12 */ /* 0x000fe2000f8e960a */
[----:B------:R-:W-:Y:S01]  /*5680*/  FFMA.FTZ R15, R15, c[0x0][0x23c], -R5 ;  /* 0x00008f000f0f7a23 */ /* 0x000fe20000010805 */
[----:B------:R-:W-:Y:S02]  /*5690*/  LOP3.LUT R4, R7, UR18, R92, 0x96, !PT ;  /* 0x0000001207047c12 */ /* 0x000fe4000f8e965c */
[----:B------:R-:W-:Y:S02]  /*56a0*/  LOP3.LUT R9, R6, 0xffff, RZ, 0xc0, !PT ;  /* 0x0000ffff06097812 */ /* 0x000fe400078ec0ff */
[----:B------:R-:W-:Y:S01]  /*56b0*/  LOP3.LUT R7, R4, 0xffff, RZ, 0xc0, !PT ;  /* 0x0000ffff04077812 */ /* 0x000fe200078ec0ff */
[----:B------:R-:W4:Y:S01]  /*56c0*/  MUFU.EX2 R123, R15 ;  /* 0x0000000f007b7308 */ /* 0x000f220000000800 */
[----:B------:R-:W-:Y:S02]  /*56d0*/  LOP3.LUT R84, R6, 0xff, RZ, 0xc0, !PT ;  /* 0x000000ff06547812 */ /* 0x000fe400078ec0ff */
[--C-:B-1----:R-:W-:Y:S02]  /*56e0*/  SHF.R.U32.HI R13, RZ, 0x18, R6.reuse ;  /* 0x00000018ff0d7819 */ /* 0x102fe40000011606 */
[----:B------:R-:W-:Y:S02]  /*56f0*/  SHF.R.U32.HI R14, RZ, 0x10, R6 ;  /* 0x00000010ff0e7819 */ /* 0x000fe40000011606 */
[----:B------:R-:W-:Y:S02]  /*5700*/  SHF.R.U32.HI R6, RZ, 0x8, R7 ;  /* 0x00000008ff067819 */ /* 0x000fe40000011607 */
[----:B------:R-:W-:Y:S02]  /*5710*/  @!P4 FSEL R19, R19, -INF , !P6 ;  /* 0xff8000001313c808 */ /* 0x000fe40007000000 */
[----:B------:R-:W-:Y:S02]  /*5720*/  @!P4 FSEL R18, R18, -INF , !P5 ;  /* 0xff8000001212c808 */ /* 0x000fe40006800000 */
[----:B------:R-:W-:Y:S02]  /*5730*/  SHF.R.U32.HI R7, RZ, 0x10, R4 ;  /* 0x00000010ff077819 */ /* 0x000fe40000011604 */
[----:B------:R-:W-:Y:S01]  /*5740*/  @!P4 ISETP.GE.AND P2, PT, R88, R89, PT ;  /* 0x000000595800c20c */ /* 0x000fe20003f46270 */
[--C-:B------:R-:W-:Y:S01]  /*5750*/  FFMA.FTZ R18, R18, c[0x0][0x23c], -R5.reuse ;  /* 0x00008f0012127a23 */ /* 0x100fe20000010805 */
[----:B------:R-:W-:Y:S01]  /*5760*/  LOP3.LUT R6, R6, 0xffff, RZ, 0xc0, !PT ;  /* 0x0000ffff06067812 */ /* 0x000fe200078ec0ff */
[----:B------:R-:W-:Y:S01]  /*5770*/  FFMA.FTZ R5, R19, c[0x0][0x23c], -R5 ;  /* 0x00008f0013057a23 */ /* 0x000fe20000010805 */
[----:B------:R-:W-:Y:S01]  /*5780*/  LOP3.LUT R7, R7, 0xff, RZ, 0xc0, !PT ;  /* 0x000000ff07077812 */ /* 0x000fe200078ec0ff */
[----:B------:R-:W1:Y:S01]  /*5790*/  MUFU.EX2 R121, R18 ;  /* 0x0000001200797308 */ /* 0x000e620000000800 */
[--C-:B------:R-:W-:Y:S02]  /*57a0*/  SHF.R.U32.HI R11, RZ, 0x18, R8.reuse ;  /* 0x00000018ff0b7819 */ /* 0x100fe40000011608 */
[----:B------:R-:W-:Y:S02]  /*57b0*/  SHF.R.U32.HI R85, RZ, 0x10, R8 ;  /* 0x00000010ff557819 */ /* 0x000fe40000011608 */
[----:B------:R-:W-:Y:S02]  /*57c0*/  @!P4 FSEL R17, R17, -INF , !P2 ;  /* 0xff8000001111c808 */ /* 0x000fe40005000000 */
[----:B--2---:R-:W-:Y:S02]  /*57d0*/  LOP3.LUT R12, R8, 0xff, RZ, 0xc0, !PT ;  /* 0x000000ff080c7812 */ /* 0x004fe400078ec0ff */
[----:B------:R-:W-:Y:S01]  /*57e0*/  LOP3.LUT R8, R4, 0xff, RZ, 0xc0, !PT ;  /* 0x000000ff04087812 */ /* 0x000fe200078ec0ff */
[----:B------:R2:W1:Y:S01]  /*57f0*/  MUFU.EX2 R120, R5 ;  /* 0x0000000500787308 */ /* 0x0004620000000800 */
[----:B------:R-:W-:Y:S02]  /*5800*/  ISETP.LE.U32.AND P2, PT, R6, UR32, PT ;  /* 0x0000002006007c0c */ /* 0x000fe4000bf43070 */
[----:B------:R-:W-:Y:S02]  /*5810*/  SHF.R.U32.HI R4, RZ, 0x18, R4 ;  /* 0x00000018ff047819 */ /* 0x000fe40000011604 */
[----:B------:R-:W-:Y:S02]  /*5820*/  ISETP.LE.U32.AND P5, PT, R7, UR32, PT ;  /* 0x0000002007007c0c */ /* 0x000fe4000bfa3070 */
[----:B------:R-:W-:Y:S02]  /*5830*/  @!P4 FSEL R16, R16, -INF , !P1 ;  /* 0xff8000001010c808 */ /* 0x000fe40004800000 */
[----:B------:R-:W-:Y:S02]  /*5840*/  ISETP.LE.U32.AND P1, PT, R8, UR32, PT ;  /* 0x0000002008007c0c */ /* 0x000fe4000bf23070 */
[----:B------:R-:W-:Y:S01]  /*5850*/  ISETP.LE.U32.AND P6, PT, R4, UR32, PT ;  /* 0x0000002004007c0c */ /* 0x000fe2000bfc3070 */
[--C-:B------:R-:W-:Y:S01]  /*5860*/  FFMA.FTZ R16, R16, c[0x0][0x23c], -R90.reuse ;  /* 0x00008f0010107a23 */ /* 0x100fe2000001085a */
[----:B------:R-:W-:Y:S01]  /*5870*/  SHF.R.U32.HI R6, RZ, 0x8, R9 ;  /* 0x00000008ff067819 */ /* 0x000fe20000011609 */
[----:B------:R-:W-:Y:S01]  /*5880*/  @!P2 FADD.FTZ R130, -R130, -RZ ;  /* 0x800000ff8282a221 */ /* 0x000fe20000010100 */
[----:B------:R-:W-:Y:S01]  /*5890*/  ISETP.LE.U32.AND P4, PT, R84, UR32, PT ;  /* 0x0000002054007c0c */ /* 0x000fe2000bf83070 */
[----:B------:R-:W-:Y:S01]  /*58a0*/  FFMA.FTZ R90, R17, c[0x0][0x23c], -R90 ;  /* 0x00008f00115a7a23 */ /* 0x000fe2000001085a */
[----:B------:R-:W-:Y:S01]  /*58b0*/  LOP3.LUT R4, R10, 0xff, RZ, 0xc0, !PT ;  /* 0x000000ff0a047812 */ /* 0x000fe200078ec0ff */
[----:B------:R-:W-:Y:S01]  /*58c0*/  @!P5 FADD.FTZ R197, -R197, -RZ ;  /* 0x800000ffc5c5d221 */ /* 0x000fe20000010100 */
[----:B------:R-:W-:Y:S01]  /*58d0*/  LOP3.LUT R6, R6, 0xffff, RZ, 0xc0, !PT ;  /* 0x0000ffff06067812 */ /* 0x000fe200078ec0ff */
[----:B------:R-:W-:Y:S01]  /*58e0*/  MUFU.EX2 R119, R16 ;  /* 0x0000001000777308 */ /* 0x000fe20000000800 */
[----:B------:R-:W-:Y:S01]  /*58f0*/  ISETP.LE.U32.AND P2, PT, R4, UR32, PT ;  /* 0x0000002004007c0c */ /* 0x000fe2000bf43070 */
[----:B------:R-:W-:Y:S01]  /*5900*/  @!P1 FADD.FTZ R131, -R131, -RZ ;  /* 0x800000ff83839221 */ /* 0x000fe20000010100 */
[----:B------:R-:W-:Y:S01]  /*5910*/  LOP3.LUT R4, R14, 0xff, RZ, 0xc0, !PT ;  /* 0x000000ff0e047812 */ /* 0x000fe200078ec0ff */
[----:B------:R-:W-:Y:S01]  /*5920*/  @!P6 FADD.FTZ R196, -R196, -RZ ;  /* 0x800000ffc4c4e221 */ /* 0x000fe20000010100 */
[----:B------:R-:W-:Y:S02]  /*5930*/  ISETP.LE.U32.AND P5, PT, R6, UR32, PT ;  /* 0x0000002006007c0c */ /* 0x000fe4000bfa3070 */
[----:B------:R-:W-:Y:S01]  /*5940*/  ISETP.LE.U32.AND P1, PT, R13, UR32, PT ;  /* 0x000000200d007c0c */ /* 0x000fe2000bf23070 */
[----:B------:R-:W-:Y:S01]  /*5950*/  @!P4 FADD.FTZ R128, -R128, -RZ ;  /* 0x800000ff8080c221 */ /* 0x000fe20000010100 */
[----:B------:R-:W-:Y:S01]  /*5960*/  ISETP.LE.U32.AND P6, PT, R4, UR32, PT ;  /* 0x0000002004007c0c */ /* 0x000fe2000bfc3070 */
[----:B------:R-:W1:Y:S01]  /*5970*/  MUFU.EX2 R118, R90 ;  /* 0x0000005a00767308 */ /* 0x000e620000000800 */
[--C-:B------:R-:W-:Y:S02]  /*5980*/  SHF.R.U32.HI R4, RZ, 0x18, R10.reuse ;  /* 0x00000018ff047819 */ /* 0x100fe4000001160a */
[----:B------:R-:W-:Y:S01]  /*5990*/  SHF.R.U32.HI R6, RZ, 0x10, R10 ;  /* 0x00000010ff067819 */ /* 0x000fe2000001160a */
[----:B---3--:R-:W-:Y:S01]  /*59a0*/  @!P2 FADD.FTZ R124, -R124, -RZ ;  /* 0x800000ff7c7ca221 */ /* 0x008fe20000010100 */
[----:B------:R-:W-:Y:S02]  /*59b0*/  LOP3.LUT R10, R10, 0xffff, RZ, 0xc0, !PT ;  /* 0x0000ffff0a0a7812 */ /* 0x000fe400078ec0ff */
[----:B------:R-:W-:Y:S01]  /*59c0*/  ISETP.LE.U32.AND P4, PT, R4, UR32, PT ;  /* 0x0000002004007c0c */ /* 0x000fe2000bf83070 */
[----:B------:R-:W-:Y:S01]  /*59d0*/  @!P5 FADD.FTZ R126, -R126, -RZ ;  /* 0x800000ff7e7ed221 */ /* 0x000fe20000010100 */
[----:B------:R-:W-:Y:S01]  /*59e0*/  LOP3.LUT R4, R6, 0xff, RZ, 0xc0, !PT ;  /* 0x000000ff06047812 */ /* 0x000fe200078ec0ff */
[----:B------:R-:W-:Y:S01]  /*59f0*/  @!P1 FADD.FTZ R127, -R127, -RZ ;  /* 0x800000ff7f7f9221 */ /* 0x000fe20000010100 */
[----:B------:R-:W-:Y:S01]  /*5a00*/  SHF.R.U32.HI R6, RZ, 0x8, R10 ;  /* 0x00000008ff067819 */ /* 0x000fe2000001160a */
[----:B------:R-:W-:Y:S01]  /*5a10*/  @!P6 FADD.FTZ R129, -R129, -RZ ;  /* 0x800000ff8181e221 */ /* 0x000fe20000010100 */
[----:B--2---:R-:W-:Y:S02]  /*5a20*/  LOP3.LUT R5, R85, 0xff, RZ, 0xc0, !PT ;  /* 0x000000ff55057812 */ /* 0x004fe400078ec0ff */
[----:B------:R-:W-:Y:S02]  /*5a30*/  LOP3.LUT R6, R6, 0xffff, RZ, 0xc0, !PT ;  /* 0x0000ffff06067812 */ /* 0x000fe400078ec0ff */
[----:B------:R-:W-:Y:S02]  /*5a40*/  ISETP.LE.U32.AND P5, PT, R4, UR32, PT ;  /* 0x0000002004007c0c */ /* 0x000fe4000bfa3070 */
[----:B------:R-:W-:Y:S01]  /*5a50*/  SHF.R.U32.HI R4, RZ, 0x8, R86 ;  /* 0x00000008ff047819 */ /* 0x000fe20000011656 */
[----:B----4-:R-:W-:Y:S01]  /*5a60*/  @!P4 FADD.FTZ R123, -R123, -RZ ;  /* 0x800000ff7b7bc221 */ /* 0x010fe20000010100 */
[----:B------:R-:W-:Y:S02]  /*5a70*/  ISETP.LE.U32.AND P6, PT, R6, UR32, PT ;  /* 0x0000002006007c0c */ /* 0x000fe4000bfc3070 */
[----:B------:R-:W-:Y:S02]  /*5a80*/  F2FP.RELU.PACK_AB R6, R130, R131 ;  /* 0x000000838206723e */ /* 0x000fe400000008ff */
[----:B------:R-:W-:Y:S02]  /*5a90*/  ISETP.LE.U32.AND P1, PT, R5, UR32, PT ;  /* 0x0000002005007c0c */ /* 0x000fe4000bf23070 */
[----:B------:R-:W-:Y:S01]  /*5aa0*/  F2FP.RELU.PACK_AB R5, R196, R197 ;  /* 0x000000c5c405723e */ /* 0x000fe200000008ff */
[----:B------:R2:W-:Y:S01]  /*5ab0*/  STS [R230+0x22000], R6 ;  /* 0x02200006e6007388 */ /* 0x0005e20000000800 */
[----:B------:R-:W-:Y:S01]  /*5ac0*/  LOP3.LUT R4, R4, 0xffff, RZ, 0xc0, !PT ;  /* 0x0000ffff04047812 */ /* 0x000fe200078ec0ff */
[----:B------:R-:W-:Y:S01]  /*5ad0*/  @!P5 FADD.FTZ R125, -R125, -RZ ;  /* 0x800000ff7d7dd221 */ /* 0x000fe20000010100 */
[----:B------:R-:W-:Y:S02]  /*5ae0*/  ISETP.LE.U32.AND P0, PT, R11, UR32, PT ;  /* 0x000000200b007c0c */ /* 0x000fe4000bf03070 */
[----:B------:R-:W-:Y:S01]  /*5af0*/  ISETP.LE.U32.AND P2, PT, R4, UR32, PT ;  /* 0x0000002004007c0c */ /* 0x000fe2000bf43070 */
[----:B------:R3:W-:Y:S01]  /*5b00*/  STS [R230+0x22400], R5 ;  /* 0x02240005e6007388 */ /* 0x0007e20000000800 */
[----:B------:R-:W-:Y:S01]  /*5b10*/  F2FP.RELU.PACK_AB R4, R126, R128 ;  /* 0x000000807e04723e */ /* 0x000fe200000008ff */
[----:B------:R-:W-:Y:S01]  /*5b20*/  @!P6 FADD.FTZ R122, -R122, -RZ ;  /* 0x800000ff7a7ae221 */ /* 0x000fe20000010100 */
[----:B------:R-:W-:Y:S01]  /*5b30*/  ISETP.LE.U32.AND P3, PT, R12, UR32, PT ;  /* 0x000000200c007c0c */ /* 0x000fe2000bf63070 */
[----:B-1----:R-:W-:Y:S01]  /*5b40*/  @!P1 FADD.FTZ R121, -R121, -RZ ;  /* 0x800000ff79799221 */ /* 0x002fe20000010100 */
[----:B------:R-:W-:Y:S01]  /*5b50*/  F2FP.RELU.PACK_AB R8, R127, R129 ;  /* 0x000000817f08723e */ /* 0x000fe200000008ff */
[----:B------:R1:W-:Y:S01]  /*5b60*/  STS [R233+0x22000], R4 ;  /* 0x02200004e9007388 */ /* 0x0003e20000000800 */
[----:B------:R-:W-:Y:S02]  /*5b70*/  F2FP.RELU.PACK_AB R7, R122, R124 ;  /* 0x0000007c7a07723e */ /* 0x000fe400000008ff */
[----:B------:R-:W-:Y:S01]  /*5b80*/  FSETP.GE.FTZ.AND P1, PT, R130, RZ, PT ;  /* 0x000000ff8200720b */ /* 0x000fe20003f36000 */
[----:B------:R-:W-:Y:S02]  /*5b90*/  @!P0 FADD.FTZ R120, -R120, -RZ ;  /* 0x800000ff78788221 */ /* 0x000fe40000010100 */
[----:B------:R-:W-:Y:S01]  /*5ba0*/  STS [R233+0x22400], R8 ;  /* 0x02240008e9007388 */ /* 0x000fe20000000800 */
[----:B------:R-:W-:Y:S01]  /*5bb0*/  @!P2 FADD.FTZ R118, -R118, -RZ ;  /* 0x800000ff7676a221 */ /* 0x000fe20000010100 */
[----:B------:R-:W-:Y:S02]  /*5bc0*/  FSETP.GE.FTZ.AND P2, PT, R131, RZ, PT ;  /* 0x000000ff8300720b */ /* 0x000fe40003f56000 */
[----:B------:R-:W-:Y:S01]  /*5bd0*/  @!P3 FADD.FTZ R119, -R119, -RZ ;  /* 0x800000ff7777b221 */ /* 0x000fe20000010100 */
[----:B------:R-:W-:Y:S01]  /*5be0*/  FSETP.GE.FTZ.AND P3, PT, R124, RZ, PT ;  /* 0x000000ff7c00720b */ /* 0x000fe20003f76000 */
[----:B------:R-:W-:Y:S01]  /*5bf0*/  STS [R231+0x22000], R7 ;  /* 0x02200007e7007388 */ /* 0x000fe20000000800 */
[----:B--2---:R-:W-:Y:S05]  /*5c00*/  F2FP.RELU.PACK_AB R6, R123, R125 ;  /* 0x0000007d7b06723e */ /* 0x004fea00000008ff */
[----:B------:R-:W-:Y:S01]  /*5c10*/  STS [R231+0x22400], R6 ;  /* 0x02240006e7007388 */ /* 0x000fe20000000800 */
[----:B---3--:R-:W-:Y:S05]  /*5c20*/  F2FP.RELU.PACK_AB R5, R118, R119 ;  /* 0x000000777605723e */ /* 0x008fea00000008ff */
[----:B------:R-:W-:Y:S01]  /*5c30*/  STS [R232+0x22000], R5 ;  /* 0x02200005e8007388 */ /* 0x000fe20000000800 */
[----:B-1----:R-:W-:Y:S05]  /*5c40*/  F2FP.RELU.PACK_AB R4, R120, R121 ;  /* 0x000000797804723e */ /* 0x002fea00000008ff */
[----:B------:R-:W-:Y:S06]  /*5c50*/  STS [R232+0x22400], R4 ;  /* 0x02240004e8007388 */ /* 0x000fec0000000800 */
[----:B------:R-:W-:Y:S06]  /*5c60*/  LDSM.16.M88.4 R16, [R210+0x8000] ;  /* 0x00800000d210783b */ /* 0x000fec0000000200 */
[----:B------:R-:W1:Y:S06]  /*5c70*/  LDSM.16.M88.4 R8, [R209+0x18000] ;  /* 0x01800000d108783b */ /* 0x000e6c0000000200 */
[----:B------:R-:W2:Y:S06]  /*5c80*/  LDSM.16.M88.4 R84, [R209+0x18800] ;  /* 0x01880000d154783b */ /* 0x000eac0000000200 */
[----:B------:R-:W-:Y:S06]  /*5c90*/  LDSM.16.M88.4 R88, [R211+0x8000] ;  /* 0x00800000d358783b */ /* 0x000fec0000000200 */
[----:B------:R-:W3:Y:S06]  /*5ca0*/  LDSM.16.M88.4 R92, [R2+0x18000] ;  /* 0x01800000025c783b */ /* 0x000eec0000000200 */
[----:B------:R-:W4:Y:S06]  /*5cb0*/  LDSM.16.M88.4 R96, [R2+0x18800] ;  /* 0x018800000260783b */ /* 0x000f2c0000000200 */
[----:B------:R-:W-:Y:S06]  /*5cc0*/  LDSM.16.M88.4 R100, [R215+0x8000] ;  /* 0x00800000d764783b */ /* 0x000fec0000000200 */
[----:B------:R-:W4:Y:S01]  /*5cd0*/  LDSM.16.M88.4 R104, [R208+0x18000] ;  /* 0x01800000d068783b */ /* 0x000f220000000200 */
[C---:B-1----:R-:W-:Y:S05]  /*5ce0*/  HMMA.16816.F32 R4, R16.reuse, R8, RZ ;  /* 0x000000081004723c */ /* 0x042fea00000018ff */
[----:B------:R-:W-:Y:S03]  /*5cf0*/  LDSM.16.M88.4 R108, [R214+0x8000] ;  /* 0x00800000d66c783b */ /* 0x000fe60000000200 */
        /* <DEDUP_REMOVED lines=18> */
[----:B------:R-:W-:Y:S01]  /*5e20*/  IMAD.U32 R100, RZ, RZ, UR11 ;  /* 0x0000000bff647e24 */ /* 0x000fe2000f8e00ff */
[C---:B------:R-:W-:Y:S01]  /*5e30*/  HMMA.16816.F32 R4, R108.reuse, R112, R4 ;  /* 0x000000706c04723c */ /* 0x040fe20000001804 */
[----:B------:R-:W-:Y:S04]  /*5e40*/  IMAD.U32 R101, RZ, RZ, UR10 ;  /* 0x0000000aff657e24 */ /* 0x000fe8000f8e00ff */
[C---:B------:R-:W-:Y:S03]  /*5e50*/  LEA R116, P0, R227.reuse, R100, 0x2 ;  /* 0x00000064e3747211 */ /* 0x040fe600078010ff */
[C---:B------:R-:W-:Y:S04]  /*5e60*/  HMMA.16816.F32 R8, R108.reuse, R114, R8 ;  /* 0x000000726c08723c */ /* 0x040fe80000001808 */
[----:B------:R-:W-:Y:S02]  /*5e70*/  LEA.HI.X.SX32 R117, R227, R101, 0x2, P0 ;  /* 0x00000065e3757211 */ /* 0x000fe400000f16ff */
[----:B------:R-:W4:Y:S01]  /*5e80*/  LDSM.16.M88.4 R100, [R211+0xa000] ;  /* 0x00a00000d364783b */ /* 0x000f220000000200 */
[----:B------:R-:W-:Y:S01]  /*5e90*/  FSETP.GE.FTZ.AND P0, PT, R128, RZ, PT ;  /* 0x000000ff8000720b */ /* 0x000fe20003f16000 */
[C---:B--2---:R-:W-:Y:S04]  /*5ea0*/  HMMA.16816.F32 R12, R108.reuse, R88, R12 ;  /* 0x000000586c0c723c */ /* 0x044fe8000000180c */
[----:B------:R-:W2:Y:S04]  /*5eb0*/  LDG.E R113, [R116.64] ;  /* 0x0000000474717981 */ /* 0x000ea8000c1e1900 */
[----:B------:R-:W-:Y:S02]  /*5ec0*/  HMMA.16816.F32 R16, R108, R90, R16 ;  /* 0x0000005a6c10723c */ /* 0x000fe40000001810 */
[----:B------:R-:W4:Y:S06]  /*5ed0*/  LDSM.16.M88.4 R88, [R2+0x1a800] ;  /* 0x01a800000258783b */ /* 0x000f2c0000000200 */
[C---:B---3--:R-:W-:Y:S01]  /*5ee0*/  HMMA.16816.F32 R4, R92.reuse, R96, R4 ;  /* 0x000000605c04723c */ /* 0x048fe20000001804 */
[----:B------:R-:W3:Y:S06]  /*5ef0*/  LDG.E R112, [R116.64+0x20] ;  /* 0x0000200474707981 */ /* 0x000eec000c1e1900 */
[----:B------:R-:W-:Y:S01]  /*5f00*/  LDSM.16.M88.4 R108, [R208+0x1a000] ;  /* 0x01a00000d06c783b */ /* 0x000fe20000000200 */
[C---:B------:R-:W-:Y:S05]  /*5f10*/  HMMA.16816.F32 R8, R92.reuse, R98, R8 ;  /* 0x000000625c08723c */ /* 0x040fea0000001808 */
[----:B------:R-:W4:Y:S03]  /*5f20*/  LDSM.16.M88.4 R96, [R215+0xa000] ;  /* 0x00a00000d760783b */ /* 0x000f260000000200 */
[C---:B-1----:R-:W-:Y:S08]  /*5f30*/  HMMA.16816.F32 R12, R92.reuse, R84, R12 ;  /* 0x000000545c0c723c */ /* 0x042ff0000000180c */
[----:B------:R-:W-:Y:S01]  /*5f40*/  HMMA.16816.F32 R16, R92, R86, R16 ;  /* 0x000000565c10723c */ /* 0x000fe20000001810 */
[----:B------:R-:W1:Y:S06]  /*5f50*/  LDSM.16.M88.4 R84, [R208+0x1a800] ;  /* 0x01a80000d054783b */ /* 0x000e6c0000000200 */
[----:B------:R-:W-:Y:S01]  /*5f60*/  LDSM.16.M88.4 R92, [R214+0xa000] ;  /* 0x00a00000d65c783b */ /* 0x000fe20000000200 */
[C---:B----4-:R-:W-:Y:S08]  /*5f70*/  HMMA.16816.F32 R4, R100.reuse, R104, R4 ;  /* 0x000000686404723c */ /* 0x050ff00000001804 */
[C---:B------:R-:W-:Y:S01]  /*5f80*/  HMMA.16816.F32 R8, R100.reuse, R106, R8 ;  /* 0x0000006a6408723c */ /* 0x040fe20000001808 */
[----:B------:R-:W4:Y:S07]  /*5f90*/  LDSM.16.M88.4 R104, [R3+0x1a000] ;  /* 0x01a000000368783b */ /* 0x000f2e0000000200 */
[C---:B------:R-:W-:Y:S08]  /*5fa0*/  HMMA.16816.F32 R12, R100.reuse, R88, R12 ;  /* 0x00000058640c723c */ /* 0x040ff0000000180c */
[----:B------:R-:W-:Y:S01]  /*5fb0*/  HMMA.16816.F32 R16, R100, R90, R16 ;  /* 0x0000005a6410723c */ /* 0x000fe20000001810 */
[----:B------:R-:W4:Y:S06]  /*5fc0*/  LDSM.16.M88.4 R88, [R3+0x1a800] ;  /* 0x01a800000358783b */ /* 0x000f2c0000000200 */
[----:B------:R-:W-:Y:S01]  /*5fd0*/  LDSM.16.M88.4 R100, [R210+0xc000] ;  /* 0x00c00000d264783b */ /* 0x000fe20000000200 */
[C---:B------:R-:W-:Y:S08]  /*5fe0*/  HMMA.16816.F32 R4, R96.reuse, R108, R4 ;  /* 0x0000006c6004723c */ /* 0x040ff00000001804 */
[C---:B------:R-:W-:Y:S01]  /*5ff0*/  HMMA.16816.F32 R8, R96.reuse, R110, R8 ;  /* 0x0000006e6008723c */ /* 0x040fe20000001808 */
[----:B------:R-:W4:Y:S07]  /*6000*/  LDSM.16.M88.4 R108, [R209+0x1c000] ;  /* 0x01c00000d16c783b */ /* 0x000f2e0000000200 */
        /* <DEDUP_REMOVED lines=37> */
[----:B------:R-:W2:Y:S06]  /*6260*/  LDSM.16.M88.4 R88, [R2+0x1e800] ;  /* 0x01e800000258783b */ /* 0x000eac0000000200 */
[----:B------:R-:W-:Y:S01]  /*6270*/  LDSM.16.M88.4 R100, [R215+0xe000] ;  /* 0x00e00000d764783b */ /* 0x000fe20000000200 */
[C---:B------:R-:W-:Y:S08]  /*6280*/  HMMA.16816.F32 R4, R96.reuse, R108, R4 ;  /* 0x0000006c6004723c */ /* 0x040ff00000001804 */
[C---:B------:R-:W-:Y:S01]  /*6290*/  HMMA.16816.F32 R8, R96.reuse, R110, R8 ;  /* 0x0000006e6008723c */ /* 0x040fe20000001808 */
[----:B------:R-:W3:Y:S07]  /*62a0*/  LDSM.16.M88.4 R108, [R208+0x1e000] ;  /* 0x01e00000d06c783b */ /* 0x000eee0000000200 */
[C---:B-1----:R-:W-:Y:S08]  /*62b0*/  HMMA.16816.F32 R12, R96.reuse, R84, R12 ;  /* 0x00000054600c723c */ /* 0x042ff0000000180c */
[----:B------:R-:W-:Y:S01]  /*62c0*/  HMMA.16816.F32 R16, R96, R86, R16 ;  /* 0x000000566010723c */ /* 0x000fe20000001810 */
[----:B------:R-:W1:Y:S06]  /*62d0*/  LDSM.16.M88.4 R84, [R208+0x1e800] ;  /* 0x01e80000d054783b */ /* 0x000e6c0000000200 */
[----:B------:R-:W-:Y:S01]  /*62e0*/  LDSM.16.M88.4 R96, [R214+0xe000] ;  /* 0x00e00000d660783b */ /* 0x000fe20000000200 */
[C---:B----4-:R-:W-:Y:S08]  /*62f0*/  HMMA.16816.F32 R4, R92.reuse, R104, R4 ;  /* 0x000000685c04723c */ /* 0x050ff00000001804 */
[C---:B------:R-:W-:Y:S01]  /*6300*/  HMMA.16816.F32 R8, R92.reuse, R106, R8 ;  /* 0x0000006a5c08723c */ /* 0x040fe20000001808 */
[----:B------:R-:W4:Y:S07]  /*6310*/  LDSM.16.M88.4 R104, [R3+0x1e000] ;  /* 0x01e000000368783b */ /* 0x000f2e0000000200 */
[C---:B--2---:R-:W-:Y:S08]  /*6320*/  HMMA.16816.F32 R12, R92.reuse, R88, R12 ;  /* 0x000000585c0c723c */ /* 0x044ff0000000180c */
[----:B------:R-:W-:Y:S01]  /*6330*/  HMMA.16816.F32 R16, R92, R90, R16 ;  /* 0x0000005a5c10723c */ /* 0x000fe20000001810 */
[----:B------:R-:W2:Y:S07]  /*6340*/  LDSM.16.M88.4 R88, [R3+0x1e800] ;  /* 0x01e800000358783b */ /* 0x000eae0000000200 */
[C---:B---3--:R-:W-:Y:S08]  /*6350*/  HMMA.16816.F32 R4, R100.reuse, R108, R4 ;  /* 0x0000006c6404723c */ /* 0x048ff00000001804 */
[C---:B------:R-:W-:Y:S08]  /*6360*/  HMMA.16816.F32 R8, R100.reuse, R110, R8 ;  /* 0x0000006e6408723c */ /* 0x040ff00000001808 */
[C---:B-1----:R-:W-:Y:S08]  /*6370*/  HMMA.16816.F32 R12, R100.reuse, R84, R12 ;  /* 0x00000054640c723c */ /* 0x042ff0000000180c */
[----:B------:R-:W-:Y:S08]  /*6380*/  HMMA.16816.F32 R16, R100, R86, R16 ;  /* 0x000000566410723c */ /* 0x000ff00000001810 */
[C---:B----4-:R-:W-:Y:S08]  /*6390*/  HMMA.16816.F32 R4, R96.reuse, R104, R4 ;  /* 0x000000686004723c */ /* 0x050ff00000001804 */
[C---:B------:R-:W-:Y:S08]  /*63a0*/  HMMA.16816.F32 R8, R96.reuse, R106, R8 ;  /* 0x0000006a6008723c */ /* 0x040ff00000001808 */
[C---:B--2---:R-:W-:Y:S08]  /*63b0*/  HMMA.16816.F32 R12, R96.reuse, R88, R12 ;  /* 0x00000058600c723c */ /* 0x044ff0000000180c */
[----:B------:R-:W-:Y:S04]  /*63c0*/  HMMA.16816.F32 R16, R96, R90, R16 ;  /* 0x0000005a6010723c */ /* 0x000fe80000001810 */
[C---:B------:R-:W-:Y:S02]  /*63d0*/  FADD.FTZ R84, -R113.reuse, R4 ;  /* 0x0000000471547221 */ /* 0x040fe40000010100 */
[C---:B------:R-:W-:Y:S02]  /*63e0*/  FADD.FTZ R5, -R113.reuse, R5 ;  /* 0x0000000571057221 */ /* 0x040fe40000010100 */
[C---:B------:R-:W-:Y:S01]  /*63f0*/  FADD.FTZ R4, -R113.reuse, R8 ;  /* 0x0000000871047221 */ /* 0x040fe20000010100 */
[-C--:B------:R-:W-:Y:S02]  /*6400*/  FSEL R8, R84, R113.reuse, P2 ;  /* 0x0000007154087208 */ /* 0x080fe40001000000 */
[----:B------:R-:W-:Y:S01]  /*6410*/  FSETP.GE.FTZ.AND P2, PT, R122, RZ, PT ;  /* 0x000000ff7a00720b */ /* 0x000fe20003f56000 */
[----:B------:R-:W-:Y:S01]  /*6420*/  FADD.FTZ R9, -R113, R9 ;  /* 0x0000000971097221 */ /* 0x000fe20000010100 */
[-C--:B------:R-:W-:Y:S01]  /*6430*/  FSEL R5, R5, R113.reuse, P1 ;  /* 0x0000007105057208 */ /* 0x080fe20000800000 */
[----:B------:R-:W-:Y:S01]  /*6440*/  FMUL.FTZ R8, R131, R8 ;  /* 0x0000000883087220 */ /* 0x000fe20000410000 */
[----:B------:R-:W-:Y:S01]  /*6450*/  FSEL R4, R4, R113, P0 ;  /* 0x0000007104047208 */ /* 0x000fe20000000000 */
[C---:B------:R-:W-:Y:S01]  /*6460*/  FADD.FTZ R12, -R113.reuse, R12 ;  /* 0x0000000c710c7221 */ /* 0x040fe20000010100 */
[----:B------:R-:W-:Y:S01]  /*6470*/  FSETP.GE.FTZ.AND P0, PT, R118, RZ, PT ;  /* 0x000000ff7600720b */ /* 0x000fe20003f16000 */
[----:B------:R-:W-:Y:S01]  /*6480*/  FMUL.FTZ R5, R130, R5 ;  /* 0x0000000582057220 */ /* 0x000fe20000410000 */
[----:B------:R-:W-:Y:S01]  /*6490*/  FSETP.GE.FTZ.AND P1, PT, R126, RZ, PT ;  /* 0x000000ff7e00720b */ /* 0x000fe20003f36000 */
[----:B------:R-:W-:Y:S01]  /*64a0*/  FMUL.FTZ R84, R128, R4 ;  /* 0x0000000480547220 */ /* 0x000fe20000410000 */
[-C--:B------:R-:W-:Y:S01]  /*64b0*/  FSEL R12, R12, R113.reuse, P3 ;  /* 0x000000710c0c7208 */ /* 0x080fe20001800000 */
[----:B------:R-:W-:Y:S01]  /*64c0*/  FADD.FTZ R13, -R113, R13 ;  /* 0x0000000d710d7221 */ /* 0x000fe20000010100 */
[----:B------:R-:W-:Y:S01]  /*64d0*/  F2FP.PACK_AB R4, R5, R8 ;  /* 0x000000080504723e */ /* 0x000fe200000000ff */
[----:B------:R-:W-:Y:S01]  /*64e0*/  FADD.FTZ R16, -R113, R16 ;  /* 0x0000001071107221 */ /* 0x000fe20000010100 */
[-C--:B------:R-:W-:Y:S01]  /*64f0*/  FSEL R9, R9, R113.reuse, P1 ;  /* 0x0000007109097208 */ /* 0x080fe20000800000 */
[C---:B------:R-:W-:Y:S01]  /*6500*/  FADD.FTZ R6, -R112.reuse, R6 ;  /* 0x0000000670067221 */ /* 0x040fe20000010100 */
[----:B------:R-:W-:Y:S01]  /*6510*/  FSETP.GE.FTZ.AND P1, PT, R119, RZ, PT ;  /* 0x000000ff7700720b */ /* 0x000fe20003f36000 */
[----:B------:R1:W-:Y:S01]  /*6520*/  STS [R230+0x20000], R4 ;  /* 0x02000004e6007388 */ /* 0x0003e20000000800 */
[-C--:B------:R-:W-:Y:S01]  /*6530*/  FSEL R13, R13, R113.reuse, P2 ;  /* 0x000000710d0d7208 */ /* 0x080fe20001000000 */
[----:B------:R-:W-:Y:S01]  /*6540*/  FADD.FTZ R11, -R112, R11 ;  /* 0x0000000b700b7221 */ /* 0x000fe20000010100 */
[----:B------:R-:W-:Y:S01]  /*6550*/  FSEL R16, R16, R113, P1 ;  /* 0x0000007110107208 */ /* 0x000fe20000800000 */
[----:B------:R-:W-:Y:S01]  /*6560*/  @P0 FADD.FTZ R113, -R113, R17 ;  /* 0x0000001171710221 */ /* 0x000fe20000010100 */
[----:B------:R-:W-:Y:S01]  /*6570*/  FSETP.GE.FTZ.AND P0, PT, R196, RZ, PT ;  /* 0x000000ffc400720b */ /* 0x000fe20003f16000 */
[----:B------:R-:W-:Y:S01]  /*6580*/  FMUL.FTZ R12, R124, R12 ;  /* 0x0000000c7c0c7220 */ /* 0x000fe20000410000 */
[----:B------:R-:W-:Y:S01]  /*6590*/  FSETP.GE.FTZ.AND P1, PT, R197, RZ, PT ;  /* 0x000000ffc500720b */ /* 0x000fe20003f36000 */
[----:B------:R-:W-:Y:S01]  /*65a0*/  FMUL.FTZ R8, R122, R13 ;  /* 0x0000000d7a087220 */ /* 0x000fe20000410000 */
[----:B------:R-:W-:Y:S01]  /*65b0*/  FSETP.GE.FTZ.AND P2, PT, R123, RZ, PT ;  /* 0x000000ff7b00720b */ /* 0x000fe20003f56000 */
[----:B------:R-:W-:Y:S01]  /*65c0*/  FADD.FTZ R15, -R112, R15 ;  /* 0x0000000f700f7221 */ /* 0x000fe20000010100 */
[----:B------:R-:W-:Y:S01]  /*65d0*/  FSEL R6, R6, R112, P1 ;  /* 0x0000007006067208 */ /* 0x000fe20000800000 */
[----:B------:R-:W-:Y:S01]  /*65e0*/  FMUL.FTZ R9, R126, R9 ;  /* 0x000000097e097220 */ /* 0x000fe20000410000 */
[----:B------:R-:W-:Y:S01]  /*65f0*/  FSETP.GE.FTZ.AND P1, PT, R127, RZ, PT ;  /* 0x000000ff7f00720b */ /* 0x000fe20003f36000 */
[----:B------:R-:W-:Y:S01]  /*6600*/  FADD.FTZ R18, -R112, R18 ;  /* 0x0000001270127221 */ /* 0x000fe20000010100 */
[----:B------:R-:W-:Y:S01]  /*6610*/  F2FP.PACK_AB R8, R8, R12 ;  /* 0x0000000c0808723e */ /* 0x000fe200000000ff */
[----:B------:R-:W-:Y:S01]  /*6620*/  FMUL.FTZ R13, R197, R6 ;  /* 0x00000006c50d7220 */ /* 0x000fe20000410000 */
[----:B------:R-:W-:Y:S01]  /*6630*/  FSETP.GE.FTZ.AND P3, PT, R125, RZ, PT ;  /* 0x000000ff7d00720b */ /* 0x000fe20003f76000 */
[----:B------:R-:W-:Y:S01]  /*6640*/  FMUL.FTZ R16, R119, R16 ;  /* 0x0000001077107220 */ /* 0x000fe20000410000 */
[----:B------:R-:W-:Y:S01]  /*6650*/  FSEL R15, R15, R112, P2 ;  /* 0x000000700f0f7208 */ /* 0x000fe20001000000 */
[----:B------:R-:W-:Y:S01]  /*6660*/  FMUL.FTZ R113, R118, R113 ;  /* 0x0000007176717220 */ /* 0x000fe20000410000 */
[----:B------:R-:W-:Y:S01]  /*6670*/  F2FP.PACK_AB R9, R9, R84 ;  /* 0x000000540909723e */ /* 0x000fe200000000ff */
[----:B-1----:R-:W-:Y:S03]  /*6680*/  FADD.FTZ R4, -R112, R7 ;  /* 0x0000000770047221 */ /* 0x002fe60000010100 */
[----:B------:R-:W-:Y:S02]  /*6690*/  F2FP.PACK_AB R7, R113, R16 ;  /* 0x000000107107723e */ /* 0x000fe400000000ff */
[-C--:B------:R-:W-:Y:S01]  /*66a0*/  FSEL R5, R4, R112.reuse, P0 ;  /* 0x0000007004057208 */ /* 0x080fe20000000000 */
[----:B------:R-:W-:Y:S01]  /*66b0*/  FADD.FTZ R4, -R112, R10 ;  /* 0x0000000a70047221 */ /* 0x000fe20000010100 */
[C---:B------:R-:W-:Y:S03]  /*66c0*/  FSETP.GE.FTZ.AND P0, PT, R129.reuse, RZ, PT ;  /* 0x000000ff8100720b */ /* 0x040fe60003f16000 */
[----:B------:R-:W-:Y:S01]  /*66d0*/  FMUL.FTZ R10, R196, R5 ;  /* 0x00000005c40a7220 */ /* 0x000fe20000410000 */
[----:B------:R-:W-:Y:S01]  /*66e0*/  FSEL R4, R4, R112, P0 ;  /* 0x0000007004047208 */ /* 0x000fe20000000000 */
[----:B------:R-:W-:Y:S01]  /*66f0*/  FADD.FTZ R5, -R112, R14 ;  /* 0x0000000e70057221 */ /* 0x000fe20000010100 */
[----:B------:R-:W-:Y:S03]  /*6700*/  FSETP.GE.FTZ.AND P0, PT, R120, RZ, PT ;  /* 0x000000ff7800720b */ /* 0x000fe60003f16000 */
[----:B------:R-:W-:Y:S01]  /*6710*/  FMUL.FTZ R12, R129, R4 ;  /* 0x00000004810c7220 */ /* 0x000fe20000410000 */
[-C--:B------:R-:W-:Y:S02]  /*6720*/  FSEL R4, R11, R112.reuse, P1 ;  /* 0x000000700b047208 */ /* 0x080fe40000800000 */
[----:B------:R-:W-:Y:S02]  /*6730*/  FSEL R5, R5, R112, P3 ;  /* 0x0000007005057208 */ /* 0x000fe40001800000 */
[----:B------:R-:W-:Y:S01]  /*6740*/  FSETP.GE.FTZ.AND P1, PT, R121, RZ, PT ;  /* 0x000000ff7900720b */ /* 0x000fe20003f36000 */
[----:B------:R-:W-:Y:S01]  /*6750*/  FMUL.FTZ R6, R127, R4 ;  /* 0x000000047f067220 */ /* 0x000fe20000410000 */
[----:B------:R-:W-:Y:S01]  /*6760*/  F2FP.PACK_AB R4, R10, R13 ;  /* 0x0000000d0a04723e */ /* 0x000fe200000000ff */
[----:B------:R-:W-:Y:S01]  /*6770*/  FMUL.FTZ R10, R125, R5 ;  /* 0x000000057d0a7220 */ /* 0x000fe20000410000 */
[----:B------:R-:W-:Y:S01]  /*6780*/  FSEL R18, R18, R112, P1 ;  /* 0x0000007012127208 */ /* 0x000fe20000800000 */
[----:B------:R-:W-:Y:S01]  /*6790*/  FMUL.FTZ R5, R123, R15 ;  /* 0x0000000f7b057220 */ /* 0x000fe20000410000 */
[----:B------:R-:W-:Y:S01]  /*67a0*/  F2FP.PACK_AB R6, R6, R12 ;  /* 0x0000000c0606723e */ /* 0x000fe200000000ff */
[----:B------:R1:W-:Y:S01]  /*67b0*/  STS [R230+0x20400], R4 ;  /* 0x02040004e6007388 */ /* 0x0003e20000000800 */
[----:B------:R-:W-:Y:S01]  /*67c0*/  @P0 FADD.FTZ R112, -R112, R19 ;  /* 0x0000001370700221 */ /* 0x000fe20000010100 */
[----:B------:R-:W-:Y:S01]  /*67d0*/  PLOP3.LUT P1, PT, PT, PT, UP1, 0x80, 0x0 ;  /* 0x000000000000781c */ /* 0x000fe20003f2f018 */
[----:B------:R-:W-:Y:S01]  /*67e0*/  FMUL.FTZ R18, R121, R18 ;  /* 0x0000001279127220 */ /* 0x000fe20000410000 */
[----:B------:R-:W-:Y:S01]  /*67f0*/  F2FP.PACK_AB R5, R5, R10 ;  /* 0x0000000a0505723e */ /* 0x000fe200000000ff */
[----:B------:R-:W-:Y:S01]  /*6800*/  FMUL.FTZ R112, R120, R112 ;  /* 0x0000007078707220 */ /* 0x000fe20000410000 */
[----:B------:R-:W-:Y:S01]  /*6810*/  STS [R233+0x20000], R9 ;  /* 0x02000009e9007388 */ /* 0x000fe20000000800 */
[C---:B------:R-:W-:Y:S04]  /*6820*/  LEA R220, P0, R249.reuse, R220, 0x2 ;  /* 0x000000dcf9dc7211 */ /* 0x040fe800078010ff */
[----:B------:R-:W-:Y:S01]  /*6830*/  LEA.HI.X.SX32 R221, R249, R221, 0x2, P0 ;  /* 0x000000ddf9dd7211 */ /* 0x000fe200000f16ff */
[----:B------:R-:W-:Y:S06]  /*6840*/  STS [R233+0x20400], R6 ;  /* 0x02040006e9007388 */ /* 0x000fec0000000800 */
[----:B------:R-:W-:Y:S06]  /*6850*/  STS [R231+0x20000], R8 ;  /* 0x02000008e7007388 */ /* 0x000fec0000000800 */
[----:B------:R-:W-:Y:S01]  /*6860*/  STS [R231+0x20400], R5 ;  /* 0x02040005e7007388 */ /* 0x000fe20000000800 */
[----:B-1----:R-:W-:Y:S05]  /*6870*/  F2FP.PACK_AB R4, R112, R18 ;  /* 0x000000127004723e */ /* 0x002fea00000000ff */
[----:B------:R-:W-:Y:S06]  /*6880*/  STS [R232+0x20000], R7 ;  /* 0x02000007e8007388 */ /* 0x000fec0000000800 */
[----:B------:R-:W-:Y:S06]  /*6890*/  STS [R232+0x20400], R4 ;  /* 0x02040004e8007388 */ /* 0x000fec0000000800 */
[----:B------:R-:W-:Y:S06]  /*68a0*/  BAR.SYNC.DEFER_BLOCKING 0x0 ;  /* 0x0000000000007b1d */ /* 0x000fec0000010000 */
[----:B------:R-:W-:Y:S06]  /*68b0*/  LDSM.16.MT88.4 R4, [R213+0x22000] ;  /* 0x02200000d504783b */ /* 0x000fec0000004200 */
[----:B------:R-:W1:Y:S06]  /*68c0*/  LDSM.16.MT88.4 R8, [R0+0x8000] ;  /* 0x008000000008783b */ /* 0x000e6c0000004200 */
[----:B------:R-:W2:Y:S06]  /*68d0*/  LDSM.16.MT88.4 R12, [R212+0x22000] ;  /* 0x02200000d40c783b */ /* 0x000eac0000004200 */
[----:B------:R-:W3:Y:S06]  /*68e0*/  LDSM.16.MT88.4 R16, [R0+0xa000] ;  /* 0x00a000000010783b */ /* 0x000eec0000004200 */
[----:B------:R-:W4:Y:S06]  /*68f0*/  LDSM.16.MT88.4 R84, [R0+0xc000] ;  /* 0x00c000000054783b */ /* 0x000f2c0000004200 */
[----:B------:R-:W3:Y:S06]  /*6900*/  LDSM.16.MT88.4 R88, [R0+0xe000] ;  /* 0x00e000000058783b */ /* 0x000eec0000004200 */
[----:B------:R-:W-:Y:S06]  /*6910*/  LDSM.16.MT88.4 R92, [R0+0x8800] ;  /* 0x00880000005c783b */ /* 0x000fec0000004200 */
[----:B------:R-:W-:Y:S01]  /*6920*/  LDSM.16.MT88.4 R96, [R212+0x22800] ;  /* 0x02280000d460783b */ /* 0x000fe20000004200 */
[-C--:B-1----:R-:W-:Y:S05]  /*6930*/  HMMA.16816.F32 R20, R4, R8.reuse, R20 ;  /* 0x000000080414723c */ /* 0x082fea0000001814 */
[----:B------:R-:W-:Y:S03]  /*6940*/  LDSM.16.MT88.4 R100, [R0+0xa800] ;  /* 0x00a800000064783b */ /* 0x000fe60000004200 */
[C---:B--2---:R-:W-:Y:S03]  /*6950*/  HMMA.16816.F32 R24, R12.reuse, R8, R24 ;  /* 0x000000080c18723c */ /* 0x044fe60000001818 */
[----:B------:R-:W-:Y:S06]  /*6960*/  LDSM.16.MT88.4 R104, [R0+0xc800] ;  /* 0x00c800000068783b */ /* 0x000fec0000004200 */
[----:B------:R-:W-:Y:S01]  /*6970*/  LDSM.16.MT88.4 R108, [R0+0xe800] ;  /* 0x00e80000006c783b */ /* 0x000fe20000004200 */
        /* <DEDUP_REMOVED lines=18> */
[----:B------:R-:W2:Y:S06]  /*6aa0*/  LDSM.16.MT88.4 R4, [R213+0x23000] ;  /* 0x02300000d504783b */ /* 0x000eac0000004200 */
[----:B------:R-:W3:Y:S01]  /*6ab0*/  LDSM.16.MT88.4 R88, [R0+0xd000] ;  /* 0x00d000000058783b */ /* 0x000ee20000004200 */
        /* <DEDUP_REMOVED lines=20> */
[----:B------:R-:W4:Y:S06]  /*6c00*/  LDSM.16.MT88.4 R8, [R213+0x23800] ;  /* 0x02380000d508783b */ /* 0x000f2c0000004200 */
[----:B------:R-:W1:Y:S01]  /*6c10*/  LDSM.16.MT88.4 R108, [R0+0xd800] ;  /* 0x00d80000006c783b */ /* 0x000e620000004200 */
[-C--:B--2---:R-:W-:Y:S08]  /*6c20*/  HMMA.16816.F32 R20, R4, R12.reuse, R20 ;  /* 0x0000000c0414723c */ /* 0x084ff00000001814 */
[C---:B------:R-:W-:Y:S08]  /*6c30*/  HMMA.16816.F32 R24, R16.reuse, R12, R24 ;  /* 0x0000000c1018723c */ /* 0x040ff00000001818 */
[-C--:B------:R-:W-:Y:S08]  /*6c40*/  HMMA.16816.F32 R28, R16, R14.reuse, R28 ;  /* 0x0000000e101c723c */ /* 0x080ff0000000181c */
[C---:B------:R-:W-:Y:S01]  /*6c50*/  HMMA.16816.F32 R32, R4.reuse, R14, R32 ;  /* 0x0000000e0420723c */ /* 0x040fe20000001820 */
[----:B------:R-:W2:Y:S06]  /*6c60*/  LDSM.16.MT88.4 R12, [R0+0xf800] ;  /* 0x00f80000000c783b */ /* 0x000eac0000004200 */
[----:B------:R-:W-:Y:S01]  /*6c70*/  BAR.SYNC.DEFER_BLOCKING 0x0 ;  /* 0x0000000000007b1d */ /* 0x000fe20000010000 */
        /* <DEDUP_REMOVED lines=57> */
[CCC-:B------:R-:W-:Y:S01]  /*7010*/  @!P4 LEA.HI.X R13, R6.reuse, R226.reuse, R7.reuse, 0x1, P6 ;  /* 0x000000e2060dc211 */ /* 0x1c0fe200030f0c07 */
        /* <DEDUP_REMOVED lines=36> */
.L_x_490:
[----:B------:R-:W-:Y:S01]  /*7260*/  LDSM.16.M88.4 R128, [R216] ;  /* 0x00000000d880783b */ /* 0x000fe20000000200 */
[----:B------:R-:W-:Y:S01]  /*7270*/  @UP1 UIADD3 UR12, UP0, UR6, -0x100, URZ ;  /* 0xffffff00060c1890 */ /* 0x000fe2000ff1e03f */
[----:B------:R-:W-:Y:S03]  /*7280*/  IMAD.MOV.U32 R248, RZ, RZ, 0x4 ;  /* 0x00000004fff87424 */ /* 0x000fe600078e00ff */
[----:B------:R-:W2:Y:S01]  /*7290*/  LDSM.16.MT88.4 R16, [R0+0x10000] ;  /* 0x010000000010783b */ /* 0x000ea20000004200 */
[----:B------:R-:W-:Y:S02]  /*72a0*/  @UP1 UIADD3.X UR9, UR7, -0x1, URZ, UP0, !UPT ;  /* 0xffffffff07091890 */ /* 0x000fe400087fe43f */
[----:B------:R-:W-:Y:S02]  /*72b0*/  @UP1 UMOV UR6, UR12 ;  /* 0x0000000c00061c82 */ /* 0x000fe40008000000 */
[----:B------:R-:W3:Y:S01]  /*72c0*/  LDSM.16.M88.4 R124, [R216+0x1000] ;  /* 0x00100000d87c783b */ /* 0x000ee20000000200 */
[----:B------:R-:W-:Y:S02]  /*72d0*/  @UP1 UIADD3 UR11, UP0, UR11, -0x100, URZ ;  /* 0xffffff000b0b1890 */ /* 0x000fe4000ff1e03f */
[----:B------:R-:W-:Y:S02]  /*72e0*/  @UP1 UMOV UR7, UR9 ;  /* 0x0000000900071c82 */ /* 0x000fe40008000000 */
[----:B------:R-:W4:Y:S01]  /*72f0*/  LDSM.16.MT88.4 R96, [R0+0x12000] ;  /* 0x012000000060783b */ /* 0x000f220000004200 */
[----:B------:R-:W-:Y:S04]  /*7300*/  @UP1 UIADD3.X UR10, UR10, -0x1, URZ, UP0, !UPT ;  /* 0xffffffff0a0a1890 */ /* 0x000fe800087fe43f */
[----:B------:R-:W1:Y:S05]  /*7310*/  LDSM.16.MT88.4 R112, [R0+0x14000] ;  /* 0x014000000070783b */ /* 0x000e6a0000004200 */
[----:B------:R-:W1:Y:S05]  /*7320*/  LDSM.16.MT88.4 R196, [R0+0x16000] ;  /* 0x0160000000c4783b */ /* 0x000e6a0000004200 */
[----:B------:R-:W-:Y:S05]  /*7330*/  LDSM.16.M88.4 R200, [R219] ;  /* 0x00000000dbc8783b */ /* 0x000fea0000000200 */
[----:B------:R-:W-:Y:S01]  /*7340*/  LDSM.16.M88.4 R204, [R219+0x1000] ;  /* 0x00100000dbcc783b */ /* 0x000fe20000000200 */
        /* <DEDUP_REMOVED lines=35> */
[----:B------:R-:W-:Y:S07]  /*7580*/  LDSM.16.M88.4 R204, [R217] ;  /* 0x00000000d9cc783b */ /* 0x000fee0000000200 */
[----:B------:R-:W-:Y:S01]  /*7590*/  HMMA.16816.F32 R128, R200, R198, R128 ;  /* 0x000000c6c880723c */ /* 0x000fe20000001880 */
[----:B------:R-:W1:Y:S05]  /*75a0*/  LDSM.16.MT88.4 R196, [R0+0x11000] ;  /* 0x0110000000c4783b */ /* 0x000e6a0000004200 */
[----:B------:R-:W2:Y:S02]  /*75b0*/  LDSM.16.M88.4 R200, [R217+0x1000] ;  /* 0x00100000d9c8783b */ /* 0x000ea40000000200 */
        /* <DEDUP_REMOVED lines=38> */
[C---:B------:R-:W-:Y:S07]  /*7820*/  HMMA.16816.F32 R120, R204.reuse, R196, R120 ;  /* 0x000000c4cc78723c */ /* 0x040fee0000001878 */
[----:B------:R-:W-:Y:S01]  /*7830*/  @P1 IMAD.WIDE R196, R227, R248, UR6 ;  /* 0x00000006e3c41e25 */ /* 0x000fe2000f8e02f8 */
[-C--:B------:R-:W-:Y:S04]  /*7840*/  HMMA.16816.F32 R124, R204, R198.reuse, R124 ;  /* 0x000000c6cc7c723c */ /* 0x080fe8000000187c */
[----:B------:R1:W5:Y:S03]  /*7850*/  @P1 LDG.E R234, [R196.64] ;  /* 0x00000004c4ea1981 */ /* 0x000366000c1e1900 */
[C---:B------:R-:W-:Y:S01]  /*7860*/  IMAD.SHL.U32 R204, R247.reuse, 0x8, RZ ;  /* 0x00000008f7cc7824 */ /* 0x040fe200078e00ff */
[----:B------:R-:W-:Y:S01]  /*7870*/  HMMA.16816.F32 R128, R200, R198, R128 ;  /* 0x000000c6c880723c */ /* 0x000fe20000001880 */
[----:B------:R1:W5:Y:S03]  /*7880*/  @P1 LDG.E R235, [R196.64+0x20] ;  /* 0x00002004c4eb1981 */ /* 0x000366000c1e1900 */
[C---:B------:R-:W-:Y:S02]  /*7890*/  IMAD.SHL.U32 R205, R247.reuse, 0x10, RZ ;  /* 0x00000010f7cd7824 */ /* 0x040fe400078e00ff */
[----:B------:R2:W-:Y:S01]  /*78a0*/  RED.E.ADD.F32.FTZ.RN.STRONG.GPU [R220.64], R4 ;  /* 0x00000004dc00798e */ /* 0x0005e2000c10e784 */
[----:B------:R-:W-:Y:S02]  /*78b0*/  IMAD R201, R247, 0x18, RZ ;  /* 0x00000018f7c97824 */ /* 0x000fe400078e02ff */
[-C--:B------:R-:W-:Y:S03]  /*78c0*/  LEA R198, P2, R205, R220.reuse, 0x2 ;  /* 0x000000dccdc67211 */ /* 0x080fe600078410ff */
[----:B------:R-:W-:Y:S01]  /*78d0*/  IMAD.SHL.U32 R203, R247, 0x20, RZ ;  /* 0x00000020f7cb7824 */ /* 0x000fe200078e00ff */
[-C--:B------:R-:W-:Y:S01]  /*78e0*/  LEA.HI.X.SX32 R199, R205, R221.reuse, 0x2, P2 ;  /* 0x000000ddcdc77211 */ /* 0x080fe200010f16ff */
[C---:B------:R-:W-:Y:S02]  /*78f0*/  IMAD R206, R247.reuse, 0x28, RZ ;  /* 0x00000028f7ce7824 */ /* 0x040fe400078e02ff */
[----:B------:R-:W-:Y:S01]  /*7900*/  IMAD R202, R247, 0x30, RZ ;  /* 0x00000030f7ca7824 */ /* 0x000fe200078e02ff */
[-C--:B------:R-:W-:Y:S02]  /*7910*/  LEA R200, P2, R203, R220.reuse, 0x2 ;  /* 0x000000dccbc87211 */ /* 0x080fe400078410ff */
        /* <DEDUP_REMOVED lines=304> */
[C---:B------:R-:W-:Y:S02]  /*8c20*/  @!P4 LEA R12, P6, R6.reuse, R224, 0x1 ;  /* 0x000000e0060cc211 */ /* 0x040fe400078c08ff */
        /* <DEDUP_REMOVED lines=51> */
.L_x_491:
[----:B------:R-:W-:Y:S02]  /*8f60*/  UISETP.GT.AND UP0, UPT, UR8, UR13, UPT ;  /* 0x0000000d0800728c */ /* 0x000fe4000bf04270 */
[----:B------:R-:W-:Y:S04]  /*8f70*/  UIADD3 UR8, UR8, -0x1, URZ ;  /* 0xffffffff08087890 */ /* 0x000fe8000fffe03f */
[----:B------:R-:W-:Y:S11]  /*8f80*/  PLOP3.LUT P0, PT, PT, PT, UP0, 0x80, 0x0 ;  /* 0x000000000000781c */ /* 0x000ff60003f0f008 */
[----:B------:R-:W-:Y:S02]  /*8f90*/  @!UPT UIADD3 URZ, URZ, URZ, URZ ;  /* 0x0000003f3f3ff290 */ /* 0x000fe4000fffe03f */
[----:B------:R-:W-:-:S05]  /*8fa0*/  @P0 BRA `(.L_x_492) ;  /* 0xffffb8a000000947 */ /* 0x000fca000383ffff */
[----:B------:R-:W-:Y:S01]  /*8fb0*/  BAR.SYNC.DEFER_BLOCKING 0x0 ;  /* 0x0000000000007b1d */ /* 0x000fe20000010000 */
[----:B------:R-:W-:Y:S01]  /*8fc0*/  FMUL.FTZ R84, R64, c[0x0][0x2dc] ;  /* 0x0000b70040547a20 */ /* 0x000fe20000410000 */
[----:B------:R-:W-:Y:S01]  /*8fd0*/  UISETP.NE.AND UP0, UPT, UR34, -0x1, UPT ;  /* 0xffffffff2200788c */ /* 0x000fe2000bf05270 */
[----:B------:R-:W-:Y:S02]  /*8fe0*/  FMUL.FTZ R64, R62, c[0x0][0x2dc] ;  /* 0x0000b7003e407a20 */ /* 0x000fe40000410000 */
[----:B-1----:R-:W-:Y:S01]  /*8ff0*/  FMUL.FTZ R12, R63, c[0x0][0x2dc] ;  /* 0x0000b7003f0c7a20 */ /* 0x002fe20000410000 */
[----:B------:R-:W-:Y:S01]  /*9000*/  ULDC.64 UR10, c[0x0][0x3a0] ;  /* 0x0000e800000a7ab9 */ /* 0x000fe20000000a00 */
[----:B------:R-:W-:Y:S01]  /*9010*/  FMUL.FTZ R85, R58, c[0x0][0x2dc] ;  /* 0x0000b7003a557a20 */ /* 0x000fe20000410000 */
[----:B------:R-:W-:Y:S01]  /*9020*/  PLOP3.LUT P0, PT, PT, PT, UP0, 0x80, 0x0 ;  /* 0x000000000000781c */ /* 0x000fe20003f0f008 */
[----:B------:R-:W-:Y:S01]  /*9030*/  FMUL.FTZ R16, R59, c[0x0][0x2dc] ;  /* 0x0000b7003b107a20 */ /* 0x000fe20000410000 */
[----:B------:R-:W-:Y:S01]  /*9040*/  F2FP.PACK_AB R12, R12, R64 ;  /* 0x000000400c0c723e */ /* 0x000fe200000000ff */
[----:B------:R-:W-:-:S02]  /*9050*/  FMUL.FTZ R15, R65, c[0x0][0x2dc] ;  /* 0x0000b700410f7a20 */ /* 0x000fc40000410000 */
[----:B------:R-:W-:Y:S01]  /*9060*/  FMUL.FTZ R132, R132, c[0x0][0x2e0] ;  /* 0x0000b80084847a20 */ /* 0x000fe20000410000 */
[----:B------:R-:W-:Y:S01]  /*9070*/  F2FP.PACK_AB R16, R16, R85 ;  /* 0x000000551010723e */ /* 0x000fe200000000ff */
[----:B------:R-:W-:Y:S01]  /*9080*/  FMUL.FTZ R63, R133, c[0x0][0x2e0] ;  /* 0x0000b800853f7a20 */ /* 0x000fe20000410000 */
[----:B------:R-:W-:Y:S01]  /*9090*/  F2FP.PACK_AB R15, R15, R84 ;  /* 0x000000540f0f723e */ /* 0x000fe200000000ff */
[----:B------:R-:W-:Y:S01]  /*90a0*/  FMUL.FTZ R134, R134, c[0x0][0x2e0] ;  /* 0x0000b80086867a20 */ /* 0x000fe20000410000 */
[----:B------:R-:W-:Y:S01]  /*90b0*/  @UP0 UIADD3 UR8, UR33, UR34, URZ ;  /* 0x0000002221080290 */ /* 0x000fe2000fffe03f */
[----:B------:R-:W-:Y:S01]  /*90c0*/  FMUL.FTZ R62, R135, c[0x0][0x2e0] ;  /* 0x0000b800873e7a20 */ /* 0x000fe20000410000 */
[----:B------:R-:W-:Y:S01]  /*90d0*/  F2FP.PACK_AB R63, R63, R132 ;  /* 0x000000843f3f723e */ /* 0x000fe200000000ff */
[----:B------:R-:W-:Y:S01]  /*90e0*/  FMUL.FTZ R65, R60, c[0x0][0x2dc] ;  /* 0x0000b7003c417a20 */ /* 0x000fe20000410000 */
[----:B------:R-:W-:Y:S01]  /*90f0*/  @UP0 UIMAD.WIDE.U32 UR6, UR8, UR10, URZ ;  /* 0x0000000a080602a5 */ /* 0x000fe2000f8e003f */
        /* <DEDUP_REMOVED lines=11> */
[----:B------:R-:W-:Y:S01]  /*91b0*/  @UP0 UIMAD UR14, UR8, UR11, UR7 ;  /* 0x0000000b080e02a4 */ /* 0x000fe2000f8e0207 */
        /* <DEDUP_REMOVED lines=11> */
[----:B------:R-:W-:Y:S01]  /*9270*/  @UP0 UMOV UR13, UR6 ;  /* 0x00000006000d0c82 */ /* 0x000fe20008000000 */
[----:B------:R-:W-:Y:S01]  /*9280*/  FMUL.FTZ R87, R54, c[0x0][0x2dc] ;  /* 0x0000b70036577a20 */ /* 0x000fe20000410000 */
[----:B------:R-:W-:Y:S01]  /*9290*/  F2FP.PACK_AB R60, R60, R138 ;  /* 0x0000008a3c3c723e */ /* 0x000fe200000000ff */
[----:B------:R-:W-:Y:S01]  /*92a0*/  FMUL.FTZ R18, R55, c[0x0][0x2dc] ;  /* 0x0000b70037127a20 */ /* 0x000fe20000410000 */
[----:B------:R1:W-:Y:S01]  /*92b0*/  STS [R242+0x1000], R61 ;  /* 0x0010003df2007388 */ /* 0x0003e20000000800 */
[----:B------:R-:W-:-:S02]  /*92c0*/  FMUL.FTZ R140, R140, c[0x0][0x2e0] ;  /* 0x0000b8008c8c7a20 */ /* 0x000fc40000410000 */
[----:B------:R-:W-:Y:S01]  /*92d0*/  FMUL.FTZ R57, R141, c[0x0][0x2e0] ;  /* 0x0000b8008d397a20 */ /* 0x000fe20000410000 */
[----:B------:R1:W-:Y:S01]  /*92e0*/  STS [R242+0x1400], R60 ;  /* 0x0014003cf2007388 */ /* 0x0003e20000000800 */
[----:B------:R-:W-:Y:S01]  /*92f0*/  FMUL.FTZ R142, R142, c[0x0][0x2e0] ;  /* 0x0000b8008e8e7a20 */ /* 0x000fe20000410000 */
[----:B------:R-:W-:Y:S01]  /*9300*/  F2FP.PACK_AB R18, R18, R87 ;  /* 0x000000571212723e */ /* 0x000fe200000000ff */
[----:B------:R-:W-:Y:S01]  /*9310*/  FMUL.FTZ R56, R143, c[0x0][0x2e0] ;  /* 0x0000b8008f387a20 */ /* 0x000fe20000410000 */
[----:B------:R-:W-:Y:S01]  /*9320*/  F2FP.PACK_AB R57, R57, R140 ;  /* 0x0000008c3939723e */ /* 0x000fe200000000ff */
[----:B------:R-:W-:Y:S02]  /*9330*/  FMUL.FTZ R91, R50, c[0x0][0x2dc] ;  /* 0x0000b700325b7a20 */ /* 0x000fe40000410000 */
        /* <DEDUP_REMOVED lines=10> */
[----:B------:R-:W-:-:S02]  /*93e0*/  FMUL.FTZ R107, R23, c[0x0][0x2dc] ;  /* 0x0000b700176b7a20 */ /* 0x000fc40000410000 */
[----:B------:R-:W-:Y:S01]  /*93f0*/  FMUL.FTZ R88, R52, c[0x0][0x2dc] ;  /* 0x0000b70034587a20 */ /* 0x000fe20000410000 */
[----:B------:R-:W-:Y:S01]  /*9400*/  F2FP.PACK_AB R54, R54, R150 ;  /* 0x000000963636723e */ /* 0x000fe200000000ff */
[----:B------:R-:W-:Y:S01]  /*9410*/  FMUL.FTZ R19, R53, c[0x0][0x2dc] ;  /* 0x0000b70035137a20 */ /* 0x000fe20000410000 */
[----:B------:R1:W-:Y:S01]  /*9420*/  STS [R242+0x2000], R55 ;  /* 0x00200037f2007388 */ /* 0x0003e20000000800 */
[----:B------:R-:W-:Y:S02]  /*9430*/  FMUL.FTZ R160, R160, c[0x0][0x2e0] ;  /* 0x0000b800a0a07a20 */ /* 0x000fe40000410000 */
[----:B------:R-:W-:Y:S01]  /*9440*/  FMUL.FTZ R51, R161, c[0x0][0x2e0] ;  /* 0x0000b800a1337a20 */ /* 0x000fe20000410000 */
[----:B------:R1:W-:Y:S01]  /*9450*/  STS [R242+0x2400], R54 ;  /* 0x00240036f2007388 */ /* 0x0003e20000000800 */
[----:B------:R-:W-:Y:S01]  /*9460*/  FMUL.FTZ R162, R162, c[0x0][0x2e0] ;  /* 0x0000b800a2a27a20 */ /* 0x000fe20000410000 */
[----:B------:R-:W-:Y:S01]  /*9470*/  F2FP.PACK_AB R19, R19, R88 ;  /* 0x000000581313723e */ /* 0x000fe200000000ff */
        /* <DEDUP_REMOVED lines=128> */
[----:B------:R1:W-:Y:S01]  /*9c80*/  STS [R243+0x7000], R188 ;  /* 0x007000bcf3007388 */ /* 0x0003e20000000800 */
[----:B------:R-:W-:-:S02]  /*9c90*/  FMUL.FTZ R68, R68, c[0x0][0x2dc] ;  /* 0x0000b70044447a20 */ /* 0x000fc40000410000 */
        /* <DEDUP_REMOVED lines=30> */
[----:B------:R-:W-:-:S03]  /*9e80*/  F2FP.PACK_AB R5, R5, R76 ;  /* 0x0000004c0505723e */ /* 0x000fc600000000ff */
[----:B------:R1:W-:Y:S01]  /*9e90*/  STS [R243+0x9400], R28 ;  /* 0x0094001cf3007388 */ /* 0x0003e20000000800 */
[----:B------:R-:W-:-:S03]  /*9ea0*/  F2FP.PACK_AB R4, R4, R78 ;  /* 0x0000004e0404723e */ /* 0x000fc600000000ff */
        /* <DEDUP_REMOVED lines=29> */
[----:B------:R-:W-:Y:S02]  /*a080*/  UIMAD UR10, UR33, UR9, UR10 ;  /* 0x00000009210a72a4 */ /* 0x000fe4000f8e020a */
[----:B------:R-:W-:Y:S02]  /*a090*/  USHF.R.S32.HI UR11, URZ, 0x1f, UR35 ;  /* 0x0000001f3f0b7899 */ /* 0x000fe40008011423 */
[----:B------:R-:W-:Y:S02]  /*a0a0*/  UIADD3 UR7, UR7, UR10, URZ ;  /* 0x0000000a07077290 */ /* 0x000fe4000fffe03f */
[----:B------:R-:W-:-:S02]  /*a0b0*/  ULDC.64 UR8, c[0x0][0x388] ;  /* 0x0000e20000087ab9 */ /* 0x000fc40000000a00 */
[----:B------:R-:W-:Y:S02]  /*a0c0*/  UIMAD UR10, UR11, UR8, URZ ;  /* 0x000000080b0a72a4 */ /* 0x000fe4000f8e023f */
[----:B------:R-:W-:Y:S02]  /*a0d0*/  UIMAD.WIDE.U32 UR6, UR35, UR8, UR6 ;  /* 0x00000008230672a5 */ /* 0x000fe4000f8e0006 */
[----:B------:R-:W-:-:S04]  /*a0e0*/  UIMAD UR9, UR35, UR9, UR10 ;  /* 0x00000009230972a4 */ /* 0x000fc8000f8e020a */
[----:B------:R-:W-:Y:S02]  /*a0f0*/  UIADD3 UR14, UR7, UR9, URZ ;  /* 0x00000009070e7290 */ /* 0x000fe4000fffe03f */
[----:B------:R-:W-:Y:S02]  /*a100*/  UMOV UR13, UR6 ;  /* 0x00000006000d7c82 */ /* 0x000fe40008000000 */
.L_x_493:
        /* <DEDUP_REMOVED lines=10> */
[----:B------:R-:W-:Y:S02]  /*a1b0*/  UIMAD UR10, UR33, UR9, UR10 ;  /* 0x00000009210a72a4 */ /* 0x000fe4000f8e020a */
[----:B------:R-:W-:-:S02]  /*a1c0*/  USHF.R.S32.HI UR11, URZ, 0x1f, UR35 ;  /* 0x0000001f3f0b7899 */ /* 0x000fc40008011423 */
[----:B------:R-:W-:Y:S02]  /*a1d0*/  UIADD3 UR7, UR7, UR10, URZ ;  /* 0x0000000a07077290 */ /* 0x000fe4000fffe03f */
[----:B------:R-:W-:Y:S02]  /*a1e0*/  ULDC.64 UR8, c[0x0][0x390] ;  /* 0x0000e40000087ab9 */ /* 0x000fe40000000a00 */
[----:B------:R-:W-:Y:S02]  /*a1f0*/  UIMAD UR10, UR11, UR8, URZ ;  /* 0x000000080b0a72a4 */ /* 0x000fe4000f8e023f */
[----:B------:R-:W-:Y:S02]  /*a200*/  UIMAD.WIDE.U32 UR6, UR35, UR8, UR6 ;  /* 0x00000008230672a5 */ /* 0x000fe4000f8e0006 */
[----:B------:R-:W-:-:S04]  /*a210*/  UIMAD UR9, UR35, UR9, UR10 ;  /* 0x00000009230972a4 */ /* 0x000fc8000f8e020a */
[----:B------:R-:W-:Y:S02]  /*a220*/  UIADD3 UR12, UR7, UR9, URZ ;  /* 0x00000009070c7290 */ /* 0x000fe4000fffe03f */
[----:B------:R-:W-:Y:S02]  /*a230*/  UMOV UR11, UR6 ;  /* 0x00000006000b7c82 */ /* 0x000fe40008000000 */
.L_x_494:
[----:B------:R-:W-:Y:S01]  /*a240*/  BAR.SYNC.DEFER_BLOCKING 0x0 ;  /* 0x0000000000007b1d */ /* 0x000fe20000010000 */
[----:B------:R-:W-:Y:S01]  /*a250*/  USHF.L.U32 UR6, UR30, 0x6, URZ ;  /* 0x000000061e067899 */ /* 0x000fe2000800063f */
[--C-:B-1----:R-:W-:Y:S01]  /*a260*/  SHF.R.S32.HI R7, RZ, 0x1f, R228.reuse ;  /* 0x0000001fff077819 */ /* 0x102fe200000114e4 */
        /* <DEDUP_REMOVED lines=40> */
[----:B------:R-:W-:Y:S01]  /*a4f0*/  ISETP.GE.AND P1, PT, R236, c[0x0][0x220], PT ;  /* 0x00008800ec007a0c */ /* 0x000fe20003f26270 */
[----:B------:R-:W-:Y:S01]  /*a500*/  IMAD.WIDE.U32 R10, R239, c[0x0][0x3a0], R4 ;  /* 0x0000e800ef0a7a25 */ /* 0x000fe200078e0004 */
[----:B------:R-:W4:Y:S01]  /*a510*/  LDS.128 R20, [R222+0x16000] ;  /* 0x01600000de147984 */ /* 0x000f220000000c00 */
[----:B------:R-:W-:-:S02]  /*a520*/  ISETP.GE.AND P0, PT, R238, c[0x0][0x220], PT ;  /* 0x00008800ee007a0c */ /* 0x000fc40003f06270 */
[----:B------:R-:W-:Y:S01]  /*a530*/  IMAD R4, R239, c[0x0][0x3a4], R15 ;  /* 0x0000e900ef047a24 */ /* 0x000fe200078e020f */
[----:B------:R-:W1:Y:S03]  /*a540*/  @!P3 LDS.128 R16, [R222+0x10000] ;  /* 0x01000000de10b984 */ /* 0x000e660000000c00 */
[----:B------:R-:W-:Y:S01]  /*a550*/  IMAD.IADD R5, R4, 0x1, R11 ;  /* 0x0000000104057824 */ /* 0x000fe200078e020b */
[----:B------:R-:W-:-:S04]  /*a560*/  LEA R4, P4, R10, c[0x0][0x340], 0x1 ;  /* 0x0000d0000a047a11 */ /* 0x000fc800078808ff */
[----:B------:R-:W-:-:S05]  /*a570*/  LEA.HI.X R5, R10, c[0x0][0x344], R5, 0x1, P4 ;  /* 0x0000d1000a057a11 */ /* 0x000fca00020f0c05 */
[----:B--2---:R2:W-:Y:S04]  /*a580*/  @!P2 STG.E.128 [R4.64+0x80], R28 ;  /* 0x0000801c0400a986 */ /* 0x0045e8000c101d04 */
[----:B---3--:R2:W-:Y:S04]  /*a590*/  @!P1 STG.E.128 [R4.64+0x100], R24 ;  /* 0x0001001804009986 */ /* 0x0085e8000c101d04 */
[----:B----4-:R2:W-:Y:S04]  /*a5a0*/  @!P0 STG.E.128 [R4.64+0x180], R20 ;  /* 0x0001801404008986 */ /* 0x0105e8000c101d04 */
[----:B-1----:R2:W-:Y:S02]  /*a5b0*/  @!P3 STG.E.128 [R4.64], R16 ;  /* 0x000000100400b986 */ /* 0x0025e4000c101d04 */
.L_x_496:
[----:B--23--:R-:W-:Y:S05]  /*a5c0*/  BSYNC B0 ;  /* 0x0000000000007941 */ /* 0x00cfea0003800000 */
.L_x_495:
        /* <DEDUP_REMOVED lines=20> */
[----:B-1----:R2:W-:Y:S02]  /*a710*/  @!P0 STG.E.128 [R4.64+0x180], R32 ;  /* 0x0001802004008986 */ /* 0x0025e4000c101d04 */
.L_x_498:
[----:B------:R-:W-:Y:S05]  /*a720*/  BSYNC B0 ;  /* 0x0000000000007941 */ /* 0x000fea0003800000 */
.L_x_497:
        /* <DEDUP_REMOVED lines=31> */
.L_x_500:
[----:B------:R-:W-:Y:S05]  /*a920*/  BSYNC B0 ;  /* 0x0000000000007941 */ /* 0x000fea0003800000 */
.L_x_499:
        /* <DEDUP_REMOVED lines=18> */
.L_x_473:
[----:B------:R-:W-:Y:S05]  /*aa50*/  BSYNC B1 ;  /* 0x0000000000017941 */ /* 0x000fea0003800000 */
.L_x_459:
        /* <DEDUP_REMOVED lines=12> */
.L_x_501:
[----:B------:R-:W-:Y:S05]  /*ab20*/  EXIT ;  /* 0x000000000000794d */ /* 0x000fea0003800000 */
.L_x_503:
        /* <DEDUP_REMOVED lines=13> */
.L_x_1031:


//--------------------- .text._ZN5flash44flash_bwd_dq_dk_dv_loop_seqk_parallel_kernelI23Flash_bwd_kernel_traitsILi256ELi64ELi64ELi8ELi4ELi2ELi2ELb0ELb1EN7cutlass6half_tE19Flash_kernel_traitsILi256ELi64ELi64ELi8ES3_EELb0ELb1ELb0ELb0ELb0ELb0ELb1EEEvNS_16Flash_bwd_paramsE --------------------------
	.section	.text._ZN5flash44flash_bwd_dq_dk_dv_loop_seqk_parallel_kernelI23Flash_bwd_kernel_traitsILi256ELi64ELi64ELi8ELi4ELi2ELi2ELb0ELb1EN7cutlass6half_tE19Flash_kernel_traitsILi256ELi64ELi64ELi8ES3_EELb0ELb1ELb0ELb0ELb0ELb0ELb1EEEvNS_16Flash_bwd_paramsE,"ax",@progbits
	.sectioninfo	@"SHI_REGISTERS=255"
	.align	128
        .global         _ZN5flash44flash_bwd_dq_dk_dv_loop_seqk_parallel_kernelI23Flash_bwd_kernel_traitsILi256ELi64ELi64ELi8ELi4ELi2ELi2ELb0ELb1EN7cutlass6half_tE19Flash_kernel_traitsILi256ELi64ELi64ELi8ES3_EELb0ELb1ELb0ELb0ELb0ELb0ELb1EEEvNS_16Flash_bwd_paramsE
        .type           _ZN5flash44flash_bwd_dq_dk_dv_loop_seqk_parallel_kernelI23Flash_bwd_kernel_traitsILi256ELi64ELi64ELi8ELi4ELi2ELi2ELb0ELb1EN7cutlass6half_tE19Flash_kernel_traitsILi256ELi64ELi64ELi8ES3_EELb0ELb1ELb0ELb0ELb0ELb0ELb1EEEvNS_16Flash_bwd_paramsE,@function
        .size           _ZN5flash44flash_bwd_dq_dk_dv_loop_seqk_parallel_kernelI23Flash_bwd_kernel_traitsILi256ELi64ELi64ELi8ELi4ELi2ELi2ELb0ELb1EN7cutlass6half_tE19Flash_kernel_traitsILi256ELi64ELi64ELi8ES3_EELb0ELb1ELb0ELb0ELb0ELb0ELb1EEEvNS_16Flash_bwd_paramsE,(.L_x_1032 - _ZN5flash44flash_bwd_dq_dk_dv_loop_seqk_parallel_kernelI23Flash_bwd_kernel_traitsILi256ELi64ELi64ELi8ELi4ELi2ELi2ELb0ELb1EN7cutlass6half_tE19Flash_kernel_traitsILi256ELi64ELi64ELi8ES3_EELb0ELb1ELb0ELb0ELb0ELb0ELb1EEEvNS_16Flash_bwd_paramsE)
        .other          _ZN5flash44flash_bwd_dq_dk_dv_loop_seqk_parallel_kernelI23Flash_bwd_kernel_traitsILi256ELi64ELi64ELi8ELi4ELi2ELi2ELb0ELb1EN7cutlass6half_tE19Flash_kernel_traitsILi256ELi64ELi64ELi8ES3_EELb0ELb1ELb0ELb0ELb0ELb0ELb1EEEvNS_16Flash_bwd_paramsE,@"STO_CUDA_ENTRY STV_DEFAULT"
_ZN5flash44flash_bwd_dq_dk_dv_loop_seqk_parallel_kernelI23Flash_bwd_kernel_traitsILi256ELi64ELi64ELi8ELi4ELi2ELi2ELb0ELb1EN7cutlass6half_tE19Flash_kernel_traitsILi256ELi64ELi64ELi8ES3_EELb0ELb1ELb0ELb0ELb0ELb0ELb1EEEvNS_16Flash_bwd_paramsE:
.text._ZN5flash44flash_bwd_dq_dk_dv_loop_seqk_parallel_kernelI23Flash_bwd_kernel_traitsILi256ELi64ELi64ELi8ELi4ELi2ELi2ELb0ELb1EN7cutlass6half_tE19Flash_kernel_traitsILi256ELi64ELi64ELi8ES3_EELb0ELb1ELb0ELb0ELb0ELb0ELb1EEEvNS_16Flash_bwd_paramsE:
        /* <DEDUP_REMOVED lines=39> */
[----:B------:R-:W-:Y:S01]  /*0270*/  SHF.R.S32.HI R5, RZ, 0x4, R0 ;  /* 0x00000004ff057819 */ /* 0x000fe20000011400 */
[----:B------:R-:W-:Y:S01]  /*0280*/  UIMAD UR6, UR33, UR11, UR34 ;  /* 0x0000000b210672a4 */ /* 0x000fe2000f8e0222 */
[----:B------:R-:W-:Y:S01]  /*0290*/  LOP3.LUT R7, R7, 0xfffffffc, RZ, 0xc0, !PT ;  /* 0xfffffffc07077812 */ /* 0x000fe200078ec0ff */
[----:B------:R-:W-:Y:S01]  /*02a0*/  @!UP5 UIMAD UR7, UR33, UR13, UR34 ;  /* 0x0000000d2107d2a4 */ /* 0x000fe2000f8e0222 */
[----:B------:R-:W-:Y:S01]  /*02b0*/  LOP3.LUT R3, R3, 0xfffffffe, RZ, 0xc0, !PT ;  /* 0xfffffffe03037812 */ /* 0x000fe200078ec0ff */
[----:B------:R-:W-:Y:S01]  /*02c0*/  USHF.L.U32 UR44, UR45, 0x6, URZ ;  /* 0x000000062d2c7899 */ /* 0x000fe2000800063f */
[----:B------:R-:W-:Y:S01]  /*02d0*/  LEA.HI R4, R0, R5, RZ, 0x1 ;  /* 0x0000000500047211 */ /* 0x000fe200078f08ff */
[----:B------:R-:W-:Y:S01]  /*02e0*/  IMAD.IADD R6, R2, 0x1, -R7 ;  /* 0x0000000102067824 */ /* 0x000fe200078e0a07 */
[----:B------:R-:W-:Y:S01]  /*02f0*/  LOP3.LUT R0, R0, 0xfffffff0, RZ, 0xc0, !PT ;  /* 0xfffffff000007812 */ /* 0x000fe200078ec0ff */
[----:B------:R-:W-:Y:S01]  /*0300*/  IMAD.IADD R3, R2, 0x1, -R3 ;  /* 0x0000000102037824 */ /* 0x000fe200078e0a03 */
[CC--:B------:R-:W-:Y:S01]  /*0310*/  LEA.HI R2, R14.reuse, R13.reuse, RZ, 0x2 ;  /* 0x0000000d0e027211 */ /* 0x0c0fe200078f10ff */
[----:B------:R-:W-:Y:S01]  /*0320*/  ULDC UR48, c[0x0][0x214] ;  /* 0x0000850000307ab9 */ /* 0x000fe20000000800 */
[----:B------:R-:W-:Y:S01]  /*0330*/  LEA.HI R7, R14, R13, RZ, 0x3 ;  /* 0x0000000d0e077211 */ /* 0x000fe200078f18ff */
[----:B------:R-:W-:Y:S01]  /*0340*/  IMAD.IADD R9, R13, 0x1, -R0 ;  /* 0x000000010d097824 */ /* 0x000fe200078e0a00 */
[--C-:B------:R-:W-:Y:S01]  /*0350*/  SHF.R.S32.HI R8, RZ, 0x2, R2.reuse ;  /* 0x00000002ff087819 */ /* 0x100fe20000011402 */
[----:B------:R-:W-:Y:S01]  /*0360*/  ULDC UR55, c[0x0][0x1c8] ;  /* 0x0000720000377ab9 */ /* 0x000fe20000000800 */
[----:B------:R-:W-:Y:S01]  /*0370*/  SHF.R.S32.HI R11, RZ, 0x1f, R2 ;  /* 0x0000001fff0b7819 */ /* 0x000fe20000011402 */
[----:B------:R-:W-:Y:S01]  /*0380*/  ULDC.U8 UR10, c[0x0][0x3d0] ;  /* 0x0000f400000a7ab9 */ /* 0x000fe20000000000 */
[----:B------:R-:W-:Y:S01]  /*0390*/  LOP3.LUT R4, R4, 0xfffffffe, RZ, 0xc0, !PT ;  /* 0xfffffffe04047812 */ /* 0x000fe200078ec0ff */
[----:B------:R-:W-:Y:S01]  /*03a0*/  ULDC UR49, c[0x0][0x224] ;  /* 0x0000890000317ab9 */ /* 0x000fe20000000800 */
[----:B------:R-:W-:Y:S01]  /*03b0*/  LOP3.LUT R16, R7, 0xfffffff8, RZ, 0xc0, !PT ;  /* 0xfffffff807107812 */ /* 0x000fe200078ec0ff */
[----:B------:R-:W-:Y:S01]  /*03c0*/  @UP5 UIMAD UR53, UR33, UR48, URZ ;  /* 0x00000030213552a4 */ /* 0x000fe2000f8e023f */
[----:B------:R-:W-:Y:S01]  /*03d0*/  LEA.HI R11, R11, R8, RZ, 0x3 ;  /* 0x000000080b0b7211 */ /* 0x000fe200078f18ff */
[----:B------:R-:W-:Y:S01]  /*03e0*/  IMAD.IADD R4, R5, 0x1, -R4 ;  /* 0x0000000105047824 */ /* 0x000fe200078e0a04 */
[----:B------:R-:W-:Y:S01]  /*03f0*/  SHF.R.S32.HI R0, RZ, 0x1f, R9 ;  /* 0x0000001fff007819 */ /* 0x000fe20000011409 */
[----:B------:R-:W-:Y:S01]  /*0400*/  IMAD.IADD R16, R13, 0x1, -R16 ;  /* 0x000000010d107824 */ /* 0x000fe200078e0a10 */
[----:B------:R-:W-:Y:S01]  /*0410*/  LOP3.LUT R11, R11, 0xfffffff8, RZ, 0xc0, !PT ;  /* 0xfffffff80b0b7812 */ /* 0x000fe200078ec0ff */
[----:B------:R-:W-:Y:S01]  /*0420*/  UMOV UR39, URZ ;  /* 0x0000003f00277c82 */ /* 0x000fe20008000000 */
[----:B------:R-:W-:Y:S01]  /*0430*/  LEA.HI R5, R0, R9, RZ, 0x3 ;  /* 0x0000000900057211 */ /* 0x000fe200078f18ff */
[----:B------:R-:W-:Y:S01]  /*0440*/  IMAD.SHL.U32 R230, R16, 0x8, RZ ;  /* 0x0000000810e67824 */ /* 0x000fe200078e00ff */
[----:B------:R-:W-:Y:S01]  /*0450*/  SHF.R.S32.HI R229, RZ, 0x3, R7 ;  /* 0x00000003ffe57819 */ /* 0x000fe20000011407 */
[----:B------:R-:W-:Y:S01]  /*0460*/  IMAD.IADD R11, R8, 0x1, -R11 ;  /* 0x00000001080b7824 */ /* 0x000fe200078e0a0b */
[C---:B------:R-:W-:Y:S01]  /*0470*/  LOP3.LUT R12, R5.reuse, 0xfffffff8, RZ, 0xc0, !PT ;  /* 0xfffffff8050c7812 */ /* 0x040fe200078ec0ff */
[----:B------:R-:W-:Y:S01]  /*0480*/  IMAD.SHL.U32 R5, R5, 0x40, RZ ;  /* 0x0000004005057824 */ /* 0x000fe200078e00ff */
[C---:B------:R-:W-:Y:S01]  /*0490*/  LOP3.LUT P4, RZ, R16.reuse, 0x4, RZ, 0xc0, !PT ;  /* 0x0000000410ff7812 */ /* 0x040fe2000788c0ff */
[----:B------:R-:W-:Y:S01]  /*04a0*/  IMAD.SHL.U32 R17, R229, 0x40, RZ ;  /* 0x00000040e5117824 */ /* 0x000fe200078e00ff */
[C---:B------:R-:W-:Y:S01]  /*04b0*/  LOP3.LUT P3, RZ, R16.reuse, 0x2, RZ, 0xc0, !PT ;  /* 0x0000000210ff7812 */ /* 0x040fe2000786c0ff */
[----:B------:R-:W-:Y:S01]  /*04c0*/  IMAD.SHL.U32 R16, R16, 0x40, RZ ;  /* 0x0000004010107824 */ /* 0x000fe200078e00ff */
[----:B------:R-:W-:Y:S01]  /*04d0*/  LOP3.LUT R0, R11, 0x1, RZ, 0xc0, !PT ;  /* 0x000000010b007812 */ /* 0x000fe200078ec0ff */
[----:B------:R-:W-:Y:S01]  /*04e0*/  IMAD.IADD R12, R9, 0x1, -R12 ;  /* 0x00000001090c7824 */ /* 0x000fe200078e0a0c */
[----:B------:R-:W-:Y:S01]  /*04f0*/  LOP3.LUT R17, R17, 0x1c0, RZ, 0xc0, !PT ;  /* 0x000001c011117812 */ /* 0x000fe200078ec0ff */
[----:B------:R-:W-:Y:S01]  /*0500*/  IMAD.SHL.U32 R9, R3, 0x10, RZ ;  /* 0x0000001003097824 */ /* 0x000fe200078e00ff */
[----:B------:R-:W-:Y:S01]  /*0510*/  LOP3.LUT R16, R16, 0x1c0, RZ, 0xc0, !PT ;  /* 0x000001c010107812 */ /* 0x000fe200078ec0ff */
[----:B------:R-:W-:Y:S01]  /*0520*/  ULDC.64 UR4, c[0x0][0x118] ;  /* 0x0000460000047ab9 */ /* 0x000fe20000000a00 */
[----:B------:R-:W-:Y:S01]  /*0530*/  ISETP.NE.U32.AND P0, PT, R0, 0x1, PT ;  /* 0x000000010000780c */ /* 0x000fe20003f05070 */
[----:B------:R-:W-:Y:S01]  /*0540*/  UMOV UR59, 0x4 ;  /* 0x00000004003b7882 */ /* 0x000fe20000000000 */
[----:B------:R-:W-:Y:S01]  /*0550*/  LOP3.LUT R0, R16, 0x10, R9, 0xf8, !PT ;  /* 0x0000001010007812 */ /* 0x000fe200078ef809 */
[----:B------:R-:W-:Y:S01]  /*0560*/  ULOP3.LUT UR55, UR34, UR55, URZ, 0x3c, !UPT ;  /* 0x0000003722377292 */ /* 0x000fe2000f8e3c3f */
[----:B------:R-:W-:Y:S01]  /*0570*/  LOP3.LUT R15, R17, 0x38, R230, 0xf8, !PT ;  /* 0x00000038110f7812 */ /* 0x000fe200078ef8e6 */
[----:B------:R-:W-:Y:S01]  /*0580*/  USHF.L.U32 UR60, UR33, 0x7, URZ ;  /* 0x00000007213c7899 */ /* 0x000fe2000800063f */
[----:B------:R-:W-:Y:S01]  /*0590*/  SHF.R.U32.HI R8, RZ, 0x3, R17 ;  /* 0x00000003ff087819 */ /* 0x000fe20000011611 */
[----:B------:R-:W-:Y:S01]  /*05a0*/  UISETP.NE.AND UP6, UPT, UR10, URZ, UPT ;  /* 0x0000003f0a00728c */ /* 0x000fe2000bfc5270 */
[-C--:B------:R-:W-:Y:S01]  /*05b0*/  LEA.HI R10, R14, R13.reuse, RZ, 0x7 ;  /* 0x0000000d0e0a7211 */ /* 0x080fe200078f38ff */
[----:B------:R-:W-:Y:S01]  /*05c0*/  USHF.R.S32.HI UR56, URZ, 0x1f, UR34 ;  /* 0x0000001f3f387899 */ /* 0x000fe20008011422 */
[--C-:B------:R-:W-:Y:S01]  /*05d0*/  LOP3.LUT R222, R16, 0x8, R7.reuse, 0xf8, !PT ;  /* 0x0000000810de7812 */ /* 0x100fe200078ef807 */
[----:B------:R-:W-:Y:S01]  /*05e0*/  USHF.R.S32.HI UR58, URZ, 0x1f, UR33 ;  /* 0x0000001f3f3a7899 */ /* 0x000fe20008011421 */
[----:B------:R-:W-:Y:S01]  /*05f0*/  LOP3.LUT R0, R0, 0x8, R7, 0xf8, !PT ;  /* 0x0000000800007812 */ /* 0x000fe200078ef807 */
[----:B------:R-:W-:Y:S01]  /*0600*/  USHF.R.S32.HI UR57, URZ, 0x1f, UR34 ;  /* 0x0000001f3f397899 */ /* 0x000fe20008011422 */
[----:B------:R-:W-:Y:S01]  /*0610*/  LEA.HI R7, R14, R13, RZ, 0x6 ;  /* 0x0000000d0e077211 */ /* 0x000fe200078f30ff */
[----:B------:R-:W-:Y:S01]  /*0620*/  UIMAD.WIDE.U32 UR40, UR36, UR42, URZ ;  /* 0x0000002a242872a5 */ /* 0x000fe2000f8e003f */
[----:B------:R-:W-:Y:S01]  /*0630*/  LOP3.LUT R8, R15, R8, RZ, 0x3c, !PT ;  /* 0x000000080f087212 */ /* 0x000fe200078e3cff */
[----:B------:R-:W-:Y:S01]  /*0640*/  IMAD.SHL.U32 R15, R4, 0x200, RZ ;  /* 0x00000200040f7824 */ /* 0x000fe200078e00ff */
[----:B------:R-:W-:Y:S01]  /*0650*/  SHF.R.S32.HI R10, RZ, 0x7, R10 ;  /* 0x00000007ff0a7819 */ /* 0x000fe2000001140a */
[----:B------:R-:W-:Y:S01]  /*0660*/  UIMAD UR50, UR37, UR42, URZ ;  /* 0x0000002a253272a4 */ /* 0x000fe2000f8e023f */
[----:B------:R-:W-:Y:S01]  /*0670*/  SHF.R.U32.HI R9, RZ, 0x3, R16 ;  /* 0x00000003ff097819 */ /* 0x000fe20000011610 */
[----:B------:R-:W-:Y:S01]  /*0680*/  USHF.R.S32.HI UR52, URZ, 0x1f, UR46 ;  /* 0x0000001f3f347899 */ /* 0x000fe2000801142e */
[----:B------:R-:W-:Y:S01]  /*0690*/  LOP3.LUT R2, R2, 0x7ffffffc, RZ, 0xc0, !PT ;  /* 0x7ffffffc02027812 */ /* 0x000fe200078ec0ff */
[C---:B------:R-:W-:Y:S01]  /*06a0*/  IMAD R17, R10.reuse, 0x800, R15 ;  /* 0x000008000a117824 */ /* 0x040fe200078e020f */
[----:B------:R-:W-:Y:S01]  /*06b0*/  SHF.R.S32.HI R7, RZ, 0x6, R7 ;  /* 0x00000006ff077819 */ /* 0x000fe20000011407 */
[----:B------:R-:W-:Y:S01]  /*06c0*/  IMAD.SHL.U32 R10, R10, 0x20, RZ ;  /* 0x000000200a0a7824 */ /* 0x000fe200078e00ff */
[C---:B------:R-:W-:Y:S01]  /*06d0*/  R2P PR, R11.reuse, 0x6 ;  /* 0x000000060b007804 */ /* 0x040fe20000000000 */
[----:B------:R-:W-:Y:S01]  /*06e0*/  IMAD.SHL.U32 R11, R11, 0x40, RZ ;  /* 0x000000400b0b7824 */ /* 0x000fe200078e00ff */
[----:B------:R-:W-:Y:S01]  /*06f0*/  LOP3.LUT R222, R222, R9, RZ, 0x3c, !PT ;  /* 0x00000009dede7212 */ /* 0x000fe200078e3cff */
[----:B------:R-:W-:Y:S01]  /*0700*/  IMAD R225, R7, 0x200, R8 ;  /* 0x0000020007e17824 */ /* 0x000fe200078e0208 */
[----:B------:R-:W-:Y:S01]  /*0710*/  LOP3.LUT R0, R15, R0, R9, 0xf6, !PT ;  /* 0x000000000f007212 */ /* 0x000fe200078ef609 */
[----:B------:R-:W-:Y:S01]  /*0720*/  IMAD.IADD R9, R13, 0x1, -R2 ;  /* 0x000000010d097824 */ /* 0x000fe200078e0a02 */
[----:B------:R-:W-:Y:S01]  /*0730*/  LOP3.LUT R11, R11, 0x1c0, RZ, 0xc0, !PT ;  /* 0x000001c00b0b7812 */ /* 0x000fe200078ec0ff */
[----:B------:R-:W-:Y:S01]  /*0740*/  IMAD.SHL.U32 R13, R13, 0x2, RZ ;  /* 0x000000020d0d7824 */ /* 0x000fe200078e00ff */
[----:B------:R-:W-:Y:S01]  /*0750*/  LOP3.LUT P6, RZ, R12, 0x4, RZ, 0xc0, !PT ;  /* 0x000000040cff7812 */ /* 0x000fe200078cc0ff */
[----:B------:R-:W-:Y:S01]  /*0760*/  IMAD.SHL.U32 R7, R7, 0x8, RZ ;  /* 0x0000000807077824 */ /* 0x000fe200078e00ff */
[----:B------:R-:W-:Y:S01]  /*0770*/  SHF.R.U32.HI R8, RZ, 0x3, R11 ;  /* 0x00000003ff087819 */ /* 0x000fe2000001160b */
[----:B------:R-:W-:Y:S01]  /*0780*/  IMAD.SHL.U32 R9, R9, 0x2, RZ ;  /* 0x0000000209097824 */ /* 0x000fe200078e00ff */
[----:B------:R-:W-:Y:S01]  /*0790*/  LOP3.LUT R224, R10, 0x6, R13, 0xf8, !PT ;  /* 0x000000060ae07812 */ /* 0x000fe200078ef80d */
[----:B------:R-:W-:Y:S01]  /*07a0*/  IMAD.SHL.U32 R2, R4, 0x20, RZ ;  /* 0x0000002004027824 */ /* 0x000fe200078e00ff */
[----:B------:R-:W-:Y:S01]  /*07b0*/  LOP3.LUT R7, R7, 0x18, RZ, 0xc0, !PT ;  /* 0x0000001807077812 */ /* 0x000fe200078ec0ff */
[----:B------:R-:W-:Y:S01]  /*07c0*/  IMAD.IADD R222, R17, 0x1, R222 ;  /* 0x0000000111de7824 */ /* 0x000fe200078e02de */
[----:B------:R-:W-:Y:S01]  /*07d0*/  LOP3.LUT R13, R11, 0x20, R10, 0xf8, !PT ;  /* 0x000000200b0d7812 */ /* 0x000fe200078ef80a */
[----:B------:R-:W-:Y:S01]  /*07e0*/  IMAD.SHL.U32 R218, R0, 0x2, RZ ;  /* 0x0000000200da7824 */ /* 0x000fe200078e00ff */
[----:B------:R-:W-:Y:S01]  /*07f0*/  LOP3.LUT R232, R8, R11, R7, 0x1e, !PT ;  /* 0x0000000b08e87212 */ /* 0x000fe200078e1e07 */
[----:B------:R-:W-:Y:S01]  /*0800*/  IMAD.SHL.U32 R222, R222, 0x2, RZ ;  /* 0x00000002dede7824 */ /* 0x000fe200078e00ff */
[----:B------:R-:W-:Y:S01]  /*0810*/  LOP3.LUT R13, R13, R8, RZ, 0x3c, !PT ;  /* 0x000000080d0d7212 */ /* 0x000fe200078e3cff */
[----:B------:R-:W-:Y:S01]  /*0820*/  IMAD R8, R6, 0x400, R9 ;  /* 0x0000040006087824 */ /* 0x000fe200078e0209 */
[C---:B------:R-:W-:Y:S01]  /*0830*/  LOP3.LUT P5, RZ, R12.reuse, 0x2, RZ, 0xc0, !PT ;  /* 0x000000020cff7812 */ /* 0x040fe200078ac0ff */
[----:B------:R-:W-:Y:S01]  /*0840*/  IMAD.SHL.U32 R12, R12, 0x40, RZ ;  /* 0x000000400c0c7824 */ /* 0x000fe200078e00ff */
[----:B------:R-:W-:Y:S01]  /*0850*/  LOP3.LUT R2, R7, 0x20, R2, 0xf8, !PT ;  /* 0x0000002007027812 */ /* 0x000fe200078ef802 */
[----:B------:R-:W-:Y:S01]  /*0860*/  IMAD.IADD R233, R8, 0x1, R13 ;  /* 0x0000000108e97824 */ /* 0x000fe200078e020d */
[----:B------:R-:W-:Y:S01]  /*0870*/  LOP3.LUT R5, R5, 0xfffffe00, RZ, 0xc0, !PT ;  /* 0xfffffe0005057812 */ /* 0x000fe200078ec0ff */
[----:B------:R-:W-:Y:S01]  /*0880*/  IMAD R9, R3, 0x400, R9 ;  /* 0x0000040003097824 */ /* 0x000fe200078e0209 */
[----:B------:R-:W-:Y:S01]  /*0890*/  LOP3.LUT R7, R12, 0x1c0, RZ, 0xc0, !PT ;  /* 0x000001c00c077812 */ /* 0x000fe200078ec0ff */
[----:B------:R-:W-:Y:S01]  /*08a0*/  IMAD.SHL.U32 R8, R4, 0x8, RZ ;  /* 0x0000000804087824 */ /* 0x000fe200078e00ff */
[----:B------:R-:W-:Y:S01]  /*08b0*/  IADD3 R228, R230, 0x40, RZ ;  /* 0x00000040e6e47810 */ /* 0x000fe20007ffe0ff */
[----:B------:R-:W-:Y:S01]  /*08c0*/  IMAD.IADD R232, R9, 0x1, R232 ;  /* 0x0000000109e87824 */ /* 0x000fe200078e02e8 */
[----:B------:R-:W-:Y:S01]  /*08d0*/  SHF.R.U32.HI R4, RZ, 0x3, R7 ;  /* 0x00000003ff047819 */ /* 0x000fe20000011607 */
[--C-:B------:R-:W-:Y:S01]  /*08e0*/  IMAD R216, R3, 0x400, R5.reuse ;  /* 0x0000040003d87824 */ /* 0x100fe200078e0205 */
[----:B------:R-:W-:Y:S01]  /*08f0*/  LOP3.LUT R9, R7, 0x8, R8, 0xf8, !PT ;  /* 0x0000000807097812 */ /* 0x000fe200078ef808 */
[----:B------:R-:W-:Y:S01]  /*0900*/  IMAD R6, R6, 0x400, R5 ;  /* 0x0000040006067824 */ /* 0x000fe200078e0205 */
[----:B------:R-:W-:Y:S01]  /*0910*/  LOP3.LUT R2, R4, R2, R7, 0x1e, !PT ;  /* 0x0000000204027212 */ /* 0x000fe200078e1e07 */
[----:B------:R-:W-:Y:S01]  /*0920*/  IMAD.SHL.U32 R233, R233, 0x2, RZ ;  /* 0x00000002e9e97824 */ /* 0x000fe200078e00ff */
[----:B------:R-:W-:Y:S01]  /*0930*/  LOP3.LUT R9, R9, R4, RZ, 0x3c, !PT ;  /* 0x0000000409097212 */ /* 0x000fe200078e3cff */
[----:B------:R-:W-:Y:S01]  /*0940*/  IMAD.MOV.U32 R4, RZ, RZ, 0x40 ;  /* 0x00000040ff047424 */ /* 0x000fe200078e00ff */
[----:B------:R-:W-:Y:S01]  /*0950*/  LOP3.LUT R217, R2, R5, RZ, 0xfc, !PT ;  /* 0x0000000502d97212 */ /* 0x000fe200078efcff */
[----:B------:R-:W-:Y:S01]  /*0960*/  IMAD.SHL.U32 R225, R225, 0x2, RZ ;  /* 0x00000002e1e17824 */ /* 0x000fe200078e00ff */
[----:B------:R-:W-:Y:S01]  /*0970*/  SEL R3, R213, 0xffffffe0, !P3 ;  /* 0xffffffe0d5037807 */ /* 0x000fe20005800000 */
[----:B------:R-:W-:Y:S01]  /*0980*/  IMAD.IADD R216, R9, 0x1, R216 ;  /* 0x0000000109d87824 */ /* 0x000fe200078e02d8 */
[----:B------:R-:W-:Y:S01]  /*0990*/  SEL R5, R4, 0xffffffc0, !P4 ;  /* 0xffffffc004057807 */ /* 0x000fe20006000000 */
[----:B------:R-:W-:Y:S01]  /*09a0*/  IMAD.IADD R223, R6, 0x1, R9 ;  /* 0x0000000106df7824 */ /* 0x000fe200078e0209 */
[----:B------:R-:W-:Y:S01]  /*09b0*/  SEL R213, R213, 0xffffffe0, !P5 ;  /* 0xffffffe0d5d57807 */ /* 0x000fe20006800000 */
[----:B------:R-:W-:Y:S01]  /*09c0*/  IMAD.MOV.U32 R6, RZ, RZ, -0x10 ;  /* 0xfffffff0ff067424 */ /* 0x000fe200078e00ff */
[----:B------:R-:W-:Y:S01]  /*09d0*/  SEL R4, R4, 0xffffffc0, !P6 ;  /* 0xffffffc004047807 */ /* 0x000fe20007000000 */
[----:B------:R-:W-:Y:S01]  /*09e0*/  IMAD.SHL.U32 R223, R223, 0x2, RZ ;  /* 0x00000002dfdf7824 */ /* 0x000fe200078e00ff */
[----:B------:R-:W-:Y:S01]  /*09f0*/  LEA R216, R216, 0x20000, 0x1 ;  /* 0x00020000d8d87811 */ /* 0x000fe200078e08ff */
[----:B------:R-:W-:Y:S01]  /*0a00*/  IMAD.IADD R212, R222, 0x1, R3 ;  /* 0x00000001ded47824 */ /* 0x000fe200078e0203 */
[----:B------:R-:W-:Y:S01]  /*0a10*/  IADD3 R235, R233, 0x20, RZ ;  /* 0x00000020e9eb7810 */ /* 0x000fe20007ffe0ff */
[----:B------:R-:W-:Y:S01]  /*0a20*/  IMAD.IADD R221, R223, 0x1, R213 ;  /* 0x00000001dfdd7824 */ /* 0x000fe200078e02d5 */
[----:B------:R-:W-:Y:S01]  /*0a30*/  SEL R6, R6, 0x10, !P0 ;  /* 0x0000001006067807 */ /* 0x000fe20004000000 */
[--C-:B------:R-:W-:Y:S01]  /*0a40*/  IMAD.IADD R214, R4, 0x1, R216.reuse ;  /* 0x0000000104d67824 */ /* 0x100fe200078e02d8 */
[----:B------:R-:W-:Y:S01]  /*0a50*/  LEA R232, R232, 0x10000, 0x1 ;  /* 0x00010000e8e87811 */ /* 0x000fe200078e08ff */
[----:B------:R-:W-:Y:S01]  /*0a60*/  IMAD.IADD R215, R213, 0x1, R216 ;  /* 0x00000001d5d77824 */ /* 0x000fe200078e02d8 */
[----:B------:R-:W-:Y:S01]  /*0a70*/  @P1 IADD3 R235, R233, -0x20, RZ ;  /* 0xffffffe0e9eb1810 */ /* 0x000fe20007ffe0ff */
[--C-:B------:R-:W-:Y:S01]  /*0a80*/  IMAD R0, R0, 0x2, R5.reuse ;  /* 0x0000000200007824 */ /* 0x100fe200078e0205 */
[----:B------:R-:W-:Y:S01]  /*0a90*/  IADD3 R234, R232, 0x40, RZ ;  /* 0x00000040e8ea7810 */ /* 0x000fe20007ffe0ff */
[----:B------:R-:W-:Y:S01]  /*0aa0*/  IMAD.IADD R3, R222, 0x1, R5 ;  /* 0x00000001de037824 */ /* 0x000fe200078e0205 */
[C---:B------:R-:W-:Y:S01]  /*0ab0*/  IADD3 R227, R230.reuse, 0x80, RZ ;  /* 0x00000080e6e37810 */ /* 0x040fe20007ffe0ff */
[----:B------:R-:W-:Y:S01]  /*0ac0*/  IMAD.IADD R2, R5, 0x1, R212 ;  /* 0x0000000105027824 */ /* 0x000fe200078e02d4 */
[----:B------:R-:W-:Y:S01]  /*0ad0*/  IADD3 R226, R230, 0xc0, RZ ;  /* 0x000000c0e6e27810 */ /* 0x000fe20007ffe0ff */
[----:B------:R-:W-:Y:S01]  /*0ae0*/  IMAD.IADD R236, R233, 0x1, R6 ;  /* 0x00000001e9ec7824 */ /* 0x000fe200078e0206 */
[----:B------:R-:W-:Y:S01]  /*0af0*/  @P2 IADD3 R234, R232, -0x40, RZ ;  /* 0xffffffc0e8ea2810 */ /* 0x000fe20007ffe0ff */
[----:B------:R-:W-:Y:S01]  /*0b00*/  IMAD.SHL.U32 R217, R217, 0x2, RZ ;  /* 0x00000002d9d97824 */ /* 0x000fe200078e00ff */
[----:B------:R-:W-:Y:S01]  /*0b10*/  UIMAD UR49, UR6, UR49, URZ ;  /* 0x00000031063172a4 */ /* 0x000fe2000f8e023f */
[----:B------:R-:W-:Y:S01]  /*0b20*/  IMAD.IADD R237, R6, 0x1, R235 ;  /* 0x0000000106ed7824 */ /* 0x000fe200078e02eb */
[----:B------:R-:W-:Y:S01]  /*0b30*/  @!UP5 UIMAD UR48, UR7, UR48, URZ ;  /* 0x000000300730d2a4 */ /* 0x000fe2000f8e023f */
[--C-:B------:R-:W-:Y:S01]  /*0b40*/  IMAD.IADD R220, R223, 0x1, R4.reuse ;  /* 0x00000001dfdc7824 */ /* 0x100fe200078e0204 */
[----:B------:R-:W-:Y:S01]  /*0b50*/  USHF.R.S32.HI UR47, URZ, 0x1f, UR44 ;  /* 0x0000001f3f2f7899 */ /* 0x000fe2000801142c */
[----:B------:R-:W-:-:S02]  /*0b60*/  IMAD.IADD R219, R221, 0x1, R4 ;  /* 0x00000001dddb7824 */ /* 0x000fc400078e0204 */
[----:B------:R-:W-:Y:S02]  /*0b70*/  IMAD.IADD R213, R213, 0x1, R214 ;  /* 0x00000001d5d57824 */ /* 0x000fe400078e02d6 */
.L_x_548:
[----:B------:R-:W-:Y:S02]  /*0b80*/  ULDC.64 UR6, c[0x0][0x240] ;  /* 0x0000900000067ab9 */ /* 0x000fe40000000a00 */
[----:B------:R-:W-:Y:S02]  /*0b90*/  ULDC.64 UR10, c[0x0][0x250] ;  /* 0x00009400000a7ab9 */ /* 0x000fe40000000a00 */
[----:B------:R-:W-:Y:S02]  /*0ba0*/  UISETP.NE.U32.AND UP1, UPT, URZ, UR6, UPT ;  /* 0x000000063f00728c */ /* 0x000fe4000bf25070 */
[----:B------:R-:W-:Y:S02]  /*0bb0*/  UISETP.NE.U32.AND UP3, UPT, URZ, UR10, UPT ;  /* 0x0000000a3f00728c */ /* 0x000fe4000bf65070 */
[----:B------:R-:W-:Y:S02]  /*0bc0*/  USHF.R.S32.HI UR38, URZ, 0x1f, UR33 ;  /* 0x0000001f3f267899 */ /* 0x000fe40008011421 */
[----:B------:R-:W-:-:S02]  /*0bd0*/  USHF.L.U32 UR13, UR33, 0x2, URZ ;  /* 0x00000002210d7899 */ /* 0x000fc4000800063f */
[----:B------:R-:W-:Y:S02]  /*0be0*/  UISETP.NE.AND.EX UP1, UPT, URZ, UR7, UPT, UP1 ;  /* 0x000000073f00728c */ /* 0x000fe4000bf25310 */
[----:B------:R-:W-:Y:S02]  /*0bf0*/  UISETP.NE.AND.EX UP3, UPT, URZ, UR11, UPT, UP3 ;  /* 0x0000000b3f00728c */ /* 0x000fe4000bf65330 */
[----:B------:R-:W-:Y:S02]  /*0c00*/  USHF.L.U64.HI UR12, UR33, 0x2, UR38 ;  /* 0x00000002210c7899 */ /* 0x000fe40008010226 */
[----:B------:R-:W-:Y:S01]  /*0c10*/  UIADD3 UR6, UP0, UR13, UR6, URZ ;  /* 0x000000060d067290 */ /* 0x000fe2000ff1e03f */
[----:B------:R-:W-:Y:S01]  /*0c20*/  PLOP3.LUT P2, PT, PT, PT, UP1, 0x80, 0x0 ;  /* 0x000000000000781c */ /* 0x000fe20003f4f018 */
[----:B------:R-:W-:Y:S02]  /*0c30*/  ULDC.U8 UR14, c[0x0][0x312] ;  /* 0x0000c480000e7ab9 */ /* 0x000fe40000000000 */
[----:B------:R-:W-:-:S02]  /*0c40*/  UIADD3.X UR7, UR12, UR7, URZ, UP0, !UPT ;  /* 0x000000070c077290 */ /* 0x000fc400087fe43f */
[----:B------:R-:W-:Y:S01]  /*0c50*/  ULDC.64 UR8, c[0x0][0x248] ;  /* 0x0000920000087ab9 */ /* 0x000fe20000000a00 */
[----:B-1----:R-:W-:Y:S01]  /*0c60*/  IMAD.U32 R12, RZ, RZ, UR6 ;  /* 0x00000006ff0c7e24 */ /* 0x002fe2000f8e00ff */
[----:B------:R-:W-:Y:S02]  /*0c70*/  UISETP.NE.AND UP4, UPT, UR14, URZ, UPT ;  /* 0x0000003f0e00728c */ /* 0x000fe4000bf85270 */
[----:B------:R-:W-:Y:S01]  /*0c80*/  UISETP.EQ.U32.AND UP2, UPT, URZ, UR8, UPT ;  /* 0x000000083f00728c */ /* 0x000fe2000bf42070 */
[----:B------:R-:W-:Y:S01]  /*0c90*/  IMAD.U32 R13, RZ, RZ, UR7 ;  /* 0x00000007ff0d7e24 */ /* 0x000fe2000f8e00ff */
[----:B------:R-:W-:Y:S02]  /*0ca0*/  @UP3 UIADD3 UR6, UP0, UR13, UR10, URZ ;  /* 0x0000000a0d063290 */ /* 0x000fe4000ff1e03f */
[----:B------:R-:W-:Y:S02]  /*0cb0*/  UISETP.EQ.OR.EX UP2, UPT, URZ, UR9, !UP4, UP2 ;  /* 0x000000093f00728c */ /* 0x000fe4000e742720 */
[----:B------:R-:W-:Y:S01]  /*0cc0*/  @UP3 UIADD3.X UR7, UR12, UR11, URZ, UP0, !UPT ;  /* 0x0000000b0c073290 */ /* 0x000fe200087fe43f */
[----:B--2---:R-:W2:Y:S01]  /*0cd0*/  @P2 LDG.E R6, [R12.64] ;  /* 0x000000040c062981 */ /* 0x004ea2000c1e1900 */
[----:B------:R-:W-:-:S02]  /*0ce0*/  UIADD3 UR8, UP0, UR13, UR8, URZ ;  /* 0x000000080d087290 */ /* 0x000fc4000ff1e03f */
[----:B------:R-:W-:Y:S01]  /*0cf0*/  PLOP3.LUT P1, PT, PT, PT, UP2, 0x80, 0x0 ;  /* 0x000000000000781c */ /* 0x000fe20003f2f028 */
[----:B---3--:R-:W3:Y:S01]  /*0d00*/  @P2 LDG.E R4, [R12.64+0x4] ;  /* 0x000004040c042981 */ /* 0x008ee2000c1e1900 */
[----:B------:R-:W-:Y:S01]  /*0d10*/  UIADD3.X UR9, UR12, UR9, URZ, UP0, !UPT ;  /* 0x000000090c097290 */ /* 0x000fe200087fe43f */
[----:B------:R-:W-:Y:S01]  /*0d20*/  PLOP3.LUT P0, PT, PT, PT, UP3, 0x80, 0x0 ;  /* 0x000000000000781c */ /* 0x000fe20003f0f038 */
[----:B------:R-:W-:Y:S02]  /*0d30*/  IMAD.U32 R8, RZ, RZ, UR8 ;  /* 0x00000008ff087e24 */ /* 0x000fe4000f8e00ff */
[----:B------:R-:W-:Y:S02]  /*0d40*/  IMAD.U32 R10, RZ, RZ, UR6 ;  /* 0x00000006ff0a7e24 */ /* 0x000fe4000f8e00ff */
[----:B------:R-:W-:Y:S02]  /*0d50*/  IMAD.U32 R9, RZ, RZ, UR9 ;  /* 0x00000009ff097e24 */ /* 0x000fe4000f8e00ff */
[----:B------:R-:W-:-:S03]  /*0d60*/  IMAD.U32 R11, RZ, RZ, UR7 ;  /* 0x00000007ff0b7e24 */ /* 0x000fc6000f8e00ff */
        /* <DEDUP_REMOVED lines=12> */
[----:B--2---:R1:W2:Y:S08]  /*0e30*/  @P2 R2UR UR14, R6 ;  /* 0x00000000060e23c2 */ /* 0x0042b000000e0000 */
[----:B---3--:R-:W2:Y:S08]  /*0e40*/  @P2 R2UR UR7, R4 ;  /* 0x00000000040723c2 */ /* 0x008eb000000e0000 */
[----:B----4-:R3:W4:Y:S01]  /*0e50*/  @!P1 R2UR UR26, R7 ;  /* 0x00000000071a93c2 */ /* 0x01072200000e0000 */
[----:B------:R-:W-:-:S04]  /*0e60*/  ISETP.NE.U32.AND P1, PT, RZ, c[0x0][0x248], PT ;  /* 0x00009200ff007a0c */ /* 0x000fc80003f25070 */
[----:B------:R-:W-:Y:S02]  /*0e70*/  ISETP.NE.AND.EX P1, PT, RZ, c[0x0][0x24c], PT, P1 ;  /* 0x00009300ff007a0c */ /* 0x000fe40003f25310 */
[----:B-1----:R-:W-:Y:S01]  /*0e80*/  SHF.R.S32.HI R6, RZ, 0x1f, R229 ;  /* 0x0000001fff067819 */ /* 0x002fe200000114e5 */
[----:B-----5:R3:W1:Y:S01]  /*0e90*/  @P0 R2UR UR19, R5 ;  /* 0x00000000051303c2 */ /* 0x02066200000e0000 */
[----:B------:R-:W-:Y:S01]  /*0ea0*/  IADD3 R13, P0, R229, UR6, RZ ;  /* 0x00000006e50d7c10 */ /* 0x000fe2000ff1e0ff */
[----:B--2---:R-:W-:-:S03]  /*0eb0*/  @UP1 UIADD3 UR25, UR7, -UR14, URZ ;  /* 0x8000000e07191290 */ /* 0x004fc6000fffe03f */
[----:B------:R-:W-:-:S04]  /*0ec0*/  LEA.HI.X.SX32 R12, R11, R6, 0x1, P0 ;  /* 0x000000060b0c7211 */ /* 0x000fc800000f0eff */
[----:B------:R-:W-:Y:S01]  /*0ed0*/  @!UP1 ULDC UR25, c[0x0][0x214] ;  /* 0x0000850000199ab9 */ /* 0x000fe20000000800 */
[----:B------:R-:W-:Y:S05]  /*0ee0*/  @!P1 BRA `(.L_x_504) ;  /* 0x0000007000009947 */ /* 0x000fea0003800000 */
[----:B----4-:R-:W-:-:S13]  /*0ef0*/  PLOP3.LUT P0, PT, PT, PT, UP4, 0x80, 0x0 ;  /* 0x000000000000781c */ /* 0x010fda0003f0f048 */
[----:B------:R-:W2:Y:S04]  /*0f00*/  @P0 LDG.E R4, [R8.64+0x4] ;  /* 0x0000040408040981 */ /* 0x000ea8000c1e1900 */
[----:B---3--:R-:W3:Y:S01]  /*0f10*/  @!P0 LDG.E R5, [R8.64] ;  /* 0x0000000408058981 */ /* 0x008ee2000c1e1900 */
[----:B--2---:R-:W2:Y:S02]  /*0f20*/  @P0 R2UR UR6, R4 ;  /* 0x00000000040603c2 */ /* 0x004ea400000e0000 */
[----:B--2---:R-:W-:-:S11]  /*0f30*/  @UP4 UIADD3 UR8, UR6, -UR26, URZ ;  /* 0x8000001a06084290 */ /* 0x004fd6000fffe03f */
[----:B---3--:R2:W3:Y:S01]  /*0f40*/  @!P0 R2UR UR8, R5 ;  /* 0x00000000050883c2 */ /* 0x0084e200000e0000 */
[----:B------:R-:W-:-:S07]  /*0f50*/  DEPBAR.LE SB2, 0x0, {3} ;  /* 0x0000a0080000791a */ /* 0x000fce0000000000 */
.L_x_504:
[----:B----4-:R-:W-:Y:S02]  /*0f60*/  ULDC.64 UR6, c[0x0][0x258] ;  /* 0x0000960000067ab9 */ /* 0x010fe40000000a00 */
[----:B------:R-:W-:-:S04]  /*0f70*/  UISETP.NE.U32.AND UP2, UPT, URZ, UR6, UPT ;  /* 0x000000063f00728c */ /* 0x000fc8000bf45070 */
[----:B------:R-:W-:-:S06]  /*0f80*/  UISETP.NE.AND.EX UP2, UPT, URZ, UR7, UPT, UP2 ;  /* 0x000000073f00728c */ /* 0x000fcc000bf45320 */
[----:B------:R-:W-:-:S05]  /*0f90*/  PLOP3.LUT P0, PT, PT, PT, UP2, 0x80, 0x0 ;  /* 0x000000000000781c */ /* 0x000fca0003f0f028 */
[----:B------:R-:W-:-:S04]  /*0fa0*/  @UP2 UIADD3 UR6, UP0, UR13, UR6, URZ ;  /* 0x000000060d062290 */ /* 0x000fc8000ff1e03f */
[----:B------:R-:W-:Y:S02]  /*0fb0*/  @UP2 UIADD3.X UR7, UR12, UR7, URZ, UP0, !UPT ;  /* 0x000000070c072290 */ /* 0x000fe400087fe43f */
[----:B------:R-:W-:-:S04]  /*0fc0*/  IMAD.U32 R4, RZ, RZ, UR6 ;  /* 0x00000006ff047e24 */ /* 0x000fc8000f8e00ff */
[----:B---3--:R-:W-:Y:S01]  /*0fd0*/  IMAD.U32 R5, RZ, RZ, UR7 ;  /* 0x00000007ff057e24 */ /* 0x008fe2000f8e00ff */
[----:B------:R-:W-:-:S04]  /*0fe0*/  ULDC.64 UR6, c[0x0][0x268] ;  /* 0x00009a0000067ab9 */ /* 0x000fc80000000a00 */
[----:B------:R-:W2:Y:S01]  /*0ff0*/  @P0 LDG.E R4, [R4.64] ;  /* 0x0000000404040981 */ /* 0x000ea2000c1e1900 */
[----:B------:R-:W-:Y:S02]  /*1000*/  @!UP2 UISETP.NE.U32.AND UP0, UPT, URZ, UR6, UPT ;  /* 0x000000063f00a28c */ /* 0x000fe4000bf05070 */
[----:B------:R-:W-:Y:S02]  /*1010*/  ULDC UR10, c[0x0][0x21c] ;  /* 0x00008700000a7ab9 */ /* 0x000fe40000000800 */
[----:B------:R-:W-:Y:S02]  /*1020*/  @!UP2 UISETP.NE.AND.EX UP0, UPT, URZ, UR7, UPT, UP0 ;  /* 0x000000073f00a28c */ /* 0x000fe4000bf05300 */
[----:B------:R-:W-:Y:S02]  /*1030*/  USHF.L.U32 UR23, UR18, 0x6, URZ ;  /* 0x0000000612177899 */ /* 0x000fe4000800063f */
[----:B------:R-:W-:Y:S01]  /*1040*/  @!UP2 USEL UR6, URZ, UR10, !UP0 ;  /* 0x0000000a3f06a287 */ /* 0x000fe2000c000000 */
[----:B--2---:R-:W2:Y:S02]  /*1050*/  @P0 R2UR UR9, R4 ;  /* 0x00000000040903c2 */ /* 0x004ea400000e0000 */
[----:B-12---:R-:W-:-:S02]  /*1060*/  @UP2 UIADD3 UR15, UR9, -UR19, URZ ;  /* 0x80000013090f2290 */ /* 0x006fc4000fffe03f */
        /* <DEDUP_REMOVED lines=42> */
.L_x_506:
[----:B------:R-:W-:Y:S01]  /*1310*/  IABS R7, c[0x0][0x1c8] ;  /* 0x0000720000077a13 */ /* 0x000fe20000000000 */
[----:B------:R-:W-:Y:S01]  /*1320*/  IMAD.MOV.U32 R8, RZ, RZ, RZ ;  /* 0x000000ffff087224 */ /* 0x000fe200078e00ff */
[----:B------:R-:W-:Y:S01]  /*1330*/  ISETP.LE.AND P0, PT, RZ, UR55, PT ;  /* 0x00000037ff007c0c */ /* 0x000fe2000bf03270 */
[----:B------:R-:W-:Y:S01]  /*1340*/  @UP0 UIADD3 UR8, UR19, UR26, URZ ;  /* 0x0000001a13080290 */ /* 0x000fe2000fffe03f */
[----:B------:R-:W1:Y:S01]  /*1350*/  I2F.RP R10, R7 ;  /* 0x00000007000a7306 */ /* 0x000e620000209400 */
[----:B------:R-:W-:Y:S02]  /*1360*/  ULDC.64 UR10, c[0x0][0x1a0] ;  /* 0x00006800000a7ab9 */ /* 0x000fe40000000a00 */
[----:B------:R-:W-:-:S04]  /*1370*/  @UP0 UIMAD.WIDE.U32 UR6, UR8, UR10, URZ ;  /* 0x0000000a080602a5 */ /* 0x000fc8000f8e003f */
[----:B------:R-:W-:-:S03]  /*1380*/  @UP0 UIMAD UR21, UR8, UR11, UR7 ;  /* 0x0000000b081502a4 */ /* 0x000fc6000f8e0207 */
[----:B------:R-:W-:Y:S01]  /*1390*/  @UP0 UMOV UR20, UR6 ;  /* 0x0000000600140c82 */ /* 0x000fe20008000000 */
[----:B-1----:R-:W1:Y:S02]  /*13a0*/  MUFU.RCP R9, R10 ;  /* 0x0000000a00097308 */ /* 0x002e640000001000 */
[----:B-1----:R-:W-:-:S06]  /*13b0*/  IADD3 R9, R9, 0xffffffe, RZ ;  /* 0x0ffffffe09097810 */ /* 0x002fcc0007ffe0ff */
[----:B------:R-:W1:Y:S02]  /*13c0*/  F2I.FTZ.U32.TRUNC.NTZ R9, R9 ;  /* 0x0000000900097305 */ /* 0x000e64000021f000 */
[----:B-1----:R-:W-:-:S04]  /*13d0*/  IMAD.MOV R4, RZ, RZ, -R9 ;  /* 0x000000ffff047224 */ /* 0x002fc800078e0a09 */
[----:B------:R-:W-:Y:S01]  /*13e0*/  IMAD R5, R4, R7, RZ ;  /* 0x0000000704057224 */ /* 0x000fe200078e02ff */
[----:B------:R-:W-:-:S03]  /*13f0*/  IABS R4, UR34 ;  /* 0x0000002200047c13 */ /* 0x000fc60008000000 */
        /* <DEDUP_REMOVED lines=27> */
.L_x_507:
        /* <DEDUP_REMOVED lines=43> */
.L_x_508:
[----:B------:R-:W-:-:S04]  /*1860*/  UMOV UR8, UR49 ;  /* 0x0000003100087c82 */ /* 0x000fc80008000000 */
.L_x_509:
[----:B------:R-:W-:Y:S01]  /*1870*/  UIADD3 UR6, UP4, UP3, UR6, UR44, UR46 ;  /* 0x0000002c06067290 */ /* 0x000fe2000fb9e02e */
[----:B------:R-:W-:Y:S01]  /*1880*/  IMAD.U32 R5, RZ, RZ, UR5 ;  /* 0x00000005ff057e24 */ /* 0x000fe2000f8e00ff */
[--C-:B------:R-:W-:Y:S01]  /*1890*/  SHF.R.S32.HI R231, RZ, 0x1f, R230.reuse ;  /* 0x0000001fffe77819 */ /* 0x100fe200000114e6 */
[----:B------:R-:W-:Y:S01]  /*18a0*/  IMAD.U32 R4, RZ, RZ, UR4 ;  /* 0x00000004ff047e24 */ /* 0x000fe2000f8e00ff */
[----:B------:R-:W-:Y:S01]  /*18b0*/  UIADD3 UR30, UP2, UP1, UR12, UR6, UR28 ;  /* 0x000000060c1e7290 */ /* 0x000fe2000f95e01c */
[----:B------:R-:W-:Y:S01]  /*18c0*/  IADD3 R18, P2, R230, UR16, RZ ;  /* 0x00000010e6127c10 */ /* 0x000fe2000ff5e0ff */
[----:B------:R-:W-:Y:S01]  /*18d0*/  UIADD3.X UR6, UR9, UR47, UR52, UP4, UP3 ;  /* 0x0000002f09067290 */ /* 0x000fe2000a7e6434 */
[----:B------:R-:W-:Y:S01]  /*18e0*/  IADD3 R17, P0, R229, UR22, RZ ;  /* 0x00000016e5117c10 */ /* 0x000fe2000ff1e0ff */
[----:B------:R-:W-:Y:S01]  /*18f0*/  ULDC.64 UR4, c[0x0][0x3c8] ;  /* 0x0000f20000047ab9 */ /* 0x000fe20000000a00 */
[----:B------:R-:W-:Y:S01]  /*1900*/  IADD3.X R19, R231, UR17, RZ, P2, !PT ;  /* 0x00000011e7137c10 */ /* 0x000fe200097fe4ff */
[----:B------:R-:W-:Y:S01]  /*1910*/  UIADD3.X UR28, UR10, UR6, UR11, UP2, UP1 ;  /* 0x000000060a1c7290 */ /* 0x000fe200097e240b */
[----:B------:R-:W-:Y:S01]  /*1920*/  IMAD.U32 R22, RZ, RZ, UR22 ;  /* 0x00000016ff167e24 */ /* 0x000fe2000f8e00ff */
[----:B------:R-:W-:Y:S01]  /*1930*/  IADD3.X R8, R6, UR32, RZ, P0, !PT ;  /* 0x0000002006087c10 */ /* 0x000fe200087fe4ff */
[----:B------:R-:W-:Y:S01]  /*1940*/  ULDC.64 UR6, c[0x0][0x1a8] ;  /* 0x00006a0000067ab9 */ /* 0x000fe20000000a00 */
[----:B------:R-:W-:Y:S01]  /*1950*/  IMAD.WIDE.U32 R24, R17, c[0x0][0x190], R230 ;  /* 0x0000640011187a25 */ /* 0x000fe200078e00e6 */
[----:B------:R-:W-:Y:S01]  /*1960*/  UIMAD UR6, UR56, UR6, URZ ;  /* 0x00000006380672a4 */ /* 0x000fe2000f8e023f */
[----:B------:R-:W-:Y:S02]  /*1970*/  BSSY B1, `(.L_x_505) ;  /* 0x0000899000017945 */ /* 0x000fe40003800000 */
[----:B------:R-:W-:Y:S01]  /*1980*/  IMAD.WIDE.U32 R22, R22, c[0x0][0x370], R18 ;  /* 0x0000dc0016167a25 */ /* 0x000fe200078e0012 */
[----:B------:R-:W-:-:S03]  /*1990*/  UIMAD UR14, UR34, UR7, UR6 ;  /* 0x00000007220e72a4 */ /* 0x000fc6000f8e0206 */
[----:B------:R-:W-:Y:S01]  /*19a0*/  ULDC.64 UR6, c[0x0][0x370] ;  /* 0x0000dc0000067ab9 */ /* 0x000fe20000000a00 */
[----:B------:R-:W-:Y:S01]  /*19b0*/  IMAD R16, R8, c[0x0][0x190], RZ ;  /* 0x0000640008107a24 */ /* 0x000fe200078e02ff */
[----:B------:R-:W-:Y:S01]  /*19c0*/  UIMAD UR6, UR32, UR6, URZ ;  /* 0x00000006200672a4 */ /* 0x000fe2000f8e023f */
[----:B------:R-:W-:Y:S02]  /*19d0*/  IMAD.U32 R18, RZ, RZ, UR34 ;  /* 0x00000022ff127e24 */ /* 0x000fe4000f8e00ff */
[----:B------:R-:W-:Y:S01]  /*19e0*/  IMAD R21, R17, c[0x0][0x194], R16 ;  /* 0x0000650011157a24 */ /* 0x000fe200078e0210 */
[----:B------:R-:W-:Y:S01]  /*19f0*/  UIMAD UR11, UR22, UR7, UR6 ;  /* 0x00000007160b72a4 */ /* 0x000fe2000f8e0206 */
[----:B------:R-:W-:Y:S02]  /*1a00*/  IMAD R16, R6, c[0x0][0x370], RZ ;  /* 0x0000dc0006107a24 */ /* 0x000fe400078e02ff */
[----:B------:R-:W-:Y:S02]  /*1a10*/  ULDC.64 UR6, c[0x0][0x378] ;  /* 0x0000de0000067ab9 */ /* 0x000fe40000000a00 */
[----:B------:R-:W-:Y:S01]  /*1a20*/  UIMAD UR6, UR56, UR6, URZ ;  /* 0x00000006380672a4 */ /* 0x000fe2000f8e023f */
[----:B------:R-:W-:Y:S01]  /*1a30*/  IADD3 R23, R23, UR11, RZ ;  /* 0x0000000b17177c10 */ /* 0x000fe2000fffe0ff */
[----:B------:R-:W-:-:S02]  /*1a40*/  IMAD R15, R229, c[0x0][0x374], R16 ;  /* 0x0000dd00e50f7a24 */ /* 0x000fc400078e0210 */
        /* <DEDUP_REMOVED lines=10> */
[----:B------:R-:W-:Y:S01]  /*1af0*/  UMOV UR9, UR7 ;  /* 0x0000000700097c82 */ /* 0x000fe20008000000 */
[----:B------:R-:W-:Y:S01]  /*1b00*/  IMAD.IADD R15, R19, 0x1, R15 ;  /* 0x00000001130f7824 */ /* 0x000fe200078e020f */
[----:B------:R-:W-:Y:S01]  /*1b10*/  UIMAD.WIDE UR6, UR6, UR59, UR4 ;  /* 0x0000003b060672a5 */ /* 0x000fe2000f8e0204 */
[----:B------:R1:W2:Y:S01]  /*1b20*/  R2UR UR5, R5 ;  /* 0x00000000050573c2 */ /* 0x0002a200000e0000 */
[----:B------:R-:W-:Y:S01]  /*1b30*/  ULDC UR13, c[0x0][0x2e8] ;  /* 0x0000ba00000d7ab9 */ /* 0x000fe20000000800 */
[----:B------:R-:W-:-:S04]  /*1b40*/  LEA R244, P3, R18, c[0x0][0x330], 0x1 ;  /* 0x0000cc0012f47a11 */ /* 0x000fc800078608ff */
[----:B------:R-:W-:Y:S01]  /*1b50*/  UMOV UR8, UR6 ;  /* 0x0000000600087c82 */ /* 0x000fe20008000000 */
[----:B------:R-:W-:Y:S01]  /*1b60*/  LEA.HI.X R245, R18, c[0x0][0x334], R15, 0x1, P3 ;  /* 0x0000cd0012f57a11 */ /* 0x000fe200018f0c0f */
[----:B------:R3:W4:Y:S01]  /*1b70*/  R2UR UR4, R4 ;  /* 0x00000000040473c2 */ /* 0x00072200000e0000 */
[----:B------:R-:W-:-:S04]  /*1b80*/  UIADD3 UR6, -UR15, UR25, UR23 ;  /* 0x000000190f067290 */ /* 0x000fc8000fffe117 */
[----:B------:R-:W-:-:S04]  /*1b90*/  UIADD3 UR6, UR6, -UR13, URZ ;  /* 0x8000000d06067290 */ /* 0x000fc8000fffe03f */
[----:B------:R-:W-:-:S04]  /*1ba0*/  USHF.R.S32.HI UR13, URZ, 0x1f, UR6 ;  /* 0x0000001f3f0d7899 */ /* 0x000fc80008011406 */
[----:B------:R-:W-:Y:S01]  /*1bb0*/  ULEA.HI UR13, UR13, UR6, URZ, 0x6 ;  /* 0x000000060d0d7291 */ /* 0x000fe2000f8f303f */
[----:B-1----:R-:W3:Y:S01]  /*1bc0*/  S2R R5, SR_TID.X ;  /* 0x0000000000057919 */ /* 0x002ee20000002100 */
[----:B------:R-:W-:Y:S02]  /*1bd0*/  UIADD3 UR6, UR35, -0x1, URZ ;  /* 0xffffffff23067890 */ /* 0x000fe4000fffe03f */
[----:B------:R-:W-:-:S04]  /*1be0*/  USHF.R.S32.HI UR13, URZ, 0x6, UR13 ;  /* 0x000000063f0d7899 */ /* 0x000fc8000801140d */
[----:B------:R-:W-:-:S04]  /*1bf0*/  UISETP.LT.AND UP1, UPT, URZ, UR13, UPT ;  /* 0x0000000d3f00728c */ /* 0x000fc8000bf21270 */
[----:B------:R-:W-:-:S04]  /*1c00*/  USEL UR13, URZ, UR13, !UP1 ;  /* 0x0000000d3f0d7287 */ /* 0x000fc8000c800000 */
[----:B------:R-:W-:Y:S01]  /*1c10*/  UISETP.GT.AND UP1, UPT, UR35, UR13, UPT ;  /* 0x0000000d2300728c */ /* 0x000fe2000bf24270 */
[----:B---3--:R-:W-:-:S04]  /*1c20*/  SHF.R.S32.HI R4, RZ, 0x1f, R5 ;  /* 0x0000001fff047819 */ /* 0x008fc80000011405 */
[----:B------:R-:W-:-:S04]  /*1c30*/  LEA.HI R7, R4, R5, RZ, 0x5 ;  /* 0x0000000504077211 */ /* 0x000fc800078f28ff */
[----:B------:R-:W-:-:S05]  /*1c40*/  LOP3.LUT R4, R7, 0xffffffe0, RZ, 0xc0, !PT ;  /* 0xffffffe007047812 */ /* 0x000fca00078ec0ff */
[----:B------:R-:W-:Y:S01]  /*1c50*/  IMAD.IADD R4, R5, 0x1, -R4 ;  /* 0x0000000105047824 */ /* 0x000fe200078e0a04 */
[----:B------:R-:W-:-:S05]  /*1c60*/  SHF.R.S32.HI R5, RZ, 0x5, R7 ;  /* 0x00000005ff057819 */ /* 0x000fca0000011407 */
[----:B------:R-:W-:-:S05]  /*1c70*/  IMAD R9, R5, UR45, R4 ;  /* 0x0000002d05097c24 */ /* 0x000fca000f8e0204 */
[----:B------:R-:W-:-:S04]  /*1c80*/  IADD3 R14, P0, R9, UR30, RZ ;  /* 0x0000001e090e7c10 */ /* 0x000fc8000ff1e0ff */
[----:B------:R-:W-:Y:S02]  /*1c90*/  LEA.HI.X.SX32 R9, R9, UR28, 0x1, P0 ;  /* 0x0000001c09097c11 */ /* 0x000fe400080f0eff */
[----:B------:R-:W-:Y:S02]  /*1ca0*/  IADD3 R24, P0, R24, UR31, RZ ;  /* 0x0000001f18187c10 */ /* 0x000fe4000ff1e0ff */
[C---:B------:R-:W-:Y:S02]  /*1cb0*/  LEA R250, P2, R14.reuse, c[0x0][0x350], 0x2 ;  /* 0x0000d4000efa7a11 */ /* 0x040fe400078410ff */
[----:B------:R-:W-:Y:S02]  /*1cc0*/  IADD3.X R25, R25, UR29, R21, P0, !PT ;  /* 0x0000001d19197c10 */ /* 0x000fe400087fe415 */
[----:B------:R-:W-:Y:S02]  /*1cd0*/  PLOP3.LUT P0, PT, PT, PT, UP1, 0x80, 0x0 ;  /* 0x000000000000781c */ /* 0x000fe40003f0f018 */
[----:B------:R-:W-:Y:S01]  /*1ce0*/  LEA.HI.X R251, R14, c[0x0][0x354], R9, 0x2, P2 ;  /* 0x0000d5000efb7a11 */ /* 0x000fe200010f1409 */
[----:B------:R-:W-:-:S05]  /*1cf0*/  IMAD.WIDE.U32 R22, R22, c[0x0][0x1a8], R24 ;  /* 0x00006a0016167a25 */ /* 0x000fca00078e0018 */
        /* <DEDUP_REMOVED lines=22> */
.L_x_511:
        /* <DEDUP_REMOVED lines=18> */
.L_x_512:
        /* <DEDUP_REMOVED lines=9> */
[----:B------:R-:W-:Y:S01]  /*2010*/  IADD3 R10, P0, R8, UR13, RZ ;  /* 0x0000000d080a7c10 */ /* 0x000fe2000ff1e0ff */
[----:B------:R-:W-:Y:S02]  /*2020*/  IMAD.U32 R8, RZ, RZ, UR34 ;  /* 0x00000022ff087e24 */ /* 0x000fe4000f8e00ff */
        /* <DEDUP_REMOVED lines=24> */
.L_x_514:
[----:B------:R-:W-:Y:S05]  /*21b0*/  BSYNC B0 ;  /* 0x0000000000007941 */ /* 0x000fea0003800000 */
.L_x_513:
[----:B------:R-:W-:Y:S01]  /*21c0*/  IADD3 R4, R229, 0x20, RZ ;  /* 0x00000020e5047810 */ /* 0x000fe20007ffe0ff */
[----:B------:R-:W-:Y:S03]  /*21d0*/  BSSY B0, `(.L_x_515) ;  /* 0x0000015000007945 */ /* 0x000fe60003800000 */
[----:B------:R-:W-:-:S13]  /*21e0*/  ISETP.GE.AND P4, PT, R4, UR6, PT ;  /* 0x0000000604007c0c */ /* 0x000fda000bf86270 */
[----:B------:R-:W-:Y:S05]  /*21f0*/  @P4 BRA `(.L_x_516) ;  /* 0x0000012000004947 */ /* 0x000fea0003800000 */
[----:B------:R-:W-:Y:S01]  /*2200*/  IADD3 R9, P0, R229, 0x20, RZ ;  /* 0x00000020e5097810 */ /* 0x000fe20007f1e0ff */
[----:B------:R-:W-:Y:S01]  /*2210*/  IMAD.MOV.U32 R10, RZ, RZ, R8 ;  /* 0x000000ffff0a7224 */ /* 0x000fe200078e0008 */
[----:B------:R-:W-:Y:S01]  /*2220*/  ISETP.GE.AND P3, PT, R230, c[0x0][0x220], PT ;  /* 0x00008800e6007a0c */ /* 0x000fe20003f66270 */
[----:B------:R-:W-:Y:S01]  /*2230*/  IMAD.MOV.U32 R11, RZ, RZ, R7 ;  /* 0x000000ffff0b7224 */ /* 0x000fe200078e0007 */
        /* <DEDUP_REMOVED lines=14> */
.L_x_516:
[----:B------:R-:W-:Y:S05]  /*2320*/  BSYNC B0 ;  /* 0x0000000000007941 */ /* 0x000fea0003800000 */
.L_x_515:
[----:B------:R-:W-:Y:S01]  /*2330*/  ULDC.64 UR6, c[0x0][0x3a8] ;  /* 0x0000ea0000067ab9 */ /* 0x000fe20000000a00 */
[----:B------:R-:W-:Y:S01]  /*2340*/  IMAD.WIDE.U32 R4, R5, c[0x0][0x3a8], R230 ;  /* 0x0000ea0005047a25 */ /* 0x000fe200078e00e6 */
[----:B------:R-:W-:Y:S01]  /*2350*/  UIMAD UR6, UR10, UR6, URZ ;  /* 0x000000060a0672a4 */ /* 0x000fe2000f8e023f */
[----:B--2---:R-:W-:Y:S01]  /*2360*/  MOV R8, UR34 ;  /* 0x0000002200087c02 */ /* 0x004fe20008000f00 */
        /* <DEDUP_REMOVED lines=21> */
[----:B-1----:R-:W-:-:S04]  /*24c0*/  LEA R12, P5, R10, c[0x0][0x348], 0x1 ;  /* 0x0000d2000a0c7a11 */ /* 0x002fc800078a08ff */
[----:B------:R-:W-:-:S05]  /*24d0*/  LEA.HI.X R13, R10, c[0x0][0x34c], R4, 0x1, P5 ;  /* 0x0000d3000a0d7a11 */ /* 0x000fca00028f0c04 */
[----:B------:R1:W-:Y:S04]  /*24e0*/  @!P3 STG.E.128 [R12.64], RZ ;  /* 0x000000ff0c00b986 */ /* 0x0003e8000c101d04 */
[----:B------:R1:W-:Y:S04]  /*24f0*/  @!P2 STG.E.128 [R12.64+0x80], RZ ;  /* 0x000080ff0c00a986 */ /* 0x0003e8000c101d04 */
[----:B------:R1:W-:Y:S04]  /*2500*/  @!P1 STG.E.128 [R12.64+0x100], RZ ;  /* 0x000100ff0c009986 */ /* 0x0003e8000c101d04 */
[----:B------:R1:W-:Y:S02]  /*2510*/  @!P0 STG.E.128 [R12.64+0x180], RZ ;  /* 0x000180ff0c008986 */ /* 0x0003e4000c101d04 */
.L_x_518:
[----:B------:R-:W-:Y:S05]  /*2520*/  BSYNC B0 ;  /* 0x0000000000007941 */ /* 0x000fea0003800000 */
.L_x_517:
[----:B------:R-:W-:Y:S05]  /*2530*/  @P4 BRA `(.L_x_519) ;  /* 0x00007dc000004947 */ /* 0x000fea0003800000 */
[----:B------:R-:W-:Y:S01]  /*2540*/  IADD3 R4, P0, R229, 0x20, RZ ;  /* 0x00000020e5047810 */ /* 0x000fe20007f1e0ff */
        /* <DEDUP_REMOVED lines=18> */
.L_x_510:
        /* <DEDUP_REMOVED lines=48> */
.L_x_521:
[----:B------:R-:W-:Y:S05]  /*2970*/  BSYNC B0 ;  /* 0x0000000000007941 */ /* 0x000fea0003800000 */
.L_x_520:
        /* <DEDUP_REMOVED lines=21> */
[C---:B--23--:R-:W-:Y:S02]  /*2ad0*/  @!P3 LEA R26, P0, R14.reuse, c[0x0][0x330], 0x1 ;  /* 0x0000cc000e1aba11 */ /* 0x04cfe400078008ff */
        /* <DEDUP_REMOVED lines=26> */
.L_x_523:
[----:B------:R-:W-:Y:S05]  /*2c80*/  BSYNC B0 ;  /* 0x0000000000007941 */ /* 0x000fea0003800000 */
.L_x_522:
[----:B------:R1:W-:Y:S01]  /*2c90*/  @P6 STS.128 [R225], RZ ;  /* 0x000000ffe1006388 */ /* 0x0003e20000000c00 */
[----:B------:R-:W-:Y:S03]  /*2ca0*/  BSSY B0, `(.L_x_524) ;  /* 0x000002a000007945 */ /* 0x000fe60003800000 */
[----:B------:R1:W-:Y:S04]  /*2cb0*/  @P6 STS.128 [R225+0x2000], RZ ;  /* 0x002000ffe1006388 */ /* 0x0003e80000000c00 */
[----:B------:R1:W-:Y:S04]  /*2cc0*/  @P6 STS.128 [R225+0x4000], RZ ;  /* 0x004000ffe1006388 */ /* 0x0003e80000000c00 */
[----:B------:R1:W-:Y:S01]  /*2cd0*/  @P6 STS.128 [R225+0x6000], RZ ;  /* 0x006000ffe1006388 */ /* 0x0003e20000000c00 */
[----:B------:R-:W-:Y:S05]  /*2ce0*/  @P6 BRA `(.L_x_525) ;  /* 0x0000025000006947 */ /* 0x000fea0003800000 */
[----:B-1----:R-:W-:Y:S01]  /*2cf0*/  IMAD.U32 R18, RZ, RZ, UR31 ;  /* 0x0000001fff127e24 */ /* 0x002fe2000f8e00ff */
[----:B------:R-:W-:Y:S01]  /*2d00*/  ISETP.GE.AND P3, PT, R230, c[0x0][0x220], PT ;  /* 0x00008800e6007a0c */ /* 0x000fe20003f66270 */
[----:B------:R-:W-:Y:S01]  /*2d10*/  IMAD.U32 R19, RZ, RZ, UR29 ;  /* 0x0000001dff137e24 */ /* 0x000fe2000f8e00ff */
[----:B------:R-:W-:Y:S01]  /*2d20*/  MOV R14, UR34 ;  /* 0x00000022000e7c02 */ /* 0x000fe20008000f00 */
[----:B------:R-:W-:Y:S01]  /*2d30*/  IMAD.MOV.U32 R15, RZ, RZ, 0x2 ;  /* 0x00000002ff0f7424 */ /* 0x000fe200078e00ff */
[----:B------:R-:W-:Y:S01]  /*2d40*/  ISETP.GE.AND P2, PT, R228, c[0x0][0x220], PT ;  /* 0x00008800e4007a0c */ /* 0x000fe20003f46270 */
[----:B------:R-:W-:Y:S01]  /*2d50*/  IMAD.WIDE.U32 R18, R17, c[0x0][0x190], R18 ;  /* 0x0000640011127a25 */ /* 0x000fe200078e0012 */
[----:B------:R-:W-:-:S02]  /*2d60*/  ISETP.GE.AND P1, PT, R227, c[0x0][0x220], PT ;  /* 0x00008800e3007a0c */ /* 0x000fc40003f26270 */
[----:B------:R-:W-:Y:S01]  /*2d70*/  ISETP.GE.AND P0, PT, R226, c[0x0][0x220], PT ;  /* 0x00008800e2007a0c */ /* 0x000fe20003f06270 */
[----:B------:R-:W-:Y:S02]  /*2d80*/  IMAD.IADD R19, R21, 0x1, R19 ;  /* 0x0000000115137824 */ /* 0x000fe400078e0213 */
[----:B------:R-:W-:Y:S02]  /*2d90*/  IMAD.WIDE R20, R230, R15, c[0x0][0x160] ;  /* 0x00005800e6147625 */ /* 0x000fe400078e020f */
[----:B------:R-:W-:Y:S01]  /*2da0*/  @!P3 MOV R240, R242 ;  /* 0x000000f200f0b202 */ /* 0x000fe20000000f00 */
[----:B------:R1:W-:Y:S01]  /*2db0*/  @P3 STS.128 [R225], RZ ;  /* 0x000000ffe1003388 */ /* 0x0003e20000000c00 */
[----:B------:R-:W-:-:S03]  /*2dc0*/  IMAD.WIDE.U32 R18, R14, c[0x0][0x1a8], R18 ;  /* 0x00006a000e127a25 */ /* 0x000fc600078e0012 */
[----:B------:R-:W-:Y:S01]  /*2dd0*/  @!PT LDS RZ, [RZ] ;  /* 0x00000000fffff984 */ /* 0x000fe20000000800 */
[----:B------:R-:W-:Y:S01]  /*2de0*/  @!PT LDS RZ, [RZ] ;  /* 0x00000000fffff984 */ /* 0x000fe20000000800 */
[----:B------:R-:W-:Y:S01]  /*2df0*/  @!PT LDS RZ, [RZ] ;  /* 0x00000000fffff984 */ /* 0x000fe20000000800 */
[----:B------:R1:W-:Y:S02]  /*2e00*/  @!P3 LDGSTS.E.BYPASS.LTC128B.128 [R225], [R240.64] ;  /* 0x00000000f0e1bfae */ /* 0x0003e4000b901d44 */
[----:B------:R-:W-:Y:S02]  /*2e10*/  IADD3 R14, R19, UR14, RZ ;  /* 0x0000000e130e7c10 */ /* 0x000fe4000fffe0ff */
[C---:B------:R-:W-:Y:S01]  /*2e20*/  LEA R20, P4, R18.reuse, R20, 0x1 ;  /* 0x0000001412147211 */ /* 0x040fe200078808ff */
[----:B------:R1:W-:Y:S03]  /*2e30*/  @P2 STS.128 [R225+0x2000], RZ ;  /* 0x002000ffe1002388 */ /* 0x0003e60000000c00 */
        /* <DEDUP_REMOVED lines=16> */
.L_x_525:
[----:B------:R-:W-:Y:S05]  /*2f40*/  BSYNC B0 ;  /* 0x0000000000007941 */ /* 0x000fea0003800000 */
.L_x_524:
        /* <DEDUP_REMOVED lines=18> */
[----:B------:R-:W-:Y:S02]  /*3070*/  @!P2 LEA R16, P1, R22, c[0x0][0x160], 0x1 ;  /* 0x000058001610aa11 */ /* 0x000fe400078208ff */
[----:B------:R-:W-:Y:S02]  /*3080*/  @!P4 LEA.HI.X R19, R14, R241, R9, 0x6, P0 ;  /* 0x000000f10e13c211 */ /* 0x000fe400000f3409 */
[----:B------:R-:W-:-:S02]  /*3090*/  ISETP.GE.AND P0, PT, R226, c[0x0][0x220], PT ;  /* 0x00008800e2007a0c */ /* 0x000fc40003f06270 */
        /* <DEDUP_REMOVED lines=18> */
[----:B------:R-:W-:-:S04]  /*31c0*/  LEA R14, P0, R22, c[0x0][0x160], 0x1 ;  /* 0x00005800160e7a11 */ /* 0x000fc800078008ff */
[----:B------:R-:W-:-:S05]  /*31d0*/  LEA.HI.X R15, R22, c[0x0][0x164], R15, 0x1, P0 ;  /* 0x00005900160f7a11 */ /* 0x000fca00000f0c0f */
[----:B------:R-:W-:Y:S01]  /*31e0*/  @!PT LDS RZ, [RZ] ;  /* 0x00000000fffff984 */ /* 0x000fe20000000800 */
[----:B------:R-:W-:Y:S01]  /*31f0*/  @!PT LDS RZ, [RZ] ;  /* 0x00000000fffff984 */ /* 0x000fe20000000800 */
[----:B------:R-:W-:Y:S01]  /*3200*/  @!PT LDS RZ, [RZ] ;  /* 0x00000000fffff984 */ /* 0x000fe20000000800 */
[----:B------:R1:W-:Y:S04]  /*3210*/  LDGSTS.E.BYPASS.LTC128B.128 [R225+0x7000], [R14.64+0x180] ;  /* 0x070001800ee17fae */ /* 0x0003e8000b901d44 */
.L_x_527:
[----:B------:R-:W-:Y:S05]  /*3220*/  BSYNC B0 ;  /* 0x0000000000007941 */ /* 0x000fea0003800000 */
.L_x_526:
[----:B-1----:R-:W-:Y:S01]  /*3230*/  SHF.R.S32.HI R14, RZ, 0x1f, R7 ;  /* 0x0000001fff0e7819 */ /* 0x002fe20000011407 */
[----:B------:R-:W-:Y:S01]  /*3240*/  UIADD3 UR12, -UR23, UR15, URZ ;  /* 0x0000000f170c7290 */ /* 0x000fe2000fffe13f */
[----:B------:R-:W-:Y:S01]  /*3250*/  SHF.R.S32.HI R7, RZ, 0x1f, R4 ;  /* 0x0000001fff077819 */ /* 0x000fe20000011404 */
[----:B------:R-:W-:Y:S01]  /*3260*/  ULDC.64 UR16, c[0x0][0x198] ;  /* 0x0000660000107ab9 */ /* 0x000fe20000000a00 */
[----:B------:R-:W-:Y:S01]  /*3270*/  LEA.HI R9, R14, R5, RZ, 0x2 ;  /* 0x000000050e097211 */ /* 0x000fe200078f10ff */
[----:B------:R-:W-:Y:S01]  /*3280*/  IMAD.MOV.U32 R248, RZ, RZ, 0x7f800000 ;  /* 0x7f800000fff87424 */ /* 0x000fe200078e00ff */
[----:B------:R-:W-:Y:S01]  /*3290*/  LEA.HI R7, R7, R4, RZ, 0x2 ;  /* 0x0000000407077211 */ /* 0x000fe200078f10ff */
[----:B------:R-:W-:Y:S01]  /*32a0*/  IMAD.MOV.U32 R249, RZ, RZ, 0x7f800000 ;  /* 0x7f800000fff97424 */ /* 0x000fe200078e00ff */
[----:B------:R-:W-:Y:S02]  /*32b0*/  LOP3.LUT R4, R9, 0xfffffffc, RZ, 0xc0, !PT ;  /* 0xfffffffc09047812 */ /* 0x000fe400078ec0ff */
[----:B------:R-:W-:-:S03]  /*32c0*/  SHF.R.S32.HI R7, RZ, 0x2, R7 ;  /* 0x00000002ff077819 */ /* 0x000fc60000011407 */
[----:B------:R-:W-:-:S04]  /*32d0*/  IMAD.IADD R4, R5, 0x1, -R4 ;  /* 0x0000000105047824 */ /* 0x000fc800078e0a04 */
[----:B------:R-:W-:Y:S01]  /*32e0*/  IMAD R4, R4, 0x10, R7 ;  /* 0x0000001004047824 */ /* 0x000fe200078e0207 */
[----:B------:R-:W-:-:S03]  /*32f0*/  ISETP.GE.AND P5, PT, R229, UR12, PT ;  /* 0x0000000ce5007c0c */ /* 0x000fc6000bfa6270 */
[C---:B------:R-:W-:Y:S01]  /*3300*/  IMAD.SHL.U32 R247, R4.reuse, 0x4, RZ ;  /* 0x0000000404f77824 */ /* 0x040fe200078e00ff */
[C---:B------:R-:W-:Y:S02]  /*3310*/  IADD3 R7, R4.reuse, 0x8, RZ ;  /* 0x0000000804077810 */ /* 0x040fe40007ffe0ff */
[C---:B------:R-:W-:Y:S02]  /*3320*/  ISETP.GE.AND P2, PT, R4.reuse, UR11, PT ;  /* 0x0000000b04007c0c */ /* 0x040fe4000bf46270 */
[----:B------:R-:W-:Y:S01]  /*3330*/  ISETP.GE.AND P1, PT, R7, UR11, PT ;  /* 0x0000000b07007c0c */ /* 0x000fe2000bf26270 */
[----:B------:R-:W-:Y:S01]  /*3340*/  USHF.R.S32.HI UR11, URZ, 0x1f, UR23 ;  /* 0x0000001f3f0b7899 */ /* 0x000fe20008011417 */
[----:B------:R-:W-:Y:S02]  /*3350*/  SHF.R.S32.HI R5, RZ, 0x1f, R4 ;  /* 0x0000001fff057819 */ /* 0x000fe40000011404 */
[----:B------:R-:W-:Y:S01]  /*3360*/  IADD3 R16, P0, R247, UR8, RZ ;  /* 0x00000008f7107c10 */ /* 0x000fe2000ff1e0ff */
[----:B------:R-:W-:Y:S01]  /*3370*/  UIMAD UR14, UR11, UR16, URZ ;  /* 0x000000100b0e72a4 */ /* 0x000fe2000f8e023f */
[----:B------:R-:W-:Y:S01]  /*3380*/  SHF.L.U64.HI R246, R4, 0x2, R5 ;  /* 0x0000000204f67819 */ /* 0x000fe20000010205 */
[----:B------:R-:W-:Y:S01]  /*3390*/  IMAD.U32 R5, RZ, RZ, UR23 ;  /* 0x00000017ff057e24 */ /* 0x000fe2000f8e00ff */
[----:B------:R1:W-:Y:S01]  /*33a0*/  @P5 STS.128 [R225+0x10000], RZ ;  /* 0x010000ffe1005388 */ /* 0x0003e20000000c00 */
[----:B------:R-:W-:Y:S01]  /*33b0*/  UIMAD UR14, UR23, UR17, UR14 ;  /* 0x00000011170e72a4 */ /* 0x000fe2000f8e020e */
[----:B------:R-:W-:-:S02]  /*33c0*/  IADD3.X R17, R246, UR7, RZ, P0, !PT ;  /* 0x00000007f6117c10 */ /* 0x000fc400087fe4ff */
[----:B------:R1:W-:Y:S01]  /*33d0*/  @P5 STS.128 [R225+0x12000], RZ ;  /* 0x012000ffe1005388 */ /* 0x0003e20000000c00 */
[----:B------:R-:W-:-:S03]  /*33e0*/  IMAD.WIDE.U32 R14, R5, c[0x0][0x198], R230 ;  /* 0x00006600050e7a25 */ /* 0x000fc600078e00e6 */
[----:B------:R1:W-:Y:S04]  /*33f0*/  @P5 STS.128 [R225+0x14000], RZ ;  /* 0x014000ffe1005388 */ /* 0x0003e80000000c00 */
[----:B------:R1:W-:Y:S01]  /*3400*/  @P5 STS.128 [R225+0x16000], RZ ;  /* 0x016000ffe1005388 */ /* 0x0003e20000000c00 */
[----:B------:R-:W-:-:S03]  /*3410*/  IMAD.U32 R7, RZ, RZ, UR14 ;  /* 0x0000000eff077e24 */ /* 0x000fc6000f8e00ff */
[----:B------:R2:W5:Y:S04]  /*3420*/  @!P2 LDG.E R248, [R16.64] ;  /* 0x0000000410f8a981 */ /* 0x000568000c1e1900 */
[----:B------:R2:W5:Y:S01]  /*3430*/  @!P1 LDG.E R249, [R16.64+0x20] ;  /* 0x0000200410f99981 */ /* 0x000562000c1e1900 */
[----:B------:R-:W-:Y:S01]  /*3440*/  BSSY B0, `(.L_x_528) ;  /* 0x0000036000007945 */ /* 0x000fe20003800000 */
[----:B--2---:R-:W-:Y:S01]  /*3450*/  IADD3 R16, P0, R14, UR24, RZ ;  /* 0x000000180e107c10 */ /* 0x004fe2000ff1e0ff */
[----:B------:R-:W-:-:S03]  /*3460*/  IMAD R14, R10, c[0x0][0x1b0], RZ ;  /* 0x00006c000a0e7a24 */ /* 0x000fc600078e02ff */
[----:B------:R-:W-:Y:S01]  /*3470*/  IADD3.X R17, R15, UR27, R7, P0, !PT ;  /* 0x0000001b0f117c10 */ /* 0x000fe200087fe407 */
[----:B------:R-:W-:-:S04]  /*3480*/  IMAD R15, R11, c[0x0][0x1b4], R14 ;  /* 0x00006d000b0f7a24 */ /* 0x000fc800078e020e */
        /* <DEDUP_REMOVED lines=23> */
[----:B------:R-:W-:Y:S01]  /*3600*/  @!P3 LEA R24, P6, R18, c[0x0][0x168], 0x1 ;  /* 0x00005a001218ba11 */ /* 0x000fe200078c08ff */
        /* <DEDUP_REMOVED lines=25> */
.L_x_529:
[----:B-1----:R-:W-:Y:S05]  /*37a0*/  BSYNC B0 ;  /* 0x0000000000007941 */ /* 0x002fea0003800000 */
.L_x_528:
        /* <DEDUP_REMOVED lines=14> */
[----:B------:R-:W-:Y:S02]  /*3890*/  ISETP.GE.AND P2, PT, R228, c[0x0][0x220], PT ;  /* 0x00008800e4007a0c */ /* 0x000fe40003f46270 */
[----:B------:R-:W-:Y:S01]  /*38a0*/  IADD3.X R7, RZ, R6, RZ, P0, !PT ;  /* 0x00000006ff077210 */ /* 0x000fe200007fe4ff */
[----:B------:R-:W-:Y:S01]  /*38b0*/  IMAD R14, R14, c[0x0][0x198], RZ ;  /* 0x000066000e0e7a24 */ /* 0x000fe200078e02ff */
[----:B------:R-:W-:-:S03]  /*38c0*/  ISETP.GE.AND P1, PT, R227, c[0x0][0x220], PT ;  /* 0x00008800e3007a0c */ /* 0x000fc60003f26270 */
[----:B------:R-:W-:Y:S01]  /*38d0*/  IMAD R14, R17, c[0x0][0x19c], R14 ;  /* 0x00006700110e7a24 */ /* 0x000fe200078e020e */
[----:B------:R-:W-:Y:S01]  /*38e0*/  MOV R17, R9 ;  /* 0x0000000900117202 */ /* 0x000fe20000000f00 */
[----:B------:R-:W-:Y:S01]  /*38f0*/  IMAD R7, R7, c[0x0][0x198], RZ ;  /* 0x0000660007077a24 */ /* 0x000fe200078e02ff */
[----:B------:R1:W-:Y:S01]  /*3900*/  @P3 STS.128 [R225+0x11000], RZ ;  /* 0x011000ffe1003388 */ /* 0x0003e20000000c00 */
[----:B------:R-:W-:Y:S02]  /*3910*/  IMAD.IADD R19, R19, 0x1, R14 ;  /* 0x0000000113137824 */ /* 0x000fe400078e020e */
[----:B------:R-:W-:-:S04]  /*3920*/  IMAD.WIDE.U32 R16, R8, c[0x0][0x198], R16 ;  /* 0x0000660008107a25 */ /* 0x000fc800078e0010 */
[----:B------:R-:W-:Y:S01]  /*3930*/  IMAD R7, R8, c[0x0][0x19c], R7 ;  /* 0x0000670008077a24 */ /* 0x000fe200078e0207 */
[----:B------:R-:W-:Y:S01]  /*3940*/  @!P3 LEA R8, P0, R16, c[0x0][0x168], 0x1 ;  /* 0x00005a001008ba11 */ /* 0x000fe200078008ff */
[----:B------:R-:W-:Y:S02]  /*3950*/  IMAD.MOV.U32 R9, RZ, RZ, 0x2 ;  /* 0x00000002ff097424 */ /* 0x000fe400078e00ff */
[----:B------:R-:W-:Y:S01]  /*3960*/  IMAD.WIDE.U32 R18, R11, c[0x0][0x1b0], R18 ;  /* 0x00006c000b127a25 */ /* 0x000fe200078e0012 */
[----:B------:R-:W-:-:S03]  /*3970*/  IADD3 R7, R17, R7, RZ ;  /* 0x0000000711077210 */ /* 0x000fc60007ffe0ff */
[----:B------:R-:W-:Y:S01]  /*3980*/  IMAD.WIDE R20, R230, R9, c[0x0][0x168] ;  /* 0x00005a00e6147625 */ /* 0x000fe200078e0209 */
[----:B------:R-:W-:Y:S02]  /*3990*/  @!P3 LEA.HI.X R9, R16, c[0x0][0x16c], R7, 0x1, P0 ;  /* 0x00005b001009ba11 */ /* 0x000fe400000f0c07 */
[----:B------:R-:W-:Y:S01]  /*39a0*/  ISETP.GE.AND P0, PT, R226, c[0x0][0x220], PT ;  /* 0x00008800e2007a0c */ /* 0x000fe20003f06270 */
        /* <DEDUP_REMOVED lines=23> */
.L_x_531:
[----:B------:R-:W-:Y:S05]  /*3b20*/  BSYNC B0 ;  /* 0x0000000000007941 */ /* 0x000fea0003800000 */
.L_x_530:
[----:B------:R-:W-:Y:S01]  /*3b30*/  ULDC.64 UR16, c[0x0][0x1a0] ;  /* 0x0000680000107ab9 */ /* 0x000fe20000000a00 */
[----:B------:R1:W-:Y:S01]  /*3b40*/  @P5 STS.128 [R225+0x18000], RZ ;  /* 0x018000ffe1005388 */ /* 0x0003e20000000c00 */
[----:B------:R-:W-:Y:S01]  /*3b50*/  UIMAD UR11, UR11, UR16, URZ ;  /* 0x000000100b0b72a4 */ /* 0x000fe2000f8e023f */
[----:B-1----:R-:W-:Y:S01]  /*3b60*/  IMAD.WIDE.U32 R8, R5, c[0x0][0x1a0], R230 ;  /* 0x0000680005087a25 */ /* 0x002fe200078e00e6 */
[----:B------:R-:W-:Y:S01]  /*3b70*/  BSSY B0, `(.L_x_532) ;  /* 0x000003b000007945 */ /* 0x000fe20003800000 */
[----:B------:R1:W-:Y:S01]  /*3b80*/  @P5 STS.128 [R225+0x1a000], RZ ;  /* 0x01a000ffe1005388 */ /* 0x0003e20000000c00 */
[----:B------:R-:W-:Y:S01]  /*3b90*/  UIMAD UR11, UR23, UR17, UR11 ;  /* 0x00000011170b72a4 */ /* 0x000fe2000f8e020b */
[----:B------:R-:W-:Y:S01]  /*3ba0*/  IMAD R10, R10, c[0x0][0x1b8], RZ ;  /* 0x00006e000a0a7a24 */ /* 0x000fe200078e02ff */
[----:B------:R-:W-:Y:S01]  /*3bb0*/  IADD3 R14, P0, R8, UR20, RZ ;  /* 0x00000014080e7c10 */ /* 0x000fe2000ff1e0ff */
[----:B------:R1:W-:Y:S03]  /*3bc0*/  @P5 STS.128 [R225+0x1c000], RZ ;  /* 0x01c000ffe1005388 */ /* 0x0003e60000000c00 */
[----:B------:R-:W-:Y:S01]  /*3bd0*/  MOV R5, UR11 ;  /* 0x0000000b00057c02 */ /* 0x000fe20008000f00 */
[----:B------:R1:W-:Y:S03]  /*3be0*/  @P5 STS.128 [R225+0x1e000], RZ ;  /* 0x01e000ffe1005388 */ /* 0x0003e60000000c00 */
[----:B------:R-:W-:Y:S01]  /*3bf0*/  IADD3.X R15, R9, UR21, R5, P0, !PT ;  /* 0x00000015090f7c10 */ /* 0x000fe200087fe405 */
[----:B------:R-:W-:-:S04]  /*3c00*/  IMAD R9, R11, c[0x0][0x1bc], R10 ;  /* 0x00006f000b097a24 */ /* 0x000fc800078e020a */
[----:B------:R-:W-:-:S05]  /*3c10*/  IMAD.WIDE.U32 R14, R11, c[0x0][0x1b8], R14 ;  /* 0x00006e000b0e7a25 */ /* 0x000fca00078e000e */
[----:B------:R-:W-:Y:S01]  /*3c20*/  IADD3 R7, R15, R9, RZ ;  /* 0x000000090f077210 */ /* 0x000fe20007ffe0ff */
[----:B------:R-:W-:Y:S05]  /*3c30*/  @P5 BRA `(.L_x_533) ;  /* 0x000002e000005947 */ /* 0x000fea0003800000 */
[----:B------:R-:W-:Y:S01]  /*3c40*/  ISETP.GE.AND P3, PT, R230, c[0x0][0x220], PT ;  /* 0x00008800e6007a0c */ /* 0x000fe20003f66270 */
        /* <DEDUP_REMOVED lines=19> */
[----:B--2---:R-:W-:Y:S01]  /*3d80*/  @!P3 LEA R22, P6, R16, c[0x0][0x170], 0x1 ;  /* 0x00005c001016ba11 */ /* 0x004fe200078c08ff */
        /* <DEDUP_REMOVED lines=25> */
.L_x_533:
[----:B------:R-:W-:Y:S05]  /*3f20*/  BSYNC B0 ;  /* 0x0000000000007941 */ /* 0x000fea0003800000 */
.L_x_532:
        /* <DEDUP_REMOVED lines=8> */
[----:B------:R-:W-:-:S02]  /*3fb0*/  MOV R17, UR21 ;  /* 0x0000001500117c02 */ /* 0x000fc40008000f00 */
[----:B------:R-:W-:Y:S01]  /*3fc0*/  IADD3 R5, P1, R229, 0x20, RZ ;  /* 0x00000020e5057810 */ /* 0x000fe20007f3e0ff */
[----:B------:R-:W-:Y:S01]  /*3fd0*/  IMAD.X R12, RZ, RZ, R12, P0 ;  /* 0x000000ffff0c7224 */ /* 0x000fe200000e060c */
[----:B------:R-:W-:Y:S01]  /*3fe0*/  ISETP.GE.AND P3, PT, R230, c[0x0][0x220], PT ;  /* 0x00008800e6007a0c */ /* 0x000fe20003f66270 */
[----:B------:R-:W-:Y:S01]  /*3ff0*/  IMAD.WIDE.U32 R16, R13, c[0x0][0x1a0], R16 ;  /* 0x000068000d107a25 */ /* 0x000fe200078e0010 */
[----:B------:R-:W-:Y:S02]  /*4000*/  ISETP.GE.AND P2, PT, R228, c[0x0][0x220], PT ;  /* 0x00008800e4007a0c */ /* 0x000fe40003f46270 */
[----:B------:R-:W-:Y:S01]  /*4010*/  ISETP.GE.AND P0, PT, R226, c[0x0][0x220], PT ;  /* 0x00008800e2007a0c */ /* 0x000fe20003f06270 */
[----:B------:R-:W-:Y:S02]  /*4020*/  IMAD R12, R12, c[0x0][0x1a0], RZ ;  /* 0x000068000c0c7a24 */ /* 0x000fe400078e02ff */
[----:B------:R-:W-:Y:S01]  /*4030*/  IMAD.X R6, RZ, RZ, R6, P1 ;  /* 0x000000ffff067224 */ /* 0x000fe200008e0606 */
[----:B------:R-:W-:Y:S01]  /*4040*/  ISETP.GE.AND P1, PT, R227, c[0x0][0x220], PT ;  /* 0x00008800e3007a0c */ /* 0x000fe20003f26270 */
[----:B------:R-:W-:Y:S01]  /*4050*/  IMAD R12, R13, c[0x0][0x1a4], R12 ;  /* 0x000069000d0c7a24 */ /* 0x000fe200078e020c */
[----:B------:R-:W-:Y:S01]  /*4060*/  MOV R13, R7 ;  /* 0x00000007000d7202 */ /* 0x000fe20000000f00 */
[----:B------:R-:W-:-:S02]  /*4070*/  IMAD R6, R6, c[0x0][0x1a0], RZ ;  /* 0x0000680006067a24 */ /* 0x000fc400078e02ff */
[----:B------:R1:W-:Y:S01]  /*4080*/  @P3 STS.128 [R225+0x19000], RZ ;  /* 0x019000ffe1003388 */ /* 0x0003e20000000c00 */
[----:B------:R-:W-:Y:S01]  /*4090*/  IADD3 R17, R17, R12, RZ ;  /* 0x0000000c11117210 */ /* 0x000fe20007ffe0ff */
[----:B------:R-:W-:Y:S02]  /*40a0*/  IMAD.MOV.U32 R12, RZ, RZ, R14 ;  /* 0x000000ffff0c7224 */ /* 0x000fe400078e000e */
[C---:B------:R-:W-:Y:S02]  /*40b0*/  IMAD R6, R5.reuse, c[0x0][0x1a4], R6 ;  /* 0x0000690005067a24 */ /* 0x040fe400078e0206 */
[----:B------:R-:W-:-:S04]  /*40c0*/  IMAD.WIDE.U32 R12, R5, c[0x0][0x1a0], R12 ;  /* 0x00006800050c7a25 */ /* 0x000fc800078e000c */
[----:B------:R-:W-:Y:S01]  /*40d0*/  IMAD.MOV.U32 R5, RZ, RZ, 0x2 ;  /* 0x00000002ff057424 */ /* 0x000fe200078e00ff */
[----:B------:R-:W-:Y:S01]  /*40e0*/  @!P3 LEA R14, P5, R12, c[0x0][0x170], 0x1 ;  /* 0x00005c000c0eba11 */ /* 0x000fe200078a08ff */
        /* <DEDUP_REMOVED lines=27> */
.L_x_535:
[----:B------:R-:W-:Y:S05]  /*42a0*/  BSYNC B0 ;  /* 0x0000000000007941 */ /* 0x000fea0003800000 */
.L_x_534:
[----:B------:R-:W0:Y:S01]  /*42b0*/  LDGDEPBAR ;  /* 0x00000000000079af */ /* 0x000e220000000000 */
[----:B------:R-:W-:Y:S01]  /*42c0*/  MOV R238, c[0x0][0x22c] ;  /* 0x00008b0000ee7a02 */ /* 0x000fe20000000f00 */
[----:B------:R-:W-:Y:S01]  /*42d0*/  IMAD.U32 R239, RZ, RZ, UR25 ;  /* 0x00000019ffef7e24 */ /* 0x000fe2000f8e00ff */
[----:B------:R-:W-:Y:S01]  /*42e0*/  IADD3 R4, R4, 0x1, RZ ;  /* 0x0000000104047810 */ /* 0x000fe20007ffe0ff */
[----:B------:R-:W-:Y:S01]  /*42f0*/  UIADD3 UR14, UR25, 0x40, UR23 ;  /* 0x00000040190e7890 */ /* 0x000fe2000fffe017 */
[----:B------:R-:W-:Y:S01]  /*4300*/  CS2R R190, SRZ ;  /* 0x0000000000be7805 */ /* 0x000fe2000001ff00 */
[----:B------:R-:W-:Y:S01]  /*4310*/  IMAD R238, R238, c[0x0][0x1c0], RZ ;  /* 0x00007000eeee7a24 */ /* 0x000fe200078e02ff */
        /* <DEDUP_REMOVED lines=62> */
[----:B-12---:R-:W-:Y:S01]  /*4700*/  CS2R R22, SRZ ;  /* 0x0000000000167805 */ /* 0x006fe2000001ff00 */
[----:B------:R-:W-:Y:S01]  /*4710*/  CS2R R20, SRZ ;  /* 0x0000000000147805 */ /* 0x000fe2000001ff00 */
[----:B------:R-:W-:Y:S01]  /*4720*/  IMAD.U32 R240, R238, -0x40, RZ ;  /* 0xffffffc0eef07824 */ /* 0x000fe200078e00ff */
[----:B------:R-:W-:-:S02]  /*4730*/  UIADD3 UR14, UR14, -UR15, URZ ;  /* 0x8000000f0e0e7290 */ /* 0x000fc4000fffe03f */
.L_x_538:
[----:B------:R-:W0:Y:S01]  /*4740*/  LDGDEPBAR ;  /* 0x00000000000079af */ /* 0x000e220000000000 */
[----:B------:R-:W-:Y:S01]  /*4750*/  USHF.L.U32 UR11, UR6, 0x6, URZ ;  /* 0x00000006060b7899 */ /* 0x000fe2000800063f */
[----:B------:R-:W-:Y:S01]  /*4760*/  MOV R243, UR18 ;  /* 0x0000001200f37c02 */ /* 0x000fe20008000f00 */
[C---:B-----5:R-:W-:Y:S01]  /*4770*/  FMUL.FTZ R203, R248.reuse, 1.4426950216293334961 ;  /* 0x3fb8aa3bf8cb7820 */ /* 0x060fe20000410000 */
[----:B------:R-:W-:Y:S01]  /*4780*/  FSETP.NEU.FTZ.AND P1, PT, R248, -INF , PT ;  /* 0xff800000f800780b */ /* 0x000fe20003f3d000 */
[----:B------:R-:W-:Y:S01]  /*4790*/  UISETP.GE.AND UP0, UPT, UR11, UR14, UPT ;  /* 0x0000000e0b00728c */ /* 0x000fe2000bf06270 */
[----:B------:R-:W-:Y:S01]  /*47a0*/  FMUL.FTZ R131, R249, 1.4426950216293334961 ;  /* 0x3fb8aa3bf9837820 */ /* 0x000fe20000410000 */
[----:B------:R-:W-:Y:S01]  /*47b0*/  USHF.L.U32 UR12, UR18, 0x6, URZ ;  /* 0x00000006120c7899 */ /* 0x000fe2000800063f */
[----:B------:R-:W-:Y:S03]  /*47c0*/  FSEL R203, R203, RZ, P1 ;  /* 0x000000ffcbcb7208 */ /* 0x000fe60000800000 */
[----:B------:R-:W-:Y:S04]  /*47d0*/  UIADD3 UR12, UR12, 0x40, URZ ;  /* 0x000000400c0c7890 */ /* 0x000fe8000fffe03f */
[----:B------:R-:W-:Y:S06]  /*47e0*/  UISETP.LT.AND UP0, UPT, UR12, UR15, UP0 ;  /* 0x0000000f0c00728c */ /* 0x000fec0008701270 */
[----:B------:R-:W-:Y:S01]  /*47f0*/  PLOP3.LUT P0, PT, PT, PT, UP0, 0x80, 0x0 ;  /* 0x000000000000781c */ /* 0x000fe20003f0f008 */
[----:B------:R-:W-:Y:S01]  /*4800*/  UISETP.GT.AND UP0, UPT, UR6, UR13, UPT ;  /* 0x0000000d0600728c */ /* 0x000fe2000bf04270 */
[----:B------:R-:W-:Y:S04]  /*4810*/  DEPBAR.LE SB0, 0x0 ;  /* 0x000080000000791a */ /* 0x000fe80000000000 */
[----:B------:R-:W-:Y:S07]  /*4820*/  BAR.SYNC.DEFER_BLOCKING 0x0 ;  /* 0x0000000000007b1d */ /* 0x000fee0000010000 */
[----:B------:R-:W-:Y:S02]  /*4830*/  @!P0 IADD3 R196, R239, UR11, RZ ;  /* 0x0000000befc48c10 */ /* 0x000fe4000fffe0ff */
[----:B------:R-:W-:Y:S02]  /*4840*/  @!P0 LEA R243, R243, R224, 0x6 ;  /* 0x000000e0f3f38211 */ /* 0x000fe400078e30ff */
[C---:B------:R-:W-:Y:S02]  /*4850*/  @!P0 IMNMX R204, R196.reuse, UR15, PT ;  /* 0x0000000fc4cc8c17 */ /* 0x040fe4000b800200 */
[C---:B------:R-:W-:Y:S02]  /*4860*/  @!P0 IADD3 R197, R243.reuse, 0x1, RZ ;  /* 0x00000001f3c58810 */ /* 0x040fe40007ffe0ff */
[-C--:B------:R-:W-:Y:S02]  /*4870*/  @!P0 ISETP.GE.AND P2, PT, R243, R204.reuse, PT ;  /* 0x000000ccf300820c */ /* 0x080fe40003f46270 */
[----:B------:R-:W-:Y:S02]  /*4880*/  @!P0 IADD3 R196, R196, 0x8, RZ ;  /* 0x00000008c4c48810 */ /* 0x000fe40007ffe0ff */
[----:B------:R-:W-:Y:S02]  /*4890*/  @!P0 ISETP.GE.AND P1, PT, R197, R204, PT ;  /* 0x000000ccc500820c */ /* 0x000fe40003f26270 */
[----:B------:R-:W-:Y:S02]  /*48a0*/  @!P0 IMNMX R196, R196, UR15, PT ;  /* 0x0000000fc4c48c17 */ /* 0x000fe4000b800200 */
[C---:B------:R-:W-:Y:S01]  /*48b0*/  @!P0 IADD3 R199, R243.reuse, 0x8, RZ ;  /* 0x00000008f3c78810 */ /* 0x040fe20007ffe0ff */
[----:B------:R-:W-:Y:S01]  /*48c0*/  LDSM.16.M88.4 R84, [R223] ;  /* 0x00000000df54783b */ /* 0x000fe20000000200 */
[----:B------:R-:W-:Y:S05]  /*48d0*/  @!P0 IADD3 R205, R243, 0x10, RZ ;  /* 0x00000010f3cd8810 */ /* 0x000fea0007ffe0ff */
[----:B-1----:R-:W1:Y:S06]  /*48e0*/  LDSM.16.M88.4 R88, [R222+0x10000] ;  /* 0x01000000de58783b */ /* 0x002e6c0000000200 */
[----:B------:R-:W2:Y:S06]  /*48f0*/  LDSM.16.M88.4 R92, [R222+0x10800] ;  /* 0x01080000de5c783b */ /* 0x000eac0000000200 */
[----:B------:R-:W-:Y:S06]  /*4900*/  LDSM.16.M88.4 R96, [R221] ;  /* 0x00000000dd60783b */ /* 0x000fec0000000200 */
[----:B------:R-:W3:Y:S06]  /*4910*/  LDSM.16.M88.4 R100, [R212+0x10000] ;  /* 0x01000000d464783b */ /* 0x000eec0000000200 */
[----:B------:R-:W4:Y:S06]  /*4920*/  LDSM.16.M88.4 R104, [R212+0x10800] ;  /* 0x01080000d468783b */ /* 0x000f2c0000000200 */
[----:B------:R-:W-:Y:S06]  /*4930*/  LDSM.16.M88.4 R108, [R220] ;  /* 0x00000000dc6c783b */ /* 0x000fec0000000200 */
[----:B------:R-:W4:Y:S01]  /*4940*/  LDSM.16.M88.4 R112, [R3+0x10000] ;  /* 0x010000000370783b */ /* 0x000f220000000200 */
[C---:B-1----:R-:W-:Y:S08]  /*4950*/  HMMA.16816.F32 R4, R84.reuse, R88, RZ ;  /* 0x000000585404723c */ /* 0x042ff000000018ff */
[C---:B------:R-:W-:Y:S01]  /*4960*/  HMMA.16816.F32 R8, R84.reuse, R90, RZ ;  /* 0x0000005a5408723c */ /* 0x040fe200000018ff */
[----:B------:R-:W-:Y:S07]  /*4970*/  LDSM.16.M88.4 R88, [R219] ;  /* 0x00000000db58783b */ /* 0x000fee0000000200 */
[C---:B--2---:R-:W-:Y:S08]  /*4980*/  HMMA.16816.F32 R12, R84.reuse, R92, RZ ;  /* 0x0000005c540c723c */ /* 0x044ff000000018ff */
[----:B------:R-:W-:Y:S01]  /*4990*/  HMMA.16816.F32 R16, R84, R94, RZ ;  /* 0x0000005e5410723c */ /* 0x000fe200000018ff */
[----:B------:R-:W1:Y:S06]  /*49a0*/  LDSM.16.M88.4 R84, [R3+0x10800] ;  /* 0x010800000354783b */ /* 0x000e6c0000000200 */
[----:B------:R-:W2:Y:S01]  /*49b0*/  LDSM.16.M88.4 R92, [R2+0x10000] ;  /* 0x01000000025c783b */ /* 0x000ea20000000200 */
[C---:B---3--:R-:W-:Y:S08]  /*49c0*/  HMMA.16816.F32 R4, R96.reuse, R100, R4 ;  /* 0x000000646004723c */ /* 0x048ff00000001804 */
[C---:B------:R-:W-:Y:S01]  /*49d0*/  HMMA.16816.F32 R8, R96.reuse, R102, R8 ;  /* 0x000000666008723c */ /* 0x040fe20000001808 */
[----:B------:R-:W-:Y:S07]  /*49e0*/  LDSM.16.M88.4 R100, [R223+0x2000] ;  /* 0x00200000df64783b */ /* 0x000fee0000000200 */
[C---:B----4-:R-:W-:Y:S08]  /*49f0*/  HMMA.16816.F32 R12, R96.reuse, R104, R12 ;  /* 0x00000068600c723c */ /* 0x050ff0000000180c */
[----:B------:R-:W-:Y:S01]  /*4a00*/  HMMA.16816.F32 R16, R96, R106, R16 ;  /* 0x0000006a6010723c */ /* 0x000fe20000001810 */
[----:B------:R-:W3:Y:S06]  /*4a10*/  LDSM.16.M88.4 R96, [R2+0x10800] ;  /* 0x010800000260783b */ /* 0x000eec0000000200 */
        /* <DEDUP_REMOVED lines=8> */
[C---:B--2---:R-:W-:Y:S08]  /*4aa0*/  HMMA.16816.F32 R4, R88.reuse, R92, R4 ;  /* 0x0000005c5804723c */ /* 0x044ff00000001804 */
[C---:B------:R-:W-:Y:S01]  /*4ab0*/  HMMA.16816.F32 R8, R88.reuse, R94, R8 ;  /* 0x0000005e5808723c */ /* 0x040fe20000001808 */
[----:B------:R-:W-:Y:S07]  /*4ac0*/  LDSM.16.M88.4 R92, [R220+0x2000] ;  /* 0x00200000dc5c783b */ /* 0x000fee0000000200 */
[C---:B---3--:R-:W-:Y:S08]  /*4ad0*/  HMMA.16816.F32 R12, R88.reuse, R96, R12 ;  /* 0x00000060580c723c */ /* 0x048ff0000000180c */
        /* <DEDUP_REMOVED lines=67> */
[C---:B------:R-:W-:Y:S08]  /*4f10*/  HMMA.16816.F32 R8, R100.reuse, R106, R8 ;  /* 0x0000006a6408723c */ /* 0x040ff00000001808 */
[C---:B--2---:R-:W-:Y:S08]  /*4f20*/  HMMA.16816.F32 R12, R100.reuse, R88, R12 ;  /* 0x00000058640c723c */ /* 0x044ff0000000180c */
[----:B------:R-:W-:Y:S08]  /*4f30*/  HMMA.16816.F32 R16, R100, R90, R16 ;  /* 0x0000005a6410723c */ /* 0x000ff00000001810 */
[C---:B------:R-:W-:Y:S08]  /*4f40*/  HMMA.16816.F32 R4, R108.reuse, R112, R4 ;  /* 0x000000706c04723c */ /* 0x040ff00000001804 */
[C---:B------:R-:W-:Y:S08]  /*4f50*/  HMMA.16816.F32 R8, R108.reuse, R114, R8 ;  /* 0x000000726c08723c */ /* 0x040ff00000001808 */
[C---:B-1----:R-:W-:Y:S08]  /*4f60*/  HMMA.16816.F32 R12, R108.reuse, R84, R12 ;  /* 0x000000546c0c723c */ /* 0x042ff0000000180c */
[----:B------:R-:W-:Y:S01]  /*4f70*/  HMMA.16816.F32 R16, R108, R86, R16 ;  /* 0x000000566c10723c */ /* 0x000fe20000001810 */
[----:B------:R-:W1:Y:S07]  /*4f80*/  LDSM.16.M88.4 R84, [R2+0x16800] ;  /* 0x016800000254783b */ /* 0x000e6e0000000200 */
[C---:B---3--:R-:W-:Y:S08]  /*4f90*/  HMMA.16816.F32 R4, R92.reuse, R96, R4 ;  /* 0x000000605c04723c */ /* 0x048ff00000001804 */
[C---:B------:R-:W-:Y:S11]  /*4fa0*/  HMMA.16816.F32 R8, R92.reuse, R98, R8 ;  /* 0x000000625c08723c */ /* 0x040ff60000001808 */
[----:B------:R-:W-:Y:S05]  /*4fb0*/  @!UPT UIADD3 URZ, URZ, URZ, URZ ;  /* 0x0000003f3f3ff290 */ /* 0x000fea000fffe03f */
[----:B------:R-:W-:Y:S02]  /*4fc0*/  FMUL.FTZ R116, R4, c[0x0][0x2ec] ;  /* 0x0000bb0004747a20 */ /* 0x000fe40000410000 */
[----:B------:R-:W-:Y:S02]  /*4fd0*/  FMUL.FTZ R117, R5, c[0x0][0x2ec] ;  /* 0x0000bb0005757a20 */ /* 0x000fe40000410000 */
[----:B------:R-:W-:Y:S02]  /*4fe0*/  FMUL.FTZ R118, R6, c[0x0][0x2ec] ;  /* 0x0000bb0006767a20 */ /* 0x000fe40000410000 */
[----:B------:R-:W2:Y:S01]  /*4ff0*/  MUFU.TANH R116, R116 ;  /* 0x0000007400747308 */ /* 0x000ea20000002400 */
[----:B------:R-:W-:Y:S01]  /*5000*/  FMUL.FTZ R119, R7, c[0x0][0x2ec] ;  /* 0x0000bb0007777a20 */ /* 0x000fe20000410000 */
[C---:B-1----:R-:W-:Y:S03]  /*5010*/  HMMA.16816.F32 R12, R92.reuse, R84, R12 ;  /* 0x000000545c0c723c */ /* 0x042fe6000000180c */
[----:B------:R-:W-:Y:S02]  /*5020*/  FMUL.FTZ R120, R8, c[0x0][0x2ec] ;  /* 0x0000bb0008787a20 */ /* 0x000fe40000410000 */
[----:B------:R-:W-:Y:S03]  /*5030*/  FMUL.FTZ R121, R9, c[0x0][0x2ec] ;  /* 0x0000bb0009797a20 */ /* 0x000fe60000410000 */
[----:B------:R-:W1:Y:S01]  /*5040*/  MUFU.TANH R117, R117 ;  /* 0x0000007500757308 */ /* 0x000e620000002400 */
[----:B------:R-:W-:Y:S03]  /*5050*/  HMMA.16816.F32 R16, R92, R86, R16 ;  /* 0x000000565c10723c */ /* 0x000fe60000001810 */
[----:B------:R-:W-:Y:S02]  /*5060*/  FMUL.FTZ R122, R10, c[0x0][0x2ec] ;  /* 0x0000bb000a7a7a20 */ /* 0x000fe40000410000 */
[----:B------:R-:W-:Y:S04]  /*5070*/  FMUL.FTZ R123, R11, c[0x0][0x2ec] ;  /* 0x0000bb000b7b7a20 */ /* 0x000fe80000410000 */
[----:B------:R-:W3:Y:S03]  /*5080*/  MUFU.TANH R118, R118 ;  /* 0x0000007600767308 */ /* 0x000ee60000002400 */
[----:B--2---:R-:W-:Y:S02]  /*5090*/  MOV R198, R116 ;  /* 0x0000007400c67202 */ /* 0x004fe40000000f00 */
[----:B------:R-:W-:Y:S01]  /*50a0*/  @!P0 FSEL R198, R116, -INF , !P2 ;  /* 0xff80000074c68808 */ /* 0x000fe20005000000 */
[----:B------:R-:W-:Y:S01]  /*50b0*/  FMUL.FTZ R124, R12, c[0x0][0x2ec] ;  /* 0x0000bb000c7c7a20 */ /* 0x000fe20000410000 */
[----:B------:R-:W-:Y:S01]  /*50c0*/  @!P0 ISETP.GE.AND P2, PT, R243, R196, PT ;  /* 0x000000c4f300820c */ /* 0x000fe20003f46270 */
[----:B------:R-:W-:Y:S02]  /*50d0*/  FMUL.FTZ R125, R13, c[0x0][0x2ec] ;  /* 0x0000bb000d7d7a20 */ /* 0x000fe40000410000 */
[----:B------:R-:W2:Y:S01]  /*50e0*/  MUFU.TANH R119, R119 ;  /* 0x0000007700777308 */ /* 0x000ea20000002400 */
[--C-:B------:R-:W-:Y:S02]  /*50f0*/  FFMA.FTZ R210, R198, c[0x0][0x23c], -R203.reuse ;  /* 0x00008f00c6d27a23 */ /* 0x100fe400000108cb */
[----:B------:R-:W-:Y:S01]  /*5100*/  FMUL.FTZ R126, R14, c[0x0][0x2ec] ;  /* 0x0000bb000e7e7a20 */ /* 0x000fe20000410000 */
[-C--:B-1----:R-:W-:Y:S01]  /*5110*/  MOV R198, R117.reuse ;  /* 0x0000007500c67202 */ /* 0x082fe20000000f00 */
[----:B------:R-:W-:Y:S01]  /*5120*/  FMUL.FTZ R127, R15, c[0x0][0x2ec] ;  /* 0x0000bb000f7f7a20 */ /* 0x000fe20000410000 */
[----:B------:R-:W-:Y:S01]  /*5130*/  @!P0 FSEL R198, R117, -INF , !P1 ;  /* 0xff80000075c68808 */ /* 0x000fe20004800000 */
[----:B------:R-:W-:Y:S01]  /*5140*/  FMUL.FTZ R128, R16, c[0x0][0x2ec] ;  /* 0x0000bb0010807a20 */ /* 0x000fe20000410000 */
[----:B------:R-:W-:Y:S01]  /*5150*/  FSETP.NEU.FTZ.AND P1, PT, R249, -INF , PT ;  /* 0xff800000f900780b */ /* 0x000fe20003f3d000 */
[----:B------:R-:W-:Y:S01]  /*5160*/  FMUL.FTZ R129, R17, c[0x0][0x2ec] ;  /* 0x0000bb0011817a20 */ /* 0x000fe20000410000 */
[----:B------:R-:W1:Y:S01]  /*5170*/  MUFU.TANH R120, R120 ;  /* 0x0000007800787308 */ /* 0x000e620000002400 */
[----:B------:R-:W-:Y:S01]  /*5180*/  FFMA.FTZ R209, R198, c[0x0][0x23c], -R203 ;  /* 0x00008f00c6d17a23 */ /* 0x000fe200000108cb */
[----:B------:R-:W-:Y:S01]  /*5190*/  FSEL R131, R131, RZ, P1 ;  /* 0x000000ff83837208 */ /* 0x000fe20000800000 */
[----:B------:R-:W-:Y:S01]  /*51a0*/  FMUL.FTZ R130, R18, c[0x0][0x2ec] ;  /* 0x0000bb0012827a20 */ /* 0x000fe20000410000 */
[----:B---3--:R-:W-:Y:S01]  /*51b0*/  MOV R198, R118 ;  /* 0x0000007600c67202 */ /* 0x008fe20000000f00 */
[----:B------:R-:W-:Y:S01]  /*51c0*/  FMUL.FTZ R211, R19, c[0x0][0x2ec] ;  /* 0x0000bb0013d37a20 */ /* 0x000fe20000410000 */
[----:B------:R-:W-:Y:S01]  /*51d0*/  @!P0 FSEL R198, R118, -INF , !P2 ;  /* 0xff80000076c68808 */ /* 0x000fe20005000000 */
[----:B------:R-:W-:Y:S01]  /*51e0*/  FFMA.FTZ R116, -R116, R116, 1 ;  /* 0x3f80000074747423 */ /* 0x000fe20000010174 */
[----:B------:R-:W-:Y:S01]  /*51f0*/  @!P0 ISETP.GE.AND P1, PT, R197, R196, PT ;  /* 0x000000c4c500820c */ /* 0x000fe20003f26270 */
[----:B------:R-:W-:Y:S01]  /*5200*/  FFMA.FTZ R117, -R117, R117, 1 ;  /* 0x3f80000075757423 */ /* 0x000fe20000010175 */
[----:B------:R-:W3:Y:S01]  /*5210*/  MUFU.TANH R121, R121 ;  /* 0x0000007900797308 */ /* 0x000ee20000002400 */
[--C-:B------:R-:W-:Y:S01]  /*5220*/  FFMA.FTZ R202, R198, c[0x0][0x23c], -R131.reuse ;  /* 0x00008f00c6ca7a23 */ /* 0x100fe20000010883 */
[----:B------:R-:W-:Y:S01]  /*5230*/  @!P0 IADD3 R197, R243, 0x9, RZ ;  /* 0x00000009f3c58810 */ /* 0x000fe20007ffe0ff */
[----:B------:R-:W-:Y:S01]  /*5240*/  FMUL.FTZ R116, R116, c[0x0][0x2ec] ;  /* 0x0000bb0074747a20 */ /* 0x000fe20000410000 */
[-C--:B--2---:R-:W-:Y:S01]  /*5250*/  MOV R198, R119.reuse ;  /* 0x0000007700c67202 */ /* 0x084fe20000000f00 */
[----:B------:R-:W-:Y:S01]  /*5260*/  FMUL.FTZ R117, R117, c[0x0][0x2ec] ;  /* 0x0000bb0075757a20 */ /* 0x000fe20000410000 */
[C---:B------:R-:W-:Y:S01]  /*5270*/  @!P0 FSEL R198, R119.reuse, -INF , !P1 ;  /* 0xff80000077c68808 */ /* 0x040fe20004800000 */
[----:B------:R-:W-:Y:S01]  /*5280*/  FFMA.FTZ R119, -R119, R119, 1 ;  /* 0x3f80000077777423 */ /* 0x000fe20000010177 */
[----:B------:R-:W-:Y:S01]  /*5290*/  @!P0 ISETP.GE.AND P1, PT, R199, R204, PT ;  /* 0x000000ccc700820c */ /* 0x000fe20003f26270 */
[----:B------:R-:W-:Y:S01]  /*52a0*/  FFMA.FTZ R118, -R118, R118, 1 ;  /* 0x3f80000076767423 */ /* 0x000fe20000010176 */
[----:B------:R-:W2:Y:S01]  /*52b0*/  MUFU.TANH R122, R122 ;  /* 0x0000007a007a7308 */ /* 0x000ea20000002400 */
[----:B------:R-:W-:Y:S02]  /*52c0*/  FFMA.FTZ R201, R198, c[0x0][0x23c], -R131 ;  /* 0x00008f00c6c97a23 */ /* 0x000fe40000010883 */
[----:B------:R-:W-:Y:S01]  /*52d0*/  FMUL.FTZ R119, R119, c[0x0][0x2ec] ;  /* 0x0000bb0077777a20 */ /* 0x000fe20000410000 */
[-C--:B-1----:R-:W-:Y:S01]  /*52e0*/  MOV R198, R120.reuse ;  /* 0x0000007800c67202 */ /* 0x082fe20000000f00 */
[----:B------:R-:W-:Y:S01]  /*52f0*/  FMUL.FTZ R118, R118, c[0x0][0x2ec] ;  /* 0x0000bb0076767a20 */ /* 0x000fe20000410000 */
[C---:B------:R-:W-:Y:S01]  /*5300*/  @!P0 FSEL R198, R120.reuse, -INF , !P1 ;  /* 0xff80000078c68808 */ /* 0x040fe20004800000 */
[----:B------:R-:W-:Y:S01]  /*5310*/  FFMA.FTZ R120, -R120, R120, 1 ;  /* 0x3f80000078787423 */ /* 0x000fe20000010178 */
[----:B------:R-:W-:Y:S02]  /*5320*/  @!P0 ISETP.GE.AND P1, PT, R197, R204, PT ;  /* 0x000000ccc500820c */ /* 0x000fe40003f26270 */
[----:B------:R-:W1:Y:S01]  /*5330*/  MUFU.TANH R123, R123 ;  /* 0x0000007b007b7308 */ /* 0x000e620000002400 */
[--C-:B------:R-:W-:Y:S02]  /*5340*/  FFMA.FTZ R208, R198, c[0x0][0x23c], -R203.reuse ;  /* 0x00008f00c6d07a23 */ /* 0x100fe400000108cb */
[----:B------:R-:W-:Y:S01]  /*5350*/  FMUL.FTZ R120, R120, c[0x0][0x2ec] ;  /* 0x0000bb0078787a20 */ /* 0x000fe20000410000 */
[-C--:B---3--:R-:W-:Y:S02]  /*5360*/  MOV R198, R121.reuse ;  /* 0x0000007900c67202 */ /* 0x088fe40000000f00 */
[C---:B------:R-:W-:Y:S01]  /*5370*/  @!P0 FSEL R198, R121.reuse, -INF , !P1 ;  /* 0xff80000079c68808 */ /* 0x040fe20004800000 */
[----:B------:R-:W-:Y:S01]  /*5380*/  FFMA.FTZ R121, -R121, R121, 1 ;  /* 0x3f80000079797423 */ /* 0x000fe20000010179 */
[----:B------:R-:W-:Y:S02]  /*5390*/  @!P0 ISETP.GE.AND P1, PT, R199, R196, PT ;  /* 0x000000c4c700820c */ /* 0x000fe40003f26270 */
[----:B------:R-:W3:Y:S01]  /*53a0*/  MUFU.TANH R124, R124 ;  /* 0x0000007c007c7308 */ /* 0x000ee20000002400 */
[----:B------:R-:W-:Y:S02]  /*53b0*/  FFMA.FTZ R207, R198, c[0x0][0x23c], -R203 ;  /* 0x00008f00c6cf7a23 */ /* 0x000fe400000108cb */
[----:B------:R-:W-:Y:S01]  /*53c0*/  FMUL.FTZ R121, R121, c[0x0][0x2ec] ;  /* 0x0000bb0079797a20 */ /* 0x000fe20000410000 */
[-C--:B--2---:R-:W-:Y:S02]  /*53d0*/  MOV R198, R122.reuse ;  /* 0x0000007a00c67202 */ /* 0x084fe40000000f00 */
[C---:B------:R-:W-:Y:S01]  /*53e0*/  @!P0 FSEL R198, R122.reuse, -INF , !P1 ;  /* 0xff8000007ac68808 */ /* 0x040fe20004800000 */
[----:B------:R-:W-:Y:S01]  /*53f0*/  FFMA.FTZ R122, -R122, R122, 1 ;  /* 0x3f8000007a7a7423 */ /* 0x000fe2000001017a */
[----:B------:R-:W-:Y:S02]  /*5400*/  @!P0 ISETP.GE.AND P1, PT, R197, R196, PT ;  /* 0x000000c4c500820c */ /* 0x000fe40003f26270 */
[----:B------:R-:W2:Y:S01]  /*5410*/  MUFU.TANH R125, R125 ;  /* 0x0000007d007d7308 */ /* 0x000ea20000002400 */
[--C-:B------:R-:W-:Y:S01]  /*5420*/  FFMA.FTZ R200, R198, c[0x0][0x23c], -R131.reuse ;  /* 0x00008f00c6c87a23 */ /* 0x100fe20000010883 */
[----:B------:R-:W-:Y:S01]  /*5430*/  @!P0 IADD3 R197, R243, 0x11, RZ ;  /* 0x00000011f3c58810 */ /* 0x000fe20007ffe0ff */
[----:B------:R-:W-:Y:S01]  /*5440*/  FMUL.FTZ R122, R122, c[0x0][0x2ec] ;  /* 0x0000bb007a7a7a20 */ /* 0x000fe20000410000 */
[-C--:B-1----:R-:W-:Y:S02]  /*5450*/  MOV R198, R123.reuse ;  /* 0x0000007b00c67202 */ /* 0x082fe40000000f00 */
[C---:B------:R-:W-:Y:S01]  /*5460*/  @!P0 FSEL R198, R123.reuse, -INF , !P1 ;  /* 0xff8000007bc68808 */ /* 0x040fe20004800000 */
[----:B------:R-:W-:Y:S01]  /*5470*/  FFMA.FTZ R123, -R123, R123, 1 ;  /* 0x3f8000007b7b7423 */ /* 0x000fe2000001017b */
[----:B------:R-:W-:Y:S02]  /*5480*/  @!P0 ISETP.GE.AND P1, PT, R205, R204, PT ;  /* 0x000000cccd00820c */ /* 0x000fe40003f26270 */
[----:B------:R-:W1:Y:S01]  /*5490*/  MUFU.TANH R126, R126 ;  /* 0x0000007e007e7308 */ /* 0x000e620000002400 */
[----:B------:R-:W-:Y:S02]  /*54a0*/  FFMA.FTZ R199, R198, c[0x0][0x23c], -R131 ;  /* 0x00008f00c6c77a23 */ /* 0x000fe40000010883 */
[----:B------:R-:W-:Y:S01]  /*54b0*/  FMUL.FTZ R123, R123, c[0x0][0x2ec] ;  /* 0x0000bb007b7b7a20 */ /* 0x000fe20000410000 */
[-C--:B---3--:R-:W-:Y:S02]  /*54c0*/  MOV R198, R124.reuse ;  /* 0x0000007c00c67202 */ /* 0x088fe40000000f00 */
[C---:B------:R-:W-:Y:S01]  /*54d0*/  @!P0 FSEL R198, R124.reuse, -INF , !P1 ;  /* 0xff8000007cc68808 */ /* 0x040fe20004800000 */
[----:B------:R-:W-:Y:S01]  /*54e0*/  FFMA.FTZ R124, -R124, R124, 1 ;  /* 0x3f8000007c7c7423 */ /* 0x000fe2000001017c */
[----:B------:R-:W-:Y:S02]  /*54f0*/  @!P0 ISETP.GE.AND P1, PT, R197, R204, PT ;  /* 0x000000ccc500820c */ /* 0x000fe40003f26270 */
[----:B------:R-:W3:Y:S01]  /*5500*/  MUFU.TANH R127, R127 ;  /* 0x0000007f007f7308 */ /* 0x000ee20000002400 */
[--C-:B------:R-:W-:Y:S02]  /*5510*/  FFMA.FTZ R206, R198, c[0x0][0x23c], -R203.reuse ;  /* 0x00008f00c6ce7a23 */ /* 0x100fe400000108cb */
[----:B------:R-:W-:Y:S01]  /*5520*/  FMUL.FTZ R124, R124, c[0x0][0x2ec] ;  /* 0x0000bb007c7c7a20 */ /* 0x000fe20000410000 */
[-C--:B--2---:R-:W-:Y:S02]  /*5530*/  MOV R252, R125.reuse ;  /* 0x0000007d00fc7202 */ /* 0x084fe40000000f00 */
[C---:B------:R-:W-:Y:S01]  /*5540*/  @!P0 FSEL R252, R125.reuse, -INF , !P1 ;  /* 0xff8000007dfc8808 */ /* 0x040fe20004800000 */
[----:B------:R-:W-:Y:S01]  /*5550*/  FFMA.FTZ R125, -R125, R125, 1 ;  /* 0x3f8000007d7d7423 */ /* 0x000fe2000001017d */
[----:B------:R-:W-:Y:S02]  /*5560*/  @!P0 ISETP.GE.AND P1, PT, R205, R196, PT ;  /* 0x000000c4cd00820c */ /* 0x000fe40003f26270 */
[----:B------:R-:W2:Y:S01]  /*5570*/  MUFU.TANH R128, R128 ;  /* 0x0000008000807308 */ /* 0x000ea20000002400 */
[----:B------:R-:W-:Y:S02]  /*5580*/  FFMA.FTZ R205, R252, c[0x0][0x23c], -R203 ;  /* 0x00008f00fccd7a23 */ /* 0x000fe400000108cb */
[----:B------:R-:W-:Y:S01]  /*5590*/  FMUL.FTZ R125, R125, c[0x0][0x2ec] ;  /* 0x0000bb007d7d7a20 */ /* 0x000fe20000410000 */
[-C--:B-1----:R-:W-:Y:S02]  /*55a0*/  MOV R252, R126.reuse ;  /* 0x0000007e00fc7202 */ /* 0x082fe40000000f00 */
[C---:B------:R-:W-:Y:S01]  /*55b0*/  @!P0 FSEL R252, R126.reuse, -INF , !P1 ;  /* 0xff8000007efc8808 */ /* 0x040fe20004800000 */
[----:B------:R-:W-:Y:S01]  /*55c0*/  FFMA.FTZ R126, -R126, R126, 1 ;  /* 0x3f8000007e7e7423 */ /* 0x000fe2000001017e */
[----:B------:R-:W-:Y:S02]  /*55d0*/  @!P0 ISETP.GE.AND P1, PT, R197, R196, PT ;  /* 0x000000c4c500820c */ /* 0x000fe40003f26270 */
[----:B------:R-:W1:Y:S01]  /*55e0*/  MUFU.TANH R129, R129 ;  /* 0x0000008100817308 */ /* 0x000e620000002400 */
[--C-:B------:R-:W-:Y:S01]  /*55f0*/  FFMA.FTZ R198, R252, c[0x0][0x23c], -R131.reuse ;  /* 0x00008f00fcc67a23 */ /* 0x100fe20000010883 */
[----:B------:R-:W-:Y:S01]  /*5600*/  @!P0 IADD3 R252, R243, 0x18, RZ ;  /* 0x00000018f3fc8810 */ /* 0x000fe20007ffe0ff */
[----:B------:R-:W-:Y:S01]  /*5610*/  FMUL.FTZ R126, R126, c[0x0][0x2ec] ;  /* 0x0000bb007e7e7a20 */ /* 0x000fe20000410000 */
[-C--:B---3--:R-:W-:Y:S02]  /*5620*/  MOV R10, R127.reuse ;  /* 0x0000007f000a7202 */ /* 0x088fe40000000f00 */
[C---:B------:R-:W-:Y:S01]  /*5630*/  @!P0 FSEL R10, R127.reuse, -INF , !P1 ;  /* 0xff8000007f0a8808 */ /* 0x040fe20004800000 */
[----:B------:R-:W-:Y:S01]  /*5640*/  FFMA.FTZ R127, -R127, R127, 1 ;  /* 0x3f8000007f7f7423 */ /* 0x000fe2000001017f */
[----:B------:R-:W-:Y:S02]  /*5650*/  @!P0 ISETP.GE.AND P1, PT, R252, R204, PT ;  /* 0x000000ccfc00820c */ /* 0x000fe40003f26270 */
[----:B------:R-:W3:Y:S01]  /*5660*/  MUFU.TANH R130, R130 ;  /* 0x0000008200827308 */ /* 0x000ee20000002400 */
[----:B------:R-:W-:Y:S01]  /*5670*/  @!P0 IADD3 R243, R243, 0x19, RZ ;  /* 0x00000019f3f38810 */ /* 0x000fe20007ffe0ff */
[----:B------:R-:W-:Y:S01]  /*5680*/  FFMA.FTZ R197, R10, c[0x0][0x23c], -R131 ;  /* 0x00008f000ac57a23 */ /* 0x000fe20000010883 */
[-C--:B--2---:R-:W-:Y:S01]  /*5690*/  MOV R10, R128.reuse ;  /* 0x00000080000a7202 */ /* 0x084fe20000000f00 */
[----:B------:R-:W-:Y:S01]  /*56a0*/  FMUL.FTZ R127, R127, c[0x0][0x2ec] ;  /* 0x0000bb007f7f7a20 */ /* 0x000fe20000410000 */
[C---:B------:R-:W-:Y:S01]  /*56b0*/  @!P0 FSEL R10, R128.reuse, -INF , !P1 ;  /* 0xff800000800a8808 */ /* 0x040fe20004800000 */
[----:B------:R-:W-:Y:S01]  /*56c0*/  FFMA.FTZ R128, -R128, R128, 1 ;  /* 0x3f80000080807423 */ /* 0x000fe20000010180 */
[----:B------:R-:W-:Y:S03]  /*56d0*/  @!P0 ISETP.GE.AND P1, PT, R243, R204, PT ;  /* 0x000000ccf300820c */ /* 0x000fe60003f26270 */
[----:B------:R-:W2:Y:S01]  /*56e0*/  MUFU.TANH R211, R211 ;  /* 0x000000d300d37308 */ /* 0x000ea20000002400 */
[--C-:B------:R-:W-:Y:S01]  /*56f0*/  FFMA.FTZ R204, R10, c[0x0][0x23c], -R203.reuse ;  /* 0x00008f000acc7a23 */ /* 0x100fe200000108cb */
[-C--:B-1----:R-:W-:Y:S02]  /*5700*/  MOV R10, R129.reuse ;  /* 0x00000081000a7202 */ /* 0x082fe40000000f00 */
[C---:B------:R-:W-:Y:S01]  /*5710*/  @!P0 FSEL R10, R129.reuse, -INF , !P1 ;  /* 0xff800000810a8808 */ /* 0x040fe20004800000 */
[----:B------:R-:W-:Y:S01]  /*5720*/  FFMA.FTZ R129, -R129, R129, 1 ;  /* 0x3f80000081817423 */ /* 0x000fe20000010181 */
[----:B------:R-:W-:Y:S04]  /*5730*/  @!P0 ISETP.GE.AND P1, PT, R252, R196, PT ;  /* 0x000000c4fc00820c */ /* 0x000fe80003f26270 */
[----:B------:R-:W-:Y:S01]  /*5740*/  MUFU.EX2 R210, R210 ;  /* 0x000000d200d27308 */ /* 0x000fe20000000800 */
[----:B------:R-:W-:Y:S01]  /*5750*/  FFMA.FTZ R203, R10, c[0x0][0x23c], -R203 ;  /* 0x00008f000acb7a23 */ /* 0x000fe200000108cb */
[-C--:B---3--:R-:W-:Y:S02]  /*5760*/  MOV R252, R130.reuse ;  /* 0x0000008200fc7202 */ /* 0x088fe40000000f00 */
[C---:B------:R-:W-:Y:S01]  /*5770*/  @!P0 FSEL R252, R130.reuse, -INF , !P1 ;  /* 0xff80000082fc8808 */ /* 0x040fe20004800000 */
[----:B------:R-:W-:Y:S01]  /*5780*/  FFMA.FTZ R130, -R130, R130, 1 ;  /* 0x3f80000082827423 */ /* 0x000fe20000010182 */
[----:B------:R-:W-:Y:S04]  /*5790*/  @!P0 ISETP.GE.AND P1, PT, R243, R196, PT ;  /* 0x000000c4f300820c */ /* 0x000fe80003f26270 */
[----:B------:R-:W1:Y:S01]  /*57a0*/  MUFU.EX2 R209, R209 ;  /* 0x000000d100d17308 */ /* 0x000e620000000800 */
[--C-:B------:R-:W-:Y:S02]  /*57b0*/  FFMA.FTZ R196, R252, c[0x0][0x23c], -R131.reuse ;  /* 0x00008f00fcc47a23 */ /* 0x100fe40000010883 */
[----:B------:R-:W-:Y:S01]  /*57c0*/  FMUL.FTZ R130, R130, c[0x0][0x2ec] ;  /* 0x0000bb0082827a20 */ /* 0x000fe20000410000 */
[-C--:B--2---:R-:W-:Y:S02]  /*57d0*/  MOV R252, R211.reuse ;  /* 0x000000d300fc7202 */ /* 0x084fe40000000f00 */
[C---:B------:R-:W-:Y:S01]  /*57e0*/  @!P0 FSEL R252, R211.reuse, -INF , !P1 ;  /* 0xff800000d3fc8808 */ /* 0x040fe20004800000 */
[----:B------:R-:W-:Y:S01]  /*57f0*/  FFMA.FTZ R211, -R211, R211, 1 ;  /* 0x3f800000d3d37423 */ /* 0x000fe200000101d3 */
[----:B------:R-:W-:Y:S02]  /*5800*/  IADD3 R114, P0, R247, UR10, RZ ;  /* 0x0000000af7727c10 */ /* 0x000fe4000ff1e0ff */
[----:B------:R-:W-:Y:S01]  /*5810*/  MUFU.EX2 R202, R202 ;  /* 0x000000ca00ca7308 */ /* 0x000fe20000000800 */
[----:B------:R-:W-:Y:S01]  /*5820*/  FFMA.FTZ R131, R252, c[0x0][0x23c], -R131 ;  /* 0x00008f00fc837a23 */ /* 0x000fe20000010883 */
[----:B------:R-:W-:Y:S01]  /*5830*/  IADD3.X R115, R246, UR9, RZ, P0, !PT ;  /* 0x00000009f6737c10 */ /* 0x000fe200087fe4ff */
[----:B------:R-:W-:Y:S01]  /*5840*/  FMUL.FTZ R211, R211, c[0x0][0x2ec] ;  /* 0x0000bb00d3d37a20 */ /* 0x000fe20000410000 */
[----:B------:R-:W-:Y:S02]  /*5850*/  PLOP3.LUT P1, PT, PT, PT, UP0, 0x80, 0x0 ;  /* 0x000000000000781c */ /* 0x000fe40003f2f008 */
[C---:B------:R-:W-:Y:S04]  /*5860*/  LEA R250, P0, R240.reuse, R250, 0x2 ;  /* 0x000000faf0fa7211 */ /* 0x040fe800078010ff */
[----:B------:R-:W2:Y:S01]  /*5870*/  MUFU.EX2 R201, R201 ;  /* 0x000000c900c97308 */ /* 0x000ea20000000800 */
[----:B------:R-:W-:Y:S02]  /*5880*/  LEA.HI.X.SX32 R251, R240, R251, 0x2, P0 ;  /* 0x000000fbf0fb7211 */ /* 0x000fe400000f16ff */
[----:B-1----:R-:W-:Y:S05]  /*5890*/  F2FP.PACK_AB R102, R209, R210 ;  /* 0x000000d2d166723e */ /* 0x002fea00000000ff */
[----:B------:R-:W-:Y:S02]  /*58a0*/  STS [R233+0x22000], R102 ;  /* 0x02200066e9007388 */ /* 0x000fe40000000800 */
[----:B------:R-:W-:Y:S10]  /*58b0*/  MUFU.EX2 R208, R208 ;  /* 0x000000d000d07308 */ /* 0x000ff40000000800 */
[----:B------:R-:W1:Y:S01]  /*58c0*/  MUFU.EX2 R207, R207 ;  /* 0x000000cf00cf7308 */ /* 0x000e620000000800 */
[----:B--2---:R-:W-:Y:S05]  /*58d0*/  F2FP.PACK_AB R18, R201, R202 ;  /* 0x000000cac912723e */ /* 0x004fea00000000ff */
[----:B------:R-:W-:Y:S04]  /*58e0*/  STS [R233+0x22400], R18 ;  /* 0x02240012e9007388 */ /* 0x000fe80000000800 */
[----:B------:R-:W-:Y:S10]  /*58f0*/  MUFU.EX2 R200, R200 ;  /* 0x000000c800c87308 */ /* 0x000ff40000000800 */
[----:B------:R-:W2:Y:S01]  /*5900*/  MUFU.EX2 R199, R199 ;  /* 0x000000c700c77308 */ /* 0x000ea20000000800 */
[----:B-1----:R-:W-:Y:S05]  /*5910*/  F2FP.PACK_AB R11, R207, R208 ;  /* 0x000000d0cf0b723e */ /* 0x002fea00000000ff */
[----:B------:R-:W-:Y:S04]  /*5920*/  STS [R236+0x22000], R11 ;  /* 0x0220000bec007388 */ /* 0x000fe80000000800 */
        /* <DEDUP_REMOVED lines=15> */
[----:B------:R1:W-:Y:S01]  /*5a20*/  STS [R237+0x22000], R243 ;  /* 0x022000f3ed007388 */ /* 0x0003e20000000800 */
[----:B--2---:R-:W-:Y:S05]  /*5a30*/  F2FP.PACK_AB R252, R131, R196 ;  /* 0x000000c483fc723e */ /* 0x004fea00000000ff */
[----:B------:R2:W-:Y:S06]  /*5a40*/  STS [R237+0x22400], R252 ;  /* 0x022400fced007388 */ /* 0x0005ec0000000800 */
[----:B------:R-:W-:Y:S06]  /*5a50*/  LDSM.16.M88.4 R84, [R223+0x8000] ;  /* 0x00800000df54783b */ /* 0x000fec0000000200 */
[----:B------:R-:W3:Y:S06]  /*5a60*/  LDSM.16.M88.4 R88, [R222+0x18000] ;  /* 0x01800000de58783b */ /* 0x000eec0000000200 */
[----:B------:R-:W3:Y:S06]  /*5a70*/  LDSM.16.M88.4 R92, [R222+0x18800] ;  /* 0x01880000de5c783b */ /* 0x000eec0000000200 */
[----:B------:R-:W-:Y:S06]  /*5a80*/  LDSM.16.M88.4 R96, [R221+0x8000] ;  /* 0x00800000dd60783b */ /* 0x000fec0000000200 */
[----:B------:R-:W3:Y:S06]  /*5a90*/  LDSM.16.M88.4 R100, [R212+0x18000] ;  /* 0x01800000d464783b */ /* 0x000eec0000000200 */
[----:B-1----:R-:W4:Y:S06]  /*5aa0*/  LDG.E R243, [R114.64] ;  /* 0x0000000472f37981 */ /* 0x002f2c000c1e1900 */
[----:B------:R-:W1:Y:S06]  /*5ab0*/  LDSM.16.M88.4 R104, [R212+0x18800] ;  /* 0x01880000d468783b */ /* 0x000e6c0000000200 */
[----:B--2---:R-:W2:Y:S01]  /*5ac0*/  LDG.E R252, [R114.64+0x20] ;  /* 0x0000200472fc7981 */ /* 0x004ea2000c1e1900 */
[C---:B---3--:R-:W-:Y:S05]  /*5ad0*/  HMMA.16816.F32 R4, R84.reuse, R88, RZ ;  /* 0x000000585404723c */ /* 0x048fea00000018ff */
[----:B------:R-:W-:Y:S03]  /*5ae0*/  LDSM.16.M88.4 R108, [R220+0x8000] ;  /* 0x00800000dc6c783b */ /* 0x000fe60000000200 */
[C---:B------:R-:W-:Y:S03]  /*5af0*/  HMMA.16816.F32 R8, R84.reuse, R90, RZ ;  /* 0x0000005a5408723c */ /* 0x040fe600000018ff */
[----:B------:R-:W3:Y:S05]  /*5b00*/  LDSM.16.M88.4 R88, [R3+0x18000] ;  /* 0x018000000358783b */ /* 0x000eea0000000200 */
[C---:B------:R-:W-:Y:S08]  /*5b10*/  HMMA.16816.F32 R12, R84.reuse, R92, RZ ;  /* 0x0000005c540c723c */ /* 0x040ff000000018ff */
[----:B------:R-:W-:Y:S01]  /*5b20*/  HMMA.16816.F32 R16, R84, R94, RZ ;  /* 0x0000005e5410723c */ /* 0x000fe200000018ff */
[----:B------:R-:W3:Y:S06]  /*5b30*/  LDSM.16.M88.4 R84, [R3+0x18800] ;  /* 0x018800000354783b */ /* 0x000eec0000000200 */
        /* <DEDUP_REMOVED lines=8> */
[C---:B---3--:R-:W-:Y:S08]  /*5bc0*/  HMMA.16816.F32 R4, R108.reuse, R88, R4 ;  /* 0x000000586c04723c */ /* 0x048ff00000001804 */
[C---:B------:R-:W-:Y:S01]  /*5bd0*/  HMMA.16816.F32 R8, R108.reuse, R90, R8 ;  /* 0x0000005a6c08723c */ /* 0x040fe20000001808 */
[----:B------:R-:W3:Y:S07]  /*5be0*/  LDSM.16.M88.4 R88, [R223+0xa000] ;  /* 0x00a00000df58783b */ /* 0x000eee0000000200 */
[C---:B------:R-:W-:Y:S08]  /*5bf0*/  HMMA.16816.F32 R12, R108.reuse, R84, R12 ;  /* 0x000000546c0c723c */ /* 0x040ff0000000180c */
[----:B------:R-:W-:Y:S01]  /*5c00*/  HMMA.16816.F32 R16, R108, R86, R16 ;  /* 0x000000566c10723c */ /* 0x000fe20000001810 */
        /* <DEDUP_REMOVED lines=42> */
[----:B------:R-:W2:Y:S06]  /*5eb0*/  LDSM.16.M88.4 R84, [R3+0x1c800] ;  /* 0x01c800000354783b */ /* 0x000eac0000000200 */
[----:B------:R-:W-:Y:S01]  /*5ec0*/  LDSM.16.M88.4 R100, [R219+0xc000] ;  /* 0x00c00000db64783b */ /* 0x000fe20000000200 */
[C---:B----4-:R-:W-:Y:S08]  /*5ed0*/  HMMA.16816.F32 R4, R96.reuse, R108, R4 ;  /* 0x0000006c6004723c */ /* 0x050ff00000001804 */
        /* <DEDUP_REMOVED lines=9> */
[C---:B--2---:R-:W-:Y:S08]  /*5f70*/  HMMA.16816.F32 R12, R92.reuse, R84, R12 ;  /* 0x000000545c0c723c */ /* 0x044ff0000000180c */
        /* <DEDUP_REMOVED lines=22> */
[----:B------:R-:W1:Y:S07]  /*60e0*/  LDSM.16.M88.4 R88, [R2+0x1e800] ;  /* 0x01e800000258783b */ /* 0x000e6e0000000200 */
[C---:B---3--:R-:W-:Y:S08]  /*60f0*/  HMMA.16816.F32 R4, R100.reuse, R104, R4 ;  /* 0x000000686404723c */ /* 0x048ff00000001804 */
[C---:B------:R-:W-:Y:S08]  /*6100*/  HMMA.16816.F32 R8, R100.reuse, R106, R8 ;  /* 0x0000006a6408723c */ /* 0x040ff00000001808 */
[C---:B--2---:R-:W-:Y:S08]  /*6110*/  HMMA.16816.F32 R12, R100.reuse, R84, R12 ;  /* 0x00000054640c723c */ /* 0x044ff0000000180c */
        /* <DEDUP_REMOVED lines=9> */
[----:B------:R-:W-:Y:S02]  /*61b0*/  FMUL.FTZ R116, R210, R116 ;  /* 0x00000074d2747220 */ /* 0x000fe40000410000 */
[----:B------:R-:W-:Y:S02]  /*61c0*/  FMUL.FTZ R117, R209, R117 ;  /* 0x00000075d1757220 */ /* 0x000fe40000410000 */
[C---:B------:R-:W-:Y:S02]  /*61d0*/  FADD.FTZ R103, -R243.reuse, R8 ;  /* 0x00000008f3677221 */ /* 0x040fe40000010100 */
[----:B------:R-:W-:Y:S01]  /*61e0*/  FADD.FTZ R102, -R243, R9 ;  /* 0x00000009f3667221 */ /* 0x000fe20000010100 */
[----:B------:R-:W-:Y:S01]  /*61f0*/  F2FP.PACK_AB R116, R117, R116 ;  /* 0x000000747574723e */ /* 0x000fe200000000ff */
[----:B------:R-:W-:Y:S02]  /*6200*/  FMUL.FTZ R208, R208, R103 ;  /* 0x00000067d0d07220 */ /* 0x000fe40000410000 */
[----:B------:R-:W-:Y:S02]  /*6210*/  FMUL.FTZ R207, R207, R102 ;  /* 0x00000066cfcf7220 */ /* 0x000fe40000410000 */
[----:B------:R1:W-:Y:S01]  /*6220*/  STS [R233+0x20000], R116 ;  /* 0x02000074e9007388 */ /* 0x0003e20000000800 */
[C---:B------:R-:W-:Y:S02]  /*6230*/  FADD.FTZ R209, -R243.reuse, R12 ;  /* 0x0000000cf3d17221 */ /* 0x040fe40000010100 */
[C---:B------:R-:W-:Y:S02]  /*6240*/  FADD.FTZ R210, -R243.reuse, R13 ;  /* 0x0000000df3d27221 */ /* 0x040fe40000010100 */
[C---:B------:R-:W-:Y:S02]  /*6250*/  FADD.FTZ R9, -R243.reuse, R16 ;  /* 0x00000010f3097221 */ /* 0x040fe40000010100 */
[----:B------:R-:W-:Y:S02]  /*6260*/  FADD.FTZ R243, -R243, R17 ;  /* 0x00000011f3f37221 */ /* 0x000fe40000010100 */
[----:B------:R-:W-:Y:S02]  /*6270*/  FMUL.FTZ R120, R208, R120 ;  /* 0x00000078d0787220 */ /* 0x000fe40000410000 */
[----:B------:R-:W-:Y:S02]  /*6280*/  FMUL.FTZ R121, R207, R121 ;  /* 0x00000079cf797220 */ /* 0x000fe40000410000 */
[----:B------:R-:W-:Y:S02]  /*6290*/  FMUL.FTZ R204, R204, R9 ;  /* 0x00000009cccc7220 */ /* 0x000fe40000410000 */
[----:B------:R-:W-:Y:S01]  /*62a0*/  FMUL.FTZ R243, R203, R243 ;  /* 0x000000f3cbf37220 */ /* 0x000fe20000410000 */
[----:B------:R-:W-:Y:S01]  /*62b0*/  F2FP.PACK_AB R121, R121, R120 ;  /* 0x000000787979723e */ /* 0x000fe200000000ff */
[----:B------:R-:W-:Y:S02]  /*62c0*/  FMUL.FTZ R117, R128, c[0x0][0x2ec] ;  /* 0x0000bb0080757a20 */ /* 0x000fe40000410000 */
[----:B------:R-:W-:Y:S02]  /*62d0*/  FMUL.FTZ R128, R129, c[0x0][0x2ec] ;  /* 0x0000bb0081807a20 */ /* 0x000fe40000410000 */
[C---:B------:R-:W-:Y:S02]  /*62e0*/  FADD.FTZ R120, -R252.reuse, R7 ;  /* 0x00000007fc787221 */ /* 0x040fe40000010100 */
[----:B------:R-:W-:Y:S02]  /*62f0*/  FADD.FTZ R129, -R252, R6 ;  /* 0x00000006fc817221 */ /* 0x000fe40000010100 */
[----:B------:R-:W-:Y:S02]  /*6300*/  FMUL.FTZ R117, R204, R117 ;  /* 0x00000075cc757220 */ /* 0x000fe40000410000 */
[----:B------:R-:W-:Y:S02]  /*6310*/  FMUL.FTZ R128, R243, R128 ;  /* 0x00000080f3807220 */ /* 0x000fe40000410000 */
[----:B------:R-:W-:Y:S02]  /*6320*/  FMUL.FTZ R209, R206, R209 ;  /* 0x000000d1ced17220 */ /* 0x000fe40000410000 */
[----:B------:R-:W-:Y:S01]  /*6330*/  FMUL.FTZ R210, R205, R210 ;  /* 0x000000d2cdd27220 */ /* 0x000fe20000410000 */
[----:B------:R-:W-:Y:S01]  /*6340*/  F2FP.PACK_AB R128, R128, R117 ;  /* 0x000000758080723e */ /* 0x000fe200000000ff */
[----:B------:R-:W-:Y:S02]  /*6350*/  FMUL.FTZ R120, R201, R120 ;  /* 0x00000078c9787220 */ /* 0x000fe40000410000 */
[----:B------:R-:W-:Y:S02]  /*6360*/  FMUL.FTZ R129, R202, R129 ;  /* 0x00000081ca817220 */ /* 0x000fe40000410000 */
        /* <DEDUP_REMOVED lines=8> */
[----:B------:R-:W-:Y:S01]  /*63f0*/  FMUL.FTZ R202, R199, R202 ;  /* 0x000000cac7ca7220 */ /* 0x000fe20000410000 */
[----:B------:R-:W-:Y:S01]  /*6400*/  F2FP.PACK_AB R118, R119, R118 ;  /* 0x000000767776723e */ /* 0x000fe200000000ff */
[C---:B------:R-:W-:Y:S02]  /*6410*/  FADD.FTZ R125, -R252.reuse, R14 ;  /* 0x0000000efc7d7221 */ /* 0x040fe40000010100 */
[----:B-1----:R-:W-:Y:S02]  /*6420*/  FADD.FTZ R116, -R252, R15 ;  /* 0x0000000ffc747221 */ /* 0x002fe40000010100 */
[----:B------:R-:W-:Y:S01]  /*6430*/  FMUL.FTZ R117, R117, R122 ;  /* 0x0000007a75757220 */ /* 0x000fe20000410000 */
[----:B------:R-:W-:Y:S01]  /*6440*/  STS [R233+0x20400], R118 ;  /* 0x02040076e9007388 */ /* 0x000fe20000000800 */
[----:B------:R-:W-:Y:S02]  /*6450*/  FMUL.FTZ R202, R202, R123 ;  /* 0x0000007bcaca7220 */ /* 0x000fe40000410000 */
[----:B------:R-:W-:Y:S02]  /*6460*/  FMUL.FTZ R125, R198, R125 ;  /* 0x0000007dc67d7220 */ /* 0x000fe40000410000 */
[----:B------:R-:W-:Y:S01]  /*6470*/  FMUL.FTZ R116, R197, R116 ;  /* 0x00000074c5747220 */ /* 0x000fe20000410000 */
[----:B------:R-:W-:Y:S01]  /*6480*/  F2FP.PACK_AB R117, R202, R117 ;  /* 0x00000075ca75723e */ /* 0x000fe200000000ff */
[C---:B------:R-:W-:Y:S01]  /*6490*/  FADD.FTZ R129, -R252.reuse, R18 ;  /* 0x00000012fc817221 */ /* 0x040fe20000010100 */
[----:B------:R-:W-:Y:S01]  /*64a0*/  STS [R236+0x20000], R121 ;  /* 0x02000079ec007388 */ /* 0x000fe20000000800 */
[----:B------:R-:W-:Y:S02]  /*64b0*/  FADD.FTZ R252, -R252, R19 ;  /* 0x00000013fcfc7221 */ /* 0x000fe40000010100 */
[----:B------:R-:W-:Y:S02]  /*64c0*/  FMUL.FTZ R125, R125, R126 ;  /* 0x0000007e7d7d7220 */ /* 0x000fe40000410000 */
[----:B------:R-:W-:Y:S01]  /*64d0*/  FMUL.FTZ R116, R116, R127 ;  /* 0x0000007f74747220 */ /* 0x000fe20000410000 */
[----:B------:R-:W-:Y:S01]  /*64e0*/  STS [R236+0x20400], R117 ;  /* 0x02040075ec007388 */ /* 0x000fe20000000800 */
[----:B------:R-:W-:Y:S02]  /*64f0*/  FMUL.FTZ R129, R196, R129 ;  /* 0x00000081c4817220 */ /* 0x000fe40000410000 */
[----:B------:R-:W-:Y:S01]  /*6500*/  FMUL.FTZ R252, R131, R252 ;  /* 0x000000fc83fc7220 */ /* 0x000fe20000410000 */
[----:B------:R-:W-:Y:S01]  /*6510*/  F2FP.PACK_AB R120, R116, R125 ;  /* 0x0000007d7478723e */ /* 0x000fe200000000ff */
[----:B------:R-:W-:Y:S01]  /*6520*/  FMUL.FTZ R129, R129, R130 ;  /* 0x0000008281817220 */ /* 0x000fe20000410000 */
[----:B------:R-:W-:Y:S01]  /*6530*/  STS [R235+0x20000], R124 ;  /* 0x0200007ceb007388 */ /* 0x000fe20000000800 */
[----:B------:R-:W-:Y:S05]  /*6540*/  FMUL.FTZ R252, R252, R211 ;  /* 0x000000d3fcfc7220 */ /* 0x000fea0000410000 */
[----:B------:R-:W-:Y:S01]  /*6550*/  STS [R235+0x20400], R120 ;  /* 0x02040078eb007388 */ /* 0x000fe20000000800 */
[----:B------:R-:W-:Y:S05]  /*6560*/  F2FP.PACK_AB R116, R252, R129 ;  /* 0x00000081fc74723e */ /* 0x000fea00000000ff */
        /* <DEDUP_REMOVED lines=156> */
.L_x_536:
[----:B------:R-:W-:Y:S01]  /*6f30*/  LDSM.16.M88.4 R196, [R216] ;  /* 0x00000000d8c4783b */ /* 0x000fe20000000200 */
[C---:B------:R-:W-:Y:S01]  /*6f40*/  IMAD R243, R238.reuse, 0x38, RZ ;  /* 0x00000038eef37824 */ /* 0x040fe200078e02ff */
[----:B------:R-:W-:Y:S02]  /*6f50*/  @UP0 UIADD3 UR12, UP2, UR8, -0x100, URZ ;  /* 0xffffff00080c0890 */ /* 0x000fe4000ff5e03f */
[----:B------:R-:W-:Y:S01]  /*6f60*/  @UP0 UIADD3 UR10, UP1, UR10, -0x100, URZ ;  /* 0xffffff000a0a0890 */ /* 0x000fe2000ff3e03f */
        /* <DEDUP_REMOVED lines=84> */
[C---:B------:R-:W-:Y:S07]  /*74b0*/  HMMA.16816.F32 R112, R196.reuse, R210, R112 ;  /* 0x000000d2c470723c */ /* 0x040fee0000001870 */
[----:B------:R-:W-:Y:S01]  /*74c0*/  IMAD.SHL.U32 R211, R238, 0x20, RZ ;  /* 0x00000020eed37824 */ /* 0x000fe200078e00ff */
[-C--:B--2---:R-:W-:Y:S08]  /*74d0*/  HMMA.16816.F32 R116, R196, R204.reuse, R116 ;  /* 0x000000ccc474723c */ /* 0x084ff00000001874 */
[C---:B------:R-:W-:Y:S07]  /*74e0*/  HMMA.16816.F32 R120, R200.reuse, R204, R120 ;  /* 0x000000ccc878723c */ /* 0x040fee0000001878 */
[----:B------:R-:W-:Y:S01]  /*74f0*/  @P1 IADD3 R204, P0, R247, UR8, RZ ;  /* 0x00000008f7cc1c10 */ /* 0x000fe2000ff1e0ff */
[-C--:B------:R-:W-:Y:S01]  /*7500*/  HMMA.16816.F32 R124, R200, R206.reuse, R124 ;  /* 0x000000cec87c723c */ /* 0x080fe2000000187c */
[----:B------:R-:W-:Y:S03]  /*7510*/  @UP0 UMOV UR8, UR12 ;  /* 0x0000000c00080c82 */ /* 0x000fe60008000000 */
[----:B------:R-:W-:Y:S01]  /*7520*/  @P1 IADD3.X R205, R246, UR7, RZ, P0, !PT ;  /* 0x00000007f6cd1c10 */ /* 0x000fe200087fe4ff */
[----:B------:R-:W-:Y:S02]  /*7530*/  @UP0 UMOV UR7, UR11 ;  /* 0x0000000b00070c82 */ /* 0x000fe40008000000 */
[C---:B------:R-:W-:Y:S01]  /*7540*/  IMAD.SHL.U32 R201, R238.reuse, 0x8, RZ ;  /* 0x00000008eec97824 */ /* 0x040fe200078e00ff */
[----:B------:R-:W-:Y:S01]  /*7550*/  HMMA.16816.F32 R128, R196, R206, R128 ;  /* 0x000000cec480723c */ /* 0x000fe20000001880 */
[----:B------:R1:W5:Y:S03]  /*7560*/  @P1 LDG.E R248, [R204.64+-0x100] ;  /* 0xffff0004ccf81981 */ /* 0x000366000c1e1900 */
[CC--:B------:R-:W-:Y:S01]  /*7570*/  LEA R208, P0, R201.reuse, R250.reuse, 0x2 ;  /* 0x000000fac9d07211 */ /* 0x0c0fe200078010ff */
[C---:B------:R-:W-:Y:S01]  /*7580*/  IMAD.SHL.U32 R203, R238.reuse, 0x10, RZ ;  /* 0x00000010eecb7824 */ /* 0x040fe200078e00ff */
[----:B------:R1:W5:Y:S01]  /*7590*/  @P1 LDG.E R249, [R204.64+-0xe0] ;  /* 0xffff2004ccf91981 */ /* 0x000362000c1e1900 */
[C---:B------:R-:W-:Y:S01]  /*75a0*/  IMAD R207, R238.reuse, 0x18, RZ ;  /* 0x00000018eecf7824 */ /* 0x040fe200078e02ff */
[-C--:B------:R-:W-:Y:S03]  /*75b0*/  LEA.HI.X.SX32 R209, R201, R251.reuse, 0x2, P0 ;  /* 0x000000fbc9d17211 */ /* 0x080fe600000f16ff */
[----:B------:R-:W-:Y:S01]  /*75c0*/  RED.E.ADD.F32.FTZ.RN.STRONG.GPU [R250.64], R4 ;  /* 0x00000004fa00798e */ /* 0x000fe2000c10e784 */
[-C--:B------:R-:W-:Y:S02]  /*75d0*/  LEA R196, P2, R203, R250.reuse, 0x2 ;  /* 0x000000facbc47211 */ /* 0x080fe400078410ff */
[-C--:B------:R-:W-:Y:S02]  /*75e0*/  LEA R198, P0, R207, R250.reuse, 0x2 ;  /* 0x000000facfc67211 */ /* 0x080fe400078010ff */
[----:B------:R2:W-:Y:S01]  /*75f0*/  RED.E.ADD.F32.FTZ.RN.STRONG.GPU [R208.64], R5 ;  /* 0x00000005d000798e */ /* 0x0005e2000c10e784 */
[-C--:B------:R-:W-:Y:S02]  /*7600*/  LEA.HI.X.SX32 R197, R203, R251.reuse, 0x2, P2 ;  /* 0x000000fbcbc57211 */ /* 0x080fe400010f16ff */
[-C--:B------:R-:W-:Y:S01]  /*7610*/  LEA.HI.X.SX32 R199, R207, R251.reuse, 0x2, P0 ;  /* 0x000000fbcfc77211 */ /* 0x080fe200000f16ff */
[C---:B------:R-:W-:Y:S01]  /*7620*/  IMAD R207, R238.reuse, 0x30, RZ ;  /* 0x00000030eecf7824 */ /* 0x040fe200078e02ff */
[CC--:B------:R-:W-:Y:S01]  /*7630*/  LEA R210, P2, R211.reuse, R250.reuse, 0x2 ;  /* 0x000000fad3d27211 */ /* 0x0c0fe200078410ff */
[----:B------:R-:W-:Y:S03]  /*7640*/  RED.E.ADD.F32.FTZ.RN.STRONG.GPU [R196.64], R6 ;  /* 0x00000006c400798e */ /* 0x000fe6000c10e784 */
[-C--:B------:R-:W-:Y:S02]  /*7650*/  LEA.HI.X.SX32 R211, R211, R251.reuse, 0x2, P2 ;  /* 0x000000fbd3d37211 */ /* 0x080fe400010f16ff */
[----:B------:R3:W-:Y:S01]  /*7660*/  RED.E.ADD.F32.FTZ.RN.STRONG.GPU [R198.64], R7 ;  /* 0x00000007c600798e */ /* 0x0007e2000c10e784 */
[CC--:B------:R-:W-:Y:S01]  /*7670*/  LEA R206, P2, R207.reuse, R250.reuse, 0x2 ;  /* 0x000000facfce7211 */ /* 0x0c0fe200078410ff */
[----:B-1----:R-:W-:Y:S03]  /*7680*/  IMAD R205, R238, 0x28, RZ ;  /* 0x00000028eecd7824 */ /* 0x002fe600078e02ff */
[----:B------:R1:W-:Y:S01]  /*7690*/  RED.E.ADD.F32.FTZ.RN.STRONG.GPU [R210.64], R8 ;  /* 0x00000008d200798e */ /* 0x0003e2000c10e784 */
[-C--:B------:R-:W-:Y:S02]  /*76a0*/  LEA.HI.X.SX32 R207, R207, R251.reuse, 0x2, P2 ;  /* 0x000000fbcfcf7211 */ /* 0x080fe400010f16ff */
[CC--:B------:R-:W-:Y:S04]  /*76b0*/  LEA R204, P0, R205.reuse, R250.reuse, 0x2 ;  /* 0x000000facdcc7211 */ /* 0x0c0fe800078010ff */
[-C--:B------:R-:W-:Y:S02]  /*76c0*/  LEA.HI.X.SX32 R205, R205, R251.reuse, 0x2, P0 ;  /* 0x000000fbcdcd7211 */ /* 0x080fe400000f16ff */
[----:B--2---:R-:W-:Y:S03]  /*76d0*/  IADD3 R5, R203, 0x20, RZ ;  /* 0x00000020cb057810 */ /* 0x004fe60007ffe0ff */
[----:B------:R2:W-:Y:S05]  /*76e0*/  RED.E.ADD.F32.FTZ.RN.STRONG.GPU [R204.64], R9 ;  /* 0x00000009cc00798e */ /* 0x0005ea000c10e784 */
[----:B------:R-:W-:Y:S01]  /*76f0*/  RED.E.ADD.F32.FTZ.RN.STRONG.GPU [R206.64], R10 ;  /* 0x0000000ace00798e */ /* 0x000fe2000c10e784 */
[----:B---3--:R-:W-:Y:S01]  /*7700*/  IMAD.IADD R7, R201, 0x1, R5 ;  /* 0x00000001c9077824 */ /* 0x008fe200078e0205 */
[CC--:B-1----:R-:W-:Y:S04]  /*7710*/  LEA R210, P0, R243.reuse, R250.reuse, 0x2 ;  /* 0x000000faf3d27211 */ /* 0x0c2fe800078010ff */
[-C--:B------:R-:W-:Y:S02]  /*7720*/  LEA.HI.X.SX32 R211, R243, R251.reuse, 0x2, P0 ;  /* 0x000000fbf3d37211 */ /* 0x080fe400000f16ff */
[CC--:B------:R-:W-:Y:S03]  /*7730*/  LEA R198, P0, R5.reuse, R250.reuse, 0x2 ;  /* 0x000000fa05c67211 */ /* 0x0c0fe600078010ff */
[----:B------:R1:W-:Y:S01]  /*7740*/  RED.E.ADD.F32.FTZ.RN.STRONG.GPU [R210.64], R11 ;  /* 0x0000000bd200798e */ /* 0x0003e2000c10e784 */
[-C--:B------:R-:W-:Y:S01]  /*7750*/  LEA.HI.X.SX32 R199, R5, R251.reuse, 0x2, P0 ;  /* 0x000000fb05c77211 */ /* 0x080fe200000f16ff */
[----:B------:R-:W-:Y:S01]  /*7760*/  IMAD.IADD R5, R201, 0x1, R7 ;  /* 0x00000001c9057824 */ /* 0x000fe200078e0207 */
[CC--:B------:R-:W-:Y:S02]  /*7770*/  LEA R8, P0, R7.reuse, R250.reuse, 0x2 ;  /* 0x000000fa07087211 */ /* 0x0c0fe400078010ff */
[----:B------:R-:W-:Y:S02]  /*7780*/  RED.E.ADD.F32.FTZ.RN.STRONG.GPU [R250.64+0x80], R16 ;  /* 0x00008010fa00798e */ /* 0x000fe4000c10e784 */
[-C--:B--2---:R-:W-:Y:S01]  /*7790*/  LEA.HI.X.SX32 R9, R7, R251.reuse, 0x2, P0 ;  /* 0x000000fb07097211 */ /* 0x084fe200000f16ff */
[----:B------:R-:W-:Y:S01]  /*77a0*/  IMAD.IADD R7, R201, 0x1, R5 ;  /* 0x00000001c9077824 */ /* 0x000fe200078e0205 */
[CC--:B------:R-:W-:Y:S01]  /*77b0*/  LEA R204, P2, R5.reuse, R250.reuse, 0x2 ;  /* 0x000000fa05cc7211 */ /* 0x0c0fe200078410ff */
[----:B------:R2:W-:Y:S03]  /*77c0*/  RED.E.ADD.F32.FTZ.RN.STRONG.GPU [R208.64+0x80], R17 ;  /* 0x00008011d000798e */ /* 0x0005e6000c10e784 */
[-C--:B------:R-:W-:Y:S02]  /*77d0*/  LEA.HI.X.SX32 R205, R5, R251.reuse, 0x2, P2 ;  /* 0x000000fb05cd7211 */ /* 0x080fe400010f16ff */
[----:B------:R-:W-:Y:S01]  /*77e0*/  RED.E.ADD.F32.FTZ.RN.STRONG.GPU [R198.64], R18 ;  /* 0x00000012c600798e */ /* 0x000fe2000c10e784 */
[-C--:B------:R-:W-:Y:S04]  /*77f0*/  LEA R6, P0, R7, R250.reuse, 0x2 ;  /* 0x000000fa07067211 */ /* 0x080fe800078010ff */
[----:B------:R3:W-:Y:S05]  /*7800*/  RED.E.ADD.F32.FTZ.RN.STRONG.GPU [R8.64], R19 ;  /* 0x000000130800798e */ /* 0x0007ea000c10e784 */
[----:B------:R-:W-:Y:S01]  /*7810*/  RED.E.ADD.F32.FTZ.RN.STRONG.GPU [R204.64], R12 ;  /* 0x0000000ccc00798e */ /* 0x000fe2000c10e784 */
[----:B-1----:R-:W-:Y:S01]  /*7820*/  IMAD.IADD R11, R201, 0x1, R7 ;  /* 0x00000001c90b7824 */ /* 0x002fe200078e0207 */
[-C--:B------:R-:W-:Y:S03]  /*7830*/  LEA.HI.X.SX32 R7, R7, R251.reuse, 0x2, P0 ;  /* 0x000000fb07077211 */ /* 0x080fe600000f16ff */
[----:B------:R-:W-:Y:S01]  /*7840*/  IMAD.IADD R5, R201, 0x1, R11 ;  /* 0x00000001c9057824 */ /* 0x000fe200078e020b */
[CC--:B------:R-:W-:Y:S01]  /*7850*/  LEA R10, P0, R11.reuse, R250.reuse, 0x2 ;  /* 0x000000fa0b0a7211 */ /* 0x0c0fe200078010ff */
[----:B------:R1:W-:Y:S03]  /*7860*/  RED.E.ADD.F32.FTZ.RN.STRONG.GPU [R6.64], R13 ;  /* 0x0000000d0600798e */ /* 0x0003e6000c10e784 */
[-C--:B------:R-:W-:Y:S02]  /*7870*/  LEA.HI.X.SX32 R11, R11, R251.reuse, 0x2, P0 ;  /* 0x000000fb0b0b7211 */ /* 0x080fe400000f16ff */
[-C--:B------:R-:W-:Y:S02]  /*7880*/  LEA R206, P0, R5, R250.reuse, 0x2 ;  /* 0x000000fa05ce7211 */ /* 0x080fe400078010ff */
[----:B--2---:R-:W-:Y:S01]  /*7890*/  IADD3 R17, R203, 0x40, RZ ;  /* 0x00000040cb117810 */ /* 0x004fe20007ffe0ff */
        /* <DEDUP_REMOVED lines=13> */
[----:B-1----:R-:W-:Y:S01]  /*7970*/  IMAD.IADD R7, R201, 0x1, R5 ;  /* 0x00000001c9077824 */ /* 0x002fe200078e0205 */
[----:B------:R1:W-:Y:S01]  /*7980*/  RED.E.ADD.F32.FTZ.RN.STRONG.GPU [R16.64], R86 ;  /* 0x000000561000798e */ /* 0x0003e2000c10e784 */
[----:B------:R-:W-:Y:S04]  /*7990*/  IADD3 R13, R203, 0x60, RZ ;  /* 0x00000060cb0d7810 */ /* 0x000fe80007ffe0ff */
[----:B------:R-:W-:Y:S01]  /*79a0*/  RED.E.ADD.F32.FTZ.RN.STRONG.GPU [R18.64], R87 ;  /* 0x000000571200798e */ /* 0x000fe2000c10e784 */
[CC--:B--2---:R-:W-:Y:S04]  /*79b0*/  LEA R10, P2, R9.reuse, R250.reuse, 0x2 ;  /* 0x000000fa090a7211 */ /* 0x0c4fe800078410ff */
        /* <DEDUP_REMOVED lines=15> */
[CC--:B-1----:R-:W-:Y:S02]  /*7ab0*/  LEA R16, P0, R5.reuse, R250.reuse, 0x2 ;  /* 0x000000fa05107211 */ /* 0x0c2fe400078010ff */
[----:B------:R-:W-:Y:S02]  /*7ac0*/  RED.E.ADD.F32.FTZ.RN.STRONG.GPU [R250.64+0x180], R96 ;  /* 0x00018060fa00798e */ /* 0x000fe4000c10e784 */
[-C--:B------:R-:W-:Y:S03]  /*7ad0*/  LEA.HI.X.SX32 R17, R5, R251.reuse, 0x2, P0 ;  /* 0x000000fb05117211 */ /* 0x080fe600000f16ff */
[----:B------:R-:W-:Y:S01]  /*7ae0*/  RED.E.ADD.F32.FTZ.RN.STRONG.GPU [R208.64+0x180], R97 ;  /* 0x00018061d000798e */ /* 0x000fe2000c10e784 */
[C---:B--2---:R-:W-:Y:S04]  /*7af0*/  IMAD.IADD R11, R201.reuse, 0x1, R5 ;  /* 0x00000001c90b7824 */ /* 0x044fe800078e0205 */
        /* <DEDUP_REMOVED lines=216> */
[----:B------:R-:W-:Y:S01]  /*8880*/  IMAD.MOV.U32 R4, RZ, RZ, c[0x0][0x194] ;  /* 0x00006500ff047624 */ /* 0x000fe200078e00ff */
[----:B------:R-:W-:Y:S02]  /*8890*/  ISETP.GE.AND P2, PT, R226, c[0x0][0x220], PT ;  /* 0x00008800e2007a0c */ /* 0x000fe40003f46270 */
[-C--:B------:R-:W-:Y:S02]  /*88a0*/  LEA R10, P0, R7, R242.reuse, 0x1 ;  /* 0x000000f2070a7211 */ /* 0x080fe400078008ff */
[----:B------:R-:W-:Y:S02]  /*88b0*/  LEA R6, P1, R5, R7, 0x5 ;  /* 0x0000000705067211 */ /* 0x000fe400078228ff */
[----:B------:R-:W-:Y:S02]  /*88c0*/  LEA.HI.X.SX32 R11, R7, R243, 0x1, P0 ;  /* 0x000000f3070b7211 */ /* 0x000fe400000f0eff */
        /* <DEDUP_REMOVED lines=53> */
.L_x_537:
        /* <DEDUP_REMOVED lines=218> */
.L_x_539:
        /* <DEDUP_REMOVED lines=18> */
.L_x_540:
        /* <DEDUP_REMOVED lines=38> */
[----:B------:R-:W-:Y:S01]  /*9d40*/  IMAD R70, R69, c[0x0][0x3a0], RZ ;  /* 0x0000e80045467a24 */ /* 0x000fe200078e02ff */
[----:B------:R-:W-:Y:S01]  /*9d50*/  ISETP.GE.AND P2, PT, R228, c[0x0][0x220], PT ;  /* 0x00008800e4007a0c */ /* 0x000fe20003f46270 */
[----:B------:R-:W-:Y:S01]  /*9d60*/  IMAD.MOV.U32 R76, RZ, RZ, R74 ;  /* 0x000000ffff4c7224 */ /* 0x000fe200078e004a */
[----:B------:R-:W3:Y:S01]  /*9d70*/  LDS.128 R12, [R225+0x14000] ;  /* 0x01400000e10c7984 */ /* 0x000ee20000000c00 */
[----:B------:R-:W-:Y:S01]  /*9d80*/  IMAD.MOV.U32 R77, RZ, RZ, R71 ;  /* 0x000000ffff4d7224 */ /* 0x000fe200078e0047 */
[----:B------:R-:W-:Y:S01]  /*9d90*/  ISETP.GE.AND P1, PT, R227, c[0x0][0x220], PT ;  /* 0x00008800e3007a0c */ /* 0x000fe20003f26270 */
[C---:B------:R-:W-:Y:S01]  /*9da0*/  IMAD R70, R229.reuse, c[0x0][0x3a4], R70 ;  /* 0x0000e900e5467a24 */ /* 0x040fe200078e0246 */
[----:B------:R-:W4:Y:S01]  /*9db0*/  LDS.128 R8, [R225+0x16000] ;  /* 0x01600000e1087984 */ /* 0x000f220000000c00 */
[----:B------:R-:W-:Y:S01]  /*9dc0*/  IMAD.WIDE.U32 R76, R229, c[0x0][0x3a0], R76 ;  /* 0x0000e800e54c7a25 */ /* 0x000fe200078e004c */
[----:B------:R-:W-:-:S02]  /*9dd0*/  ISETP.GE.AND P0, PT, R226, c[0x0][0x220], PT ;  /* 0x00008800e2007a0c */ /* 0x000fc40003f06270 */
        /* <DEDUP_REMOVED lines=8> */
.L_x_542:
[----:B---34-:R-:W-:Y:S05]  /*9e60*/  BSYNC B0 ;  /* 0x0000000000007941 */ /* 0x018fea0003800000 */
.L_x_541:
        /* <DEDUP_REMOVED lines=21> */
.L_x_544:
[----:B------:R-:W-:Y:S05]  /*9fc0*/  BSYNC B0 ;  /* 0x0000000000007941 */ /* 0x000fea0003800000 */
.L_x_543:
        /* <DEDUP_REMOVED lines=17> */
[----:B-1----:R-:W-:Y:S01]  /*a0e0*/  IMAD.MOV.U32 R8, RZ, RZ, R6 ;  /* 0x000000ffff087224 */ /* 0x002fe200078e0006 */
        /* <DEDUP_REMOVED lines=9> */
[----:B------:R1:W-:Y:S04]  /*a180*/  @!P3 STG.E.128 [R10.64], R48 ;  /* 0x000000300a00b986 */ /* 0x0003e8000c101d04 */
[----:B------:R1:W-:Y:S04]  /*a190*/  @!P2 STG.E.128 [R10.64+0x80], R40 ;  /* 0x000080280a00a986 */ /* 0x0003e8000c101d04 */
[----:B------:R1:W-:Y:S04]  /*a1a0*/  @!P1 STG.E.128 [R10.64+0x100], R32 ;  /* 0x000100200a009986 */ /* 0x0003e8000c101d04 */
[----:B------:R1:W-:Y:S02]  /*a1b0*/  @!P0 STG.E.128 [R10.64+0x180], R24 ;  /* 0x000180180a008986 */ /* 0x0003e4000c101d04 */
.L_x_546:
[----:B------:R-:W-:Y:S05]  /*a1c0*/  BSYNC B0 ;  /* 0x0000000000007941 */ /* 0x000fea0003800000 */
.L_x_545:
[----:B------:R-:W-:Y:S05]  /*a1d0*/  @P4 BRA `(.L_x_519) ;  /* 0x0000012000004947 */ /* 0x000fea0003800000 */
[----:B------:R-:W-:Y:S01]  /*a1e0*/  IADD3 R4, P0, R229, 0x20, RZ ;  /* 0x00000020e5047810 */ /* 0x000fe20007f1e0ff */
[----:B-1----:R-:W-:Y:S01]  /*a1f0*/  IMAD.MOV.U32 R8, RZ, RZ, R6 ;  /* 0x000000ffff087224 */ /* 0x002fe200078e0006 */
[----:B------:R-:W-:Y:S01]  /*a200*/  ISETP.GE.AND P3, PT, R230, c[0x0][0x220], PT ;  /* 0x00008800e6007a0c */ /* 0x000fe20003f66270 */
[----:B------:R-:W-:Y:S01]  /*a210*/  IMAD.MOV.U32 R9, RZ, RZ, R5 ;  /* 0x000000ffff097224 */ /* 0x000fe200078e0005 */
        /* <DEDUP_REMOVED lines=14> */
.L_x_519:
[----:B------:R-:W-:Y:S05]  /*a300*/  BSYNC B1 ;  /* 0x0000000000017941 */ /* 0x000fea0003800000 */
.L_x_505:
        /* <DEDUP_REMOVED lines=12> */
.L_x_547:
[----:B------:R-:W-:Y:S05]  /*a3d0*/  EXIT ;  /* 0x000000000000794d */ /* 0x000fea0003800000 */
.L_x_549:
        /* <DEDUP_REMOVED lines=10> */
.L_x_1032:


//--------------------- .text._ZN5flash44flash_bwd_dq_dk_dv_loop_seqk_parallel_kernelI23Flash_bwd_kernel_traitsILi256ELi64ELi64ELi8ELi4ELi2ELi2ELb0ELb1EN7cutlass6half_tE19Flash_kernel_traitsILi256ELi64ELi64ELi8ES3_EELb1ELb1ELb0ELb0ELb0ELb1ELb0EEEvNS_16Flash_bwd_paramsE --------------------------
	.section	.text._ZN5flash44flash_bwd_dq_dk_dv_loop_seqk_parallel_kernelI23Flash_bwd_kernel_traitsILi256ELi64ELi64ELi8ELi4ELi2ELi2ELb0ELb1EN7cutlass6half_tE19Flash_kernel_traitsILi256ELi64ELi64ELi8ES3_EELb1ELb1ELb0ELb0ELb0ELb1ELb0EEEvNS_16Flash_bwd_paramsE,"ax",@progbits
	.sectioninfo	@"SHI_REGISTERS=255"
	.align	128
        .global         _ZN5flash44flash_bwd_dq_dk_dv_loop_seqk_parallel_kernelI23Flash_bwd_kernel_traitsILi256ELi64ELi64ELi8ELi4ELi2ELi2ELb0ELb1EN7cutlass6half_tE19Flash_kernel_traitsILi256ELi64ELi64ELi8ES3_EELb1ELb1ELb0ELb0ELb0ELb1ELb0EEEvNS_16Flash_bwd_paramsE
        .type           _ZN5flash44flash_bwd_dq_dk_dv_loop_seqk_parallel_kernelI23Flash_bwd_kernel_traitsILi256ELi64ELi64ELi8ELi4ELi2ELi2ELb0ELb1EN7cutlass6half_tE19Flash_kernel_traitsILi256ELi64ELi64ELi8ES3_EELb1ELb1ELb0ELb0ELb0ELb1ELb0EEEvNS_16Flash_bwd_paramsE,@function
        .size           _ZN5flash44flash_bwd_dq_dk_dv_loop_seqk_parallel_kernelI23Flash_bwd_kernel_traitsILi256ELi64ELi64ELi8ELi4ELi2ELi2ELb0ELb1EN7cutlass6half_tE19Flash_kernel_traitsILi256ELi64ELi64ELi8ES3_EELb1ELb1ELb0ELb0ELb0ELb1ELb0EEEvNS_16Flash_bwd_paramsE,(.L_x_1033 - _ZN5flash44flash_bwd_dq_dk_dv_loop_seqk_parallel_kernelI23Flash_bwd_kernel_traitsILi256ELi64ELi64ELi8ELi4ELi2ELi2ELb0ELb1EN7cutlass6half_tE19Flash_kernel_traitsILi256ELi64ELi64ELi8ES3_EELb1ELb1ELb0ELb0ELb0ELb1ELb0EEEvNS_16Flash_bwd_paramsE)
        .other          _ZN5flash44flash_bwd_dq_dk_dv_loop_seqk_parallel_kernelI23Flash_bwd_kernel_traitsILi256ELi64ELi64ELi8ELi4ELi2ELi2ELb0ELb1EN7cutlass6half_tE19Flash_kernel_traitsILi256ELi64ELi64ELi8ES3_EELb1ELb1ELb0ELb0ELb0ELb1ELb0EEEvNS_16Flash_bwd_paramsE,@"STO_CUDA_ENTRY STV_DEFAULT"
_ZN5flash44flash_bwd_dq_dk_dv_loop_seqk_parallel_kernelI23Flash_bwd_kernel_traitsILi256ELi64ELi64ELi8ELi4ELi2ELi2ELb0ELb1EN7cutlass6half_tE19Flash_kernel_traitsILi256ELi64ELi64ELi8ES3_EELb1ELb1ELb0ELb0ELb0ELb1ELb0EEEvNS_16Flash_bwd_paramsE:
.text._ZN5flash44flash_bwd_dq_dk_dv_loop_seqk_parallel_kernelI23Flash_bwd_kernel_traitsILi256ELi64ELi64ELi8ELi4ELi2ELi2ELb0ELb1EN7cutlass6half_tE19Flash_kernel_traitsILi256ELi64ELi64ELi8ES3_EELb1ELb1ELb0ELb0ELb0ELb1ELb0EEEvNS_16Flash_bwd_paramsE:
        /* <DEDUP_REMOVED lines=31> */
[----:B------:R-:W-:Y:S01]  /*01f0*/  LEA.HI R9, R4, R10, RZ, 0x3 ;  /* 0x0000000a04097211 */ /* 0x000fe200078f18ff */
[----:B------:R-:W-:Y:S01]  /*0200*/  USHF.L.U32 UR15, UR36, 0x7, URZ ;  /* 0x00000007240f7899 */ /* 0x000fe2000800063f */
[--C-:B------:R-:W-:Y:S01]  /*0210*/  SHF.R.S32.HI R0, RZ, 0x5, R2.reuse ;  /* 0x00000005ff007819 */ /* 0x100fe20000011402 */
[----:B---3--:R-:W-:Y:S01]  /*0220*/  UIMAD UR49, UR37, UR48, URZ ;  /* 0x00000030253172a4 */ /* 0x008fe2000f8e023f */
[----:B------:R-:W-:Y:S01]  /*0230*/  SHF.R.S32.HI R3, RZ, 0x1f, R2 ;  /* 0x0000001fff037819 */ /* 0x000fe20000011402 */
[----:B------:R-:W-:Y:S01]  /*0240*/  UIMAD UR58, UR7, UR6, UR58 ;  /* 0x00000006073a72a4 */ /* 0x000fe2000f8e023a */
[C---:B------:R-:W-:Y:S01]  /*0250*/  LOP3.LUT R8, R2.reuse, 0xffffffe0, RZ, 0xc0, !PT ;  /* 0xffffffe002087812 */ /* 0x040fe200078ec0ff */
[----:B------:R-:W-:Y:S01]  /*0260*/  USHF.R.S32.HI UR9, URZ, 0x1f, UR36 ;  /* 0x0000001f3f097899 */ /* 0x000fe20008011424 */
[-C--:B------:R-:W-:Y:S01]  /*0270*/  LEA.HI R3, R3, R0.reuse, RZ, 0x2 ;  /* 0x0000000003037211 */ /* 0x080fe200078f10ff */
[----:B------:R-:W-:Y:S01]  /*0280*/  UIMAD UR48, UR48, UR12, URZ ;  /* 0x0000000c303072a4 */ /* 0x000fe2000f8e023f */
[----:B------:R-:W-:Y:S01]  /*0290*/  LEA.HI R2, R2, R0, RZ, 0x1 ;  /* 0x0000000002027211 */ /* 0x000fe200078f08ff */
[----:B------:R-:W-:Y:S01]  /*02a0*/  IMAD.IADD R8, R10, 0x1, -R8 ;  /* 0x000000010a087824 */ /* 0x000fe200078e0a08 */
[----:B------:R-:W-:Y:S01]  /*02b0*/  LOP3.LUT R3, R3, 0xfffffffc, RZ, 0xc0, !PT ;  /* 0xfffffffc03037812 */ /* 0x000fe200078ec0ff */
[----:B------:R-:W-:Y:S01]  /*02c0*/  UIMAD UR6, UR36, UR13, UR37 ;  /* 0x0000000d240672a4 */ /* 0x000fe2000f8e0225 */
[----:B------:R-:W-:Y:S01]  /*02d0*/  LOP3.LUT R2, R2, 0xfffffffe, RZ, 0xc0, !PT ;  /* 0xfffffffe02027812 */ /* 0x000fe200078ec0ff */
[----:B------:R-:W-:Y:S01]  /*02e0*/  ULDC UR14, c[0x0][0x1c0] ;  /* 0x00007000000e7ab9 */ /* 0x000fe20000000800 */
[-C--:B------:R-:W-:Y:S01]  /*02f0*/  LEA.HI R5, R4, R10.reuse, RZ, 0x4 ;  /* 0x0000000a04057211 */ /* 0x080fe200078f20ff */
[----:B------:R-:W-:Y:S01]  /*0300*/  IMAD.IADD R245, R0, 0x1, -R3 ;  /* 0x0000000100f57824 */ /* 0x000fe200078e0a03 */
[-C--:B------:R-:W-:Y:S01]  /*0310*/  LEA.HI R244, R4, R10.reuse, RZ, 0x7 ;  /* 0x0000000a04f47211 */ /* 0x080fe200078f38ff */
[----:B------:R-:W-:Y:S01]  /*0320*/  IMAD.IADD R220, R0, 0x1, -R2 ;  /* 0x0000000100dc7824 */ /* 0x000fe200078e0a02 */
[CC--:B------:R-:W-:Y:S01]  /*0330*/  LEA.HI R12, R4.reuse, R10.reuse, RZ, 0x6 ;  /* 0x0000000a040c7211 */ /* 0x0c0fe200078f30ff */
[----:B------:R-:W-:Y:S01]  /*0340*/  ULDC UR11, c[0x0][0x1c0] ;  /* 0x00007000000b7ab9 */ /* 0x000fe20000000800 */
[----:B------:R-:W-:Y:S01]  /*0350*/  LEA.HI R4, R4, R10, RZ, 0x2 ;  /* 0x0000000a04047211 */ /* 0x000fe200078f10ff */
[----:B------:R-:W-:Y:S01]  /*0360*/  UIMAD UR55, UR8, UR36, URZ ;  /* 0x00000024083772a4 */ /* 0x000fe2000f8e023f */
[----:B------:R-:W-:Y:S01]  /*0370*/  SHF.R.S32.HI R3, RZ, 0x4, R5 ;  /* 0x00000004ff037819 */ /* 0x000fe20000011405 */
[----:B------:R-:W-:Y:S01]  /*0380*/  UIMAD UR7, UR36, UR11, UR37 ;  /* 0x0000000b240772a4 */ /* 0x000fe2000f8e0225 */
[--C-:B------:R-:W-:Y:S01]  /*0390*/  SHF.R.S32.HI R2, RZ, 0x2, R4.reuse ;  /* 0x00000002ff027819 */ /* 0x100fe20000011404 */
[----:B------:R-:W-:Y:S01]  /*03a0*/  @!UP5 UIMAD UR8, UR36, UR14, UR37 ;  /* 0x0000000e2408d2a4 */ /* 0x000fe2000f8e0225 */
[----:B------:R-:W-:Y:S01]  /*03b0*/  SHF.R.S32.HI R0, RZ, 0x1f, R4 ;  /* 0x0000001fff007819 */ /* 0x000fe20000011404 */
[----:B------:R-:W-:Y:S01]  /*03c0*/  USHF.L.U32 UR47, UR48, 0x6, URZ ;  /* 0x00000006302f7899 */ /* 0x000fe2000800063f */
[----:B------:R-:W-:Y:S01]  /*03d0*/  SHF.R.S32.HI R240, RZ, 0x3, R9 ;  /* 0x00000003fff07819 */ /* 0x000fe20000011409 */
[----:B------:R-:W-:Y:S01]  /*03e0*/  USHF.L.U32 UR46, UR6, 0x5, URZ ;  /* 0x00000005062e7899 */ /* 0x000fe2000800063f */
[----:B------:R-:W-:Y:S01]  /*03f0*/  LEA.HI R0, R0, R2, RZ, 0x3 ;  /* 0x0000000200007211 */ /* 0x000fe200078f18ff */
[----:B------:R-:W-:Y:S01]  /*0400*/  ULDC UR52, c[0x0][0x214] ;  /* 0x0000850000347ab9 */ /* 0x000fe20000000800 */
[----:B------:R-:W-:Y:S01]  /*0410*/  LOP3.LUT R6, R9, 0xfffffff8, RZ, 0xc0, !PT ;  /* 0xfffffff809067812 */ /* 0x000fe200078ec0ff */
[----:B------:R-:W-:Y:S01]  /*0420*/  IMAD.U32 R252, RZ, RZ, UR15 ;  /* 0x0000000ffffc7e24 */ /* 0x000fe2000f8e00ff */
[----:B------:R-:W-:Y:S01]  /*0430*/  LOP3.LUT R0, R0, 0xfffffff8, RZ, 0xc0, !PT ;  /* 0xfffffff800007812 */ /* 0x000fe200078ec0ff */
[----:B------:R-:W-:Y:S01]  /*0440*/  IMAD.U32 R251, RZ, RZ, UR9 ;  /* 0x00000009fffb7e24 */ /* 0x000fe2000f8e00ff */
[----:B------:R-:W-:Y:S01]  /*0450*/  LOP3.LUT R11, R4, 0x7ffffffc, RZ, 0xc0, !PT ;  /* 0x7ffffffc040b7812 */ /* 0x000fe200078ec0ff */
[----:B------:R-:W-:Y:S01]  /*0460*/  IMAD.IADD R6, R10, 0x1, -R6 ;  /* 0x000000010a067824 */ /* 0x000fe200078e0a06 */
[C---:B------:R-:W-:Y:S01]  /*0470*/  LOP3.LUT R7, R5.reuse, 0xfffffff0, RZ, 0xc0, !PT ;  /* 0xfffffff005077812 */ /* 0x040fe200078ec0ff */
[----:B------:R-:W-:Y:S01]  /*0480*/  ULDC UR59, c[0x0][0x1c8] ;  /* 0x00007200003b7ab9 */ /* 0x000fe20000000800 */
[----:B------:R-:W-:Y:S01]  /*0490*/  LEA.HI R4, R5, R3, RZ, 0x1 ;  /* 0x0000000305047211 */ /* 0x000fe200078f08ff */
[----:B------:R-:W-:Y:S01]  /*04a0*/  IMAD.IADD R5, R2, 0x1, -R0 ;  /* 0x0000000102057824 */ /* 0x000fe200078e0a00 */
[----:B------:R-:W-:Y:S01]  /*04b0*/  SHF.R.S32.HI R2, RZ, 0x1f, R8 ;  /* 0x0000001fff027819 */ /* 0x000fe20000011408 */
[----:B------:R-:W-:Y:S01]  /*04c0*/  IMAD.SHL.U32 R0, R240, 0x40, RZ ;  /* 0x00000040f0007824 */ /* 0x000fe200078e00ff */
[----:B------:R-:W-:Y:S01]  /*04d0*/  LOP3.LUT R4, R4, 0xfffffffe, RZ, 0xc0, !PT ;  /* 0xfffffffe04047812 */ /* 0x000fe200078ec0ff */
[----:B------:R-:W-:Y:S01]  /*04e0*/  IMAD.IADD R7, R10, 0x1, -R7 ;  /* 0x000000010a077824 */ /* 0x000fe200078e0a07 */
[----:B------:R-:W-:Y:S01]  /*04f0*/  LEA.HI R227, R2, R8, RZ, 0x2 ;  /* 0x0000000802e37211 */ /* 0x000fe200078f10ff */
[----:B------:R-:W-:Y:S01]  /*0500*/  IMAD.IADD R13, R10, 0x1, -R11 ;  /* 0x000000010a0d7824 */ /* 0x000fe200078e0a0b */
[----:B------:R-:W-:Y:S01]  /*0510*/  LOP3.LUT R0, R0, 0x1c0, RZ, 0xc0, !PT ;  /* 0x000001c000007812 */ /* 0x000fe200078ec0ff */
[----:B------:R-:W-:Y:S01]  /*0520*/  IMAD.SHL.U32 R246, R6, 0x8, RZ ;  /* 0x0000000806f67824 */ /* 0x000fe200078e00ff */
[----:B------:R-:W-:Y:S01]  /*0530*/  SHF.R.S32.HI R244, RZ, 0x7, R244 ;  /* 0x00000007fff47819 */ /* 0x000fe200000114f4 */
[----:B------:R-:W-:Y:S01]  /*0540*/  IMAD.IADD R10, R3, 0x1, -R4 ;  /* 0x00000001030a7824 */ /* 0x000fe200078e0a04 */
[----:B------:R-:W-:Y:S01]  /*0550*/  SHF.R.S32.HI R3, RZ, 0x1f, R7 ;  /* 0x0000001fff037819 */ /* 0x000fe20000011407 */
[----:B------:R-:W-:Y:S01]  /*0560*/  ULDC.U8 UR10, c[0x0][0x3d0] ;  /* 0x0000f400000a7ab9 */ /* 0x000fe20000000000 */
[----:B------:R-:W-:Y:S01]  /*0570*/  SHF.R.U32.HI R2, RZ, 0x3, R0 ;  /* 0x00000003ff027819 */ /* 0x000fe20000011600 */
[----:B------:R-:W-:Y:S01]  /*0580*/  IMAD.SHL.U32 R217, R10, 0x200, RZ ;  /* 0x000002000ad97824 */ /* 0x000fe200078e00ff */
[----:B------:R-:W-:Y:S01]  /*0590*/  LOP3.LUT R0, R0, 0x38, R246, 0xf8, !PT ;  /* 0x0000003800007812 */ /* 0x000fe200078ef8f6 */
[----:B------:R-:W-:Y:S01]  /*05a0*/  IMAD.SHL.U32 R250, R244, 0x20, RZ ;  /* 0x00000020f4fa7824 */ /* 0x000fe200078e00ff */
[----:B------:R-:W-:Y:S01]  /*05b0*/  LEA.HI R11, R3, R7, RZ, 0x3 ;  /* 0x00000007030b7211 */ /* 0x000fe200078f18ff */
[----:B------:R-:W-:Y:S01]  /*05c0*/  ULDC UR53, c[0x0][0x224] ;  /* 0x0000890000357ab9 */ /* 0x000fe20000000800 */
[----:B------:R-:W-:Y:S01]  /*05d0*/  LOP3.LUT R8, R0, R2, RZ, 0x3c, !PT ;  /* 0x0000000200087212 */ /* 0x000fe200078e3cff */
[----:B------:R-:W-:Y:S01]  /*05e0*/  IMAD.SHL.U32 R0, R6, 0x40, RZ ;  /* 0x0000004006007824 */ /* 0x000fe200078e00ff */
[----:B------:R-:W-:Y:S01]  /*05f0*/  LOP3.LUT R2, R11, 0xfffffff8, RZ, 0xc0, !PT ;  /* 0xfffffff80b027812 */ /* 0x000fe200078ec0ff */
[----:B------:R-:W-:Y:S01]  /*0600*/  @UP5 UIMAD UR57, UR36, UR52, URZ ;  /* 0x00000034243952a4 */ /* 0x000fe2000f8e023f */
[----:B------:R-:W-:Y:S01]  /*0610*/  LOP3.LUT R3, R5, 0x1, RZ, 0xc0, !PT ;  /* 0x0000000105037812 */ /* 0x000fe200078ec0ff */
[----:B------:R-:W-:Y:S01]  /*0620*/  ULDC.64 UR4, c[0x0][0x118] ;  /* 0x0000460000047ab9 */ /* 0x000fe20000000a00 */
[----:B------:R-:W-:Y:S01]  /*0630*/  LOP3.LUT R0, R0, 0x1c0, RZ, 0xc0, !PT ;  /* 0x000001c000007812 */ /* 0x000fe200078ec0ff */
[----:B------:R-:W-:Y:S01]  /*0640*/  IMAD.IADD R7, R7, 0x1, -R2 ;  /* 0x0000000107077824 */ /* 0x000fe200078e0a02 */
[----:B------:R-:W-:Y:S01]  /*0650*/  ISETP.NE.U32.AND P0, PT, R3, 0x1, PT ;  /* 0x000000010300780c */ /* 0x000fe20003f05070 */
[----:B------:R-:W-:Y:S01]  /*0660*/  IMAD.SHL.U32 R2, R220, 0x10, RZ ;  /* 0x00000010dc027824 */ /* 0x000fe200078e00ff */
[----:B------:R-:W-:Y:S01]  /*0670*/  LOP3.LUT R212, R0, 0x8, R9, 0xf8, !PT ;  /* 0x0000000800d47812 */ /* 0x000fe200078ef809 */
[----:B------:R-:W-:Y:S01]  /*0680*/  ULOP3.LUT UR59, UR37, UR59, URZ, 0x3c, !UPT ;  /* 0x0000003b253b7292 */ /* 0x000fe2000f8e3c3f */
[----:B------:R-:W-:Y:S01]  /*0690*/  LOP3.LUT P4, RZ, R6, 0x2, RZ, 0xc0, !PT ;  /* 0x0000000206ff7812 */ /* 0x000fe2000788c0ff */
[----:B------:R-:W-:Y:S01]  /*06a0*/  USHF.R.S32.HI UR60, URZ, 0x1f, UR37 ;  /* 0x0000001f3f3c7899 */ /* 0x000fe20008011425 */
[----:B------:R-:W-:Y:S01]  /*06b0*/  LOP3.LUT R4, R0, 0x10, R2, 0xf8, !PT ;  /* 0x0000001000047812 */ /* 0x000fe200078ef802 */
[----:B------:R-:W-:Y:S01]  /*06c0*/  IMAD R2, R244, 0x800, R217 ;  /* 0x00000800f4027824 */ /* 0x000fe200078e02d9 */
[----:B------:R-:W-:Y:S01]  /*06d0*/  SHF.R.U32.HI R0, RZ, 0x3, R0 ;  /* 0x00000003ff007819 */ /* 0x000fe20000011600 */
[----:B------:R-:W-:Y:S01]  /*06e0*/  UISETP.NE.AND UP6, UPT, UR10, URZ, UPT ;  /* 0x0000003f0a00728c */ /* 0x000fe2000bfc5270 */
[----:B------:R-:W-:Y:S01]  /*06f0*/  LOP3.LUT R3, R4, 0x8, R9, 0xf8, !PT ;  /* 0x0000000804037812 */ /* 0x000fe200078ef809 */
[----:B------:R-:W-:Y:S01]  /*0700*/  IMAD.SHL.U32 R4, R10, 0x20, RZ ;  /* 0x000000200a047824 */ /* 0x000fe200078e00ff */
[----:B------:R-:W-:Y:S01]  /*0710*/  LOP3.LUT R212, R212, R0, RZ, 0x3c, !PT ;  /* 0x00000000d4d47212 */ /* 0x000fe200078e3cff */
[----:B------:R-:W-:Y:S01]  /*0720*/  USHF.R.S32.HI UR61, URZ, 0x1f, UR37 ;  /* 0x0000001f3f3d7899 */ /* 0x000fe20008011425 */
[----:B------:R-:W-:Y:S01]  /*0730*/  LOP3.LUT R217, R217, R3, R0, 0xf6, !PT ;  /* 0x00000003d9d97212 */ /* 0x000fe200078ef600 */
[C---:B------:R-:W-:Y:S01]  /*0740*/  IMAD.SHL.U32 R3, R5.reuse, 0x40, RZ ;  /* 0x0000004005037824 */ /* 0x040fe200078e00ff */
[----:B------:R-:W-:Y:S01]  /*0750*/  SHF.R.S32.HI R0, RZ, 0x6, R12 ;  /* 0x00000006ff007819 */ /* 0x000fe2000001140c */
[----:B------:R-:W-:Y:S01]  /*0760*/  IMAD.IADD R212, R2, 0x1, R212 ;  /* 0x0000000102d47824 */ /* 0x000fe200078e02d4 */
[----:B------:R-:W-:Y:S01]  /*0770*/  LOP3.LUT P3, RZ, R6, 0x4, RZ, 0xc0, !PT ;  /* 0x0000000406ff7812 */ /* 0x000fe2000786c0ff */
[----:B------:R-:W-:Y:S01]  /*0780*/  UIMAD.WIDE.U32 UR42, UR38, UR44, URZ ;  /* 0x0000002c262a72a5 */ /* 0x000fe2000f8e003f */
[----:B------:R-:W-:Y:S01]  /*0790*/  SEL R234, R234, 0x10, !P0 ;  /* 0x00000010eaea7807 */ /* 0x000fe20004000000 */
[C---:B------:R-:W-:Y:S01]  /*07a0*/  IMAD R226, R0.reuse, 0x200, R8 ;  /* 0x0000020000e27824 */ /* 0x040fe200078e0208 */
[----:B------:R-:W-:Y:S01]  /*07b0*/  R2P PR, R5, 0x6 ;  /* 0x0000000605007804 */ /* 0x000fe20000000000 */
[----:B------:R-:W-:Y:S01]  /*07c0*/  IMAD.SHL.U32 R2, R0, 0x8, RZ ;  /* 0x0000000800027824 */ /* 0x000fe200078e00ff */
[----:B------:R-:W-:Y:S01]  /*07d0*/  LOP3.LUT R0, R3, 0x1c0, RZ, 0xc0, !PT ;  /* 0x000001c003007812 */ /* 0x000fe200078ec0ff */
[C---:B------:R-:W-:Y:S01]  /*07e0*/  IMAD.SHL.U32 R5, R7.reuse, 0x40, RZ ;  /* 0x0000004007057824 */ /* 0x040fe200078e00ff */
[----:B------:R-:W-:Y:S01]  /*07f0*/  LOP3.LUT P6, RZ, R7, 0x2, RZ, 0xc0, !PT ;  /* 0x0000000207ff7812 */ /* 0x000fe200078cc0ff */
[----:B------:R-:W-:Y:S01]  /*0800*/  IMAD.SHL.U32 R213, R212, 0x2, RZ ;  /* 0x00000002d4d57824 */ /* 0x000fe200078e00ff */
[----:B------:R-:W-:Y:S01]  /*0810*/  LOP3.LUT R2, R2, 0x18, RZ, 0xc0, !PT ;  /* 0x0000001802027812 */ /* 0x000fe200078ec0ff */
[----:B------:R-:W-:Y:S01]  /*0820*/  IMAD.SHL.U32 R226, R226, 0x2, RZ ;  /* 0x00000002e2e27824 */ /* 0x000fe200078e00ff */
[----:B------:R-:W-:Y:S01]  /*0830*/  SHF.R.U32.HI R3, RZ, 0x3, R0 ;  /* 0x00000003ff037819 */ /* 0x000fe20000011600 */
[----:B------:R-:W-:Y:S01]  /*0840*/  UIMAD UR54, UR39, UR44, URZ ;  /* 0x0000002c273672a4 */ /* 0x000fe2000f8e023f */
[----:B------:R-:W-:Y:S01]  /*0850*/  LOP3.LUT R8, R2, 0x20, R4, 0xf8, !PT ;  /* 0x0000002002087812 */ /* 0x000fe200078ef804 */
[----:B------:R-:W-:Y:S01]  /*0860*/  USHF.R.S32.HI UR56, URZ, 0x1f, UR49 ;  /* 0x0000001f3f387899 */ /* 0x000fe20008011431 */
[----:B------:R-:W-:Y:S01]  /*0870*/  LOP3.LUT R6, R3, R0, R2, 0x1e, !PT ;  /* 0x0000000003067212 */ /* 0x000fe200078e1e02 */
[----:B------:R-:W-:Y:S01]  /*0880*/  UIMAD UR53, UR7, UR53, URZ ;  /* 0x00000035073572a4 */ /* 0x000fe2000f8e023f */
[----:B------:R-:W-:Y:S01]  /*0890*/  LOP3.LUT R2, R0, 0x20, R250, 0xf8, !PT ;  /* 0x0000002000027812 */ /* 0x000fe200078ef8fa */
[----:B------:R-:W-:Y:S01]  /*08a0*/  IMAD.SHL.U32 R0, R13, 0x2, RZ ;  /* 0x000000020d007824 */ /* 0x000fe200078e00ff */
[----:B------:R-:W-:Y:S01]  /*08b0*/  LOP3.LUT P5, RZ, R7, 0x4, RZ, 0xc0, !PT ;  /* 0x0000000407ff7812 */ /* 0x000fe200078ac0ff */
[----:B------:R-:W-:Y:S01]  /*08c0*/  @!UP5 UIMAD UR52, UR8, UR52, URZ ;  /* 0x000000340834d2a4 */ /* 0x000fe2000f8e023f */
[----:B------:R-:W-:Y:S01]  /*08d0*/  LOP3.LUT R3, R2, R3, RZ, 0x3c, !PT ;  /* 0x0000000302037212 */ /* 0x000fe200078e3cff */
[--C-:B------:R-:W-:Y:S01]  /*08e0*/  IMAD R4, R245, 0x400, R0.reuse ;  /* 0x00000400f5047824 */ /* 0x100fe200078e0200 */
[----:B------:R-:W-:Y:S01]  /*08f0*/  SEL R216, R218, 0xffffffc0, !P3 ;  /* 0xffffffc0dad87807 */ /* 0x000fe20005800000 */
[----:B------:R-:W-:Y:S01]  /*0900*/  IMAD R2, R220, 0x400, R0 ;  /* 0x00000400dc027824 */ /* 0x000fe200078e0200 */
[----:B------:R-:W-:Y:S01]  /*0910*/  LOP3.LUT R0, R5, 0x1c0, RZ, 0xc0, !PT ;  /* 0x000001c005007812 */ /* 0x000fe200078ec0ff */
[----:B------:R-:W-:Y:S01]  /*0920*/  IMAD.IADD R232, R4, 0x1, R3 ;  /* 0x0000000104e87824 */ /* 0x000fe200078e0203 */
[----:B------:R-:W-:Y:S01]  /*0930*/  SEL R218, R218, 0xffffffc0, !P5 ;  /* 0xffffffc0dada7807 */ /* 0x000fe20006800000 */
[----:B------:R-:W-:Y:S01]  /*0940*/  IMAD.IADD R6, R2, 0x1, R6 ;  /* 0x0000000102067824 */ /* 0x000fe200078e0206 */
[--C-:B------:R-:W-:Y:S01]  /*0950*/  SHF.R.U32.HI R2, RZ, 0x3, R0.reuse ;  /* 0x00000003ff027819 */ /* 0x100fe20000011600 */
[----:B------:R-:W-:Y:S01]  /*0960*/  IMAD.SHL.U32 R4, R10, 0x8, RZ ;  /* 0x000000080a047824 */ /* 0x000fe200078e00ff */
[----:B------:R-:W-:Y:S01]  /*0970*/  SHF.R.S32.HI R227, RZ, 0x2, R227 ;  /* 0x00000002ffe37819 */ /* 0x000fe200000114e3 */
        /* <DEDUP_REMOVED lines=23> */
[C---:B------:R-:W-:Y:S01]  /*0af0*/  IADD3 R242, R241.reuse, 0x40, RZ ;  /* 0x00000040f1f27810 */ /* 0x040fe20007ffe0ff */
[----:B------:R-:W-:Y:S01]  /*0b00*/  IMAD.IADD R215, R214, 0x1, R222 ;  /* 0x00000001d6d77824 */ /* 0x000fe200078e02de */
[----:B------:R-:W-:Y:S01]  /*0b10*/  @P2 IADD3 R242, R241, -0x40, RZ ;  /* 0xffffffc0f1f22810 */ /* 0x000fe20007ffe0ff */
[----:B------:R-:W-:Y:S01]  /*0b20*/  IMAD.IADD R221, R218, 0x1, R220 ;  /* 0x00000001dadd7824 */ /* 0x000fe200078e02dc */
[----:B------:R-:W-:Y:S01]  /*0b30*/  USHF.R.S32.HI UR50, URZ, 0x1f, UR46 ;  /* 0x0000001f3f327899 */ /* 0x000fe2000801142e */
[----:B------:R-:W-:Y:S01]  /*0b40*/  IMAD R212, R212, 0x2, R216 ;  /* 0x00000002d4d47824 */ /* 0x000fe200078e02d8 */
[----:B------:R-:W-:Y:S01]  /*0b50*/  ULDC.U8 UR34, c[0x0][0x2d8] ;  /* 0x0000b60000227ab9 */ /* 0x000fe20000000000 */
[----:B------:R-:W-:-:S02]  /*0b60*/  IMAD.IADD R3, R216, 0x1, R2 ;  /* 0x00000001d8037824 */ /* 0x000fc400078e0202 */
[C---:B------:R-:W-:Y:S02]  /*0b70*/  IMAD R216, R217.reuse, 0x2, R216 ;  /* 0x00000002d9d87824 */ /* 0x040fe400078e02d8 */
[----:B------:R-:W-:Y:S02]  /*0b80*/  IMAD.IADD R219, R214, 0x1, R218 ;  /* 0x00000001d6db7824 */ /* 0x000fe400078e02da */
[----:B------:R-:W-:Y:S02]  /*0b90*/  IMAD.IADD R223, R222, 0x1, R220 ;  /* 0x00000001dedf7824 */ /* 0x000fe400078e02dc */
[----:B------:R-:W-:Y:S02]  /*0ba0*/  IMAD.SHL.U32 R217, R217, 0x2, RZ ;  /* 0x00000002d9d97824 */ /* 0x000fe400078e00ff */
[----:B------:R-:W-:Y:S02]  /*0bb0*/  IMAD.IADD R234, R234, 0x1, R233 ;  /* 0x00000001eaea7824 */ /* 0x000fe400078e02e9 */
[----:B------:R-:W-:-:S02]  /*0bc0*/  IMAD.IADD R218, R215, 0x1, R218 ;  /* 0x00000001d7da7824 */ /* 0x000fc400078e02da */
[----:B------:R-:W-:Y:S02]  /*0bd0*/  IMAD.IADD R222, R222, 0x1, R221 ;  /* 0x00000001dede7824 */ /* 0x000fe400078e02dd */
.L_x_578:
        /* <DEDUP_REMOVED lines=16> */
[----:B------:R-:W-:Y:S01]  /*0ce0*/  IMAD.U32 R5, RZ, RZ, UR7 ;  /* 0x00000007ff057e24 */ /* 0x000fe2000f8e00ff */
[----:B------:R-:W-:-:S02]  /*0cf0*/  UISETP.NE.AND UP4, UPT, UR13, URZ, UPT ;  /* 0x0000003f0d00728c */ /* 0x000fc4000bf85270 */
[----:B------:R-:W-:Y:S02]  /*0d00*/  @UP3 UIADD3 UR6, UP0, UR14, UR10, URZ ;  /* 0x0000000a0e063290 */ /* 0x000fe4000ff1e03f */
        /* <DEDUP_REMOVED lines=34> */
.L_x_550:
        /* <DEDUP_REMOVED lines=22> */
[----:B------:R-:W-:Y:S02]  /*1090*/  UIMAD UR9, UR41, UR10, URZ ;  /* 0x0000000a290972a4 */ /* 0x000fe4000f8e023f */
[----:B-1----:R-:W-:Y:S02]  /*10a0*/  UISETP.NE.AND UP0, UPT, UR35, -0x1, UPT ;  /* 0xffffffff2300788c */ /* 0x002fe4000bf05270 */
[----:B------:R-:W-:Y:S02]  /*10b0*/  UIADD3 UR8, UR31, 0x3f, URZ ;  /* 0x0000003f1f087890 */ /* 0x000fe4000fffe03f */
[----:B------:R-:W-:Y:S02]  /*10c0*/  UIMAD UR12, UR36, UR11, UR9 ;  /* 0x0000000b240c72a4 */ /* 0x000fe4000f8e0209 */
[----:B------:R-:W-:Y:S01]  /*10d0*/  USHF.R.S32.HI UR9, URZ, 0x1f, UR8 ;  /* 0x0000001f3f097899 */ /* 0x000fe20008011408 */
[----:B------:R-:W-:Y:S01]  /*10e0*/  PLOP3.LUT P1, PT, PT, PT, UP0, 0x80, 0x0 ;  /* 0x000000000000781c */ /* 0x000fe20003f2f008 */
[----:B------:R-:W-:-:S02]  /*10f0*/  ULDC.64 UR14, c[0x0][0x190] ;  /* 0x00006400000e7ab9 */ /* 0x000fc40000000a00 */
[----:B------:R-:W-:Y:S02]  /*1100*/  ULEA.HI UR11, UR9, UR8, URZ, 0x6 ;  /* 0x00000008090b7291 */ /* 0x000fe4000f8f303f */
[----:B------:R-:W-:Y:S02]  /*1110*/  UIMAD.WIDE.U32 UR6, UR36, UR10, URZ ;  /* 0x0000000a240672a5 */ /* 0x000fe4000f8e003f */
[----:B------:R-:W-:Y:S02]  /*1120*/  UISETP.NE.AND UP2, UPT, UR13, -0x1, UPT ;  /* 0xffffffff0d00788c */ /* 0x000fe4000bf45270 */
[----:B------:R-:W-:Y:S02]  /*1130*/  UIMAD.WIDE.U32 UR8, UR13, UR14, URZ ;  /* 0x0000000e0d0872a5 */ /* 0x000fe4000f8e003f */
[----:B------:R-:W-:Y:S02]  /*1140*/  @UP0 UIADD3 UR10, UR33, UR35, URZ ;  /* 0x00000023210a0290 */ /* 0x000fe4000fffe03f */
[----:B------:R-:W-:-:S02]  /*1150*/  ULDC.64 UR16, c[0x0][0x198] ;  /* 0x0000660000107ab9 */ /* 0x000fc40000000a00 */
[----:B------:R-:W-:Y:S02]  /*1160*/  UIADD3 UR28, UR7, UR12, URZ ;  /* 0x0000000c071c7290 */ /* 0x000fe4000fffe03f */
[----:B------:R-:W-:Y:S02]  /*1170*/  USEL UR40, UR6, UR8, !UP2 ;  /* 0x0000000806287287 */ /* 0x000fe4000d000000 */
[----:B------:R-:W-:Y:S02]  /*1180*/  @UP0 UIMAD.WIDE.U32 UR6, UR10, UR16, URZ ;  /* 0x000000100a0602a5 */ /* 0x000fe4000f8e003f */
[----:B------:R-:W-:Y:S02]  /*1190*/  ULOP3.LUT UR8, UR11, 0xffffffc0, URZ, 0xc0, !UPT ;  /* 0xffffffc00b087892 */ /* 0x000fe4000f8ec03f */
[----:B------:R-:W-:Y:S02]  /*11a0*/  @UP0 UIMAD UR30, UR10, UR17, UR7 ;  /* 0x000000110a1e02a4 */ /* 0x000fe4000f8e0207 */
[----:B------:R-:W-:-:S02]  /*11b0*/  UIMAD UR7, UR13, UR15, URZ ;  /* 0x0000000f0d0772a4 */ /* 0x000fc4000f8e023f */
[----:B------:R-:W-:Y:S02]  /*11c0*/  UIADD3 UR15, UR8, -0x40, URZ ;  /* 0xffffffc0080f7890 */ /* 0x000fe4000fffe03f */
        /* <DEDUP_REMOVED lines=17> */
.L_x_552:
        /* <DEDUP_REMOVED lines=18> */
.L_x_553:
        /* <DEDUP_REMOVED lines=8> */
[----:B------:R-:W-:Y:S02]  /*1480*/  USHF.R.S32.HI UR19, URZ, 0x1f, UR18 ;  /* 0x0000001f3f137899 */ /* 0x000fe40008011412 */
[----:B------:R-:W-:-:S02]  /*1490*/  @UP2 UMOV UR22, UR6 ;  /* 0x0000000600162c82 */ /* 0x000fc40008000000 */
        /* <DEDUP_REMOVED lines=8> */
[----:B------:R-:W-:Y:S01]  /*1520*/  UIMAD UR6, UR41, UR10, UR55 ;  /* 0x0000000a290672a4 */ /* 0x000fe2000f8e0237 */
[----:B------:R-:W2:Y:S03]  /*1530*/  S2UR UR10, SR_CTAID.X ;  /* 0x00000000000a79c3 */ /* 0x000ea60000002500 */
        /* <DEDUP_REMOVED lines=8> */
[----:B------:R-:W-:Y:S01]  /*15c0*/  ULDC.64 UR8, c[0x0][0x3d8] ;  /* 0x0000f60000087ab9 */ /* 0x000fe20000000a00 */
[----:B-1----:R-:W-:Y:S01]  /*15d0*/  IMAD.MOV R4, RZ, RZ, -R5 ;  /* 0x000000ffff047224 */ /* 0x002fe200078e0a05 */
[----:B--2---:R-:W-:-:S03]  /*15e0*/  UIMAD.WIDE.U32 UR6, UR10, UR8, URZ ;  /* 0x000000080a0672a5 */ /* 0x004fc6000f8e003f */
[----:B------:R-:W-:Y:S01]  /*15f0*/  IMAD R6, R4, R8, RZ ;  /* 0x0000000804067224 */ /* 0x000fe200078e02ff */
[----:B------:R-:W-:Y:S01]  /*1600*/  USEL UR14, UR6, URZ, UP6 ;  /* 0x0000003f060e7287 */ /* 0x000fe2000b000000 */
[----:B------:R-:W-:Y:S01]  /*1610*/  IMAD.MOV.U32 R4, RZ, RZ, RZ ;  /* 0x000000ffff047224 */ /* 0x000fe200078e00ff */
[----:B------:R-:W-:Y:S02]  /*1620*/  UIMAD UR9, UR10, UR9, UR7 ;  /* 0x000000090a0972a4 */ /* 0x000fe4000f8e0207 */
[----:B------:R-:W-:Y:S01]  /*1630*/  USHF.L.U64.HI UR6, UR36, 0x7, UR41 ;  /* 0x0000000724067899 */ /* 0x000fe20008010229 */
[----:B------:R-:W-:Y:S01]  /*1640*/  IMAD.HI.U32 R4, R5, R6, R4 ;  /* 0x0000000605047227 */ /* 0x000fe200078e0004 */
[----:B------:R-:W-:Y:S02]  /*1650*/  USHF.L.U32 UR10, UR36, 0x7, URZ ;  /* 0x00000007240a7899 */ /* 0x000fe4000800063f */
[----:B------:R-:W-:Y:S01]  /*1660*/  USEL UR7, UR6, URZ, UP1 ;  /* 0x0000003f06077287 */ /* 0x000fe20008800000 */
[----:B------:R-:W-:Y:S01]  /*1670*/  IMAD.MOV.U32 R5, RZ, RZ, R7 ;  /* 0x000000ffff057224 */ /* 0x000fe200078e0007 */
[----:B------:R-:W-:-:S03]  /*1680*/  USEL UR6, UR10, URZ, UP1 ;  /* 0x0000003f0a067287 */ /* 0x000fc60008800000 */
[----:B------:R-:W-:Y:S01]  /*1690*/  IMAD.HI.U32 R4, R4, R5, RZ ;  /* 0x0000000504047227 */ /* 0x000fe200078e00ff */
[----:B------:R-:W-:Y:S02]  /*16a0*/  UIADD3 UR6, UP1, UR15, UR6, URZ ;  /* 0x000000060f067290 */ /* 0x000fe4000ff3e03f */
[----:B------:R-:W-:Y:S01]  /*16b0*/  ULDC UR10, c[0x0][0x234] ;  /* 0x00008d00000a7ab9 */ /* 0x000fe20000000800 */
[----:B------:R-:W-:Y:S01]  /*16c0*/  IMAD.MOV R6, RZ, RZ, -R4 ;  /* 0x000000ffff067224 */ /* 0x000fe200078e0a04 */
[----:B------:R-:W-:Y:S02]  /*16d0*/  UIADD3.X UR8, UR24, UR7, URZ, UP1, !UPT ;  /* 0x0000000718087290 */ /* 0x000fe40008ffe43f */
[----:B------:R-:W-:Y:S01]  /*16e0*/  UIMAD UR7, UR39, UR6, URZ ;  /* 0x00000006270772a4 */ /* 0x000fe2000f8e023f */
[----:B------:R-:W-:-:S03]  /*16f0*/  IMAD R5, R8, R6, R5 ;  /* 0x0000000608057224 */ /* 0x000fc600078e0205 */
[----:B------:R-:W-:Y:S02]  /*1700*/  UIMAD UR8, UR38, UR8, UR7 ;  /* 0x00000008260872a4 */ /* 0x000fe4000f8e0207 */
[----:B------:R-:W-:Y:S01]  /*1710*/  ISETP.GT.U32.AND P0, PT, R8, R5, PT ;  /* 0x000000050800720c */ /* 0x000fe20003f04070 */
[----:B------:R-:W-:-:S04]  /*1720*/  @UP5 USEL UR7, UR57, UR13, !UP2 ;  /* 0x0000000d39075287 */ /* 0x000fc8000d000000 */
[----:B------:R-:W-:Y:S02]  /*1730*/  @UP5 UIMAD UR12, UR37, UR10, UR7 ;  /* 0x0000000a250c52a4 */ /* 0x000fe4000f8e0207 */
[----:B------:R-:W-:Y:S02]  /*1740*/  UIMAD.WIDE.U32 UR6, UR38, UR6, URZ ;  /* 0x00000006260672a5 */ /* 0x000fe4000f8e003f */
[----:B------:R-:W-:Y:S02]  /*1750*/  USEL UR10, UR9, URZ, UP6 ;  /* 0x0000003f090a7287 */ /* 0x000fe4000b000000 */
[----:B------:R-:W-:Y:S02]  /*1760*/  UIADD3 UR9, UR7, UR8, URZ ;  /* 0x0000000807097290 */ /* 0x000fe4000fffe03f */
[----:B------:R-:W-:Y:S01]  /*1770*/  @!P0 IMAD.IADD R5, R5, 0x1, -R8 ;  /* 0x0000000105058824 */ /* 0x000fe200078e0a08 */
[----:B------:R-:W-:Y:S01]  /*1780*/  @!P0 IADD3 R4, R4, 0x1, RZ ;  /* 0x0000000104048810 */ /* 0x000fe20007ffe0ff */
[----:B------:R-:W-:Y:S01]  /*1790*/  @!UP5 UMOV UR12, UR52 ;  /* 0x00000034000cdc82 */ /* 0x000fe20008000000 */
[----:B------:R-:W-:-:S02]  /*17a0*/  ISETP.LE.AND P0, PT, RZ, UR59, PT ;  /* 0x0000003bff007c0c */ /* 0x000fc4000bf03270 */
        /* <DEDUP_REMOVED lines=12> */
.L_x_554:
[----:B------:R-:W-:Y:S02]  /*1870*/  UMOV UR8, UR53 ;  /* 0x0000003500087c82 */ /* 0x000fe40008000000 */
.L_x_555:
[----:B------:R-:W-:Y:S01]  /*1880*/  UIADD3 UR6, UP4, UP3, UR6, UR47, UR49 ;  /* 0x0000002f06067290 */ /* 0x000fe2000fb9e031 */
[----:B------:R-:W-:Y:S01]  /*1890*/  SHF.R.S32.HI R25, RZ, 0x1f, R240 ;  /* 0x0000001fff197819 */ /* 0x000fe200000114f0 */
[----:B------:R-:W1:Y:S01]  /*18a0*/  S2R R24, SR_TID.X ;  /* 0x0000000000187919 */ /* 0x000e620000002100 */
[----:B------:R-:W-:Y:S01]  /*18b0*/  IADD3 R5, P0, R240, UR15, RZ ;  /* 0x0000000ff0057c10 */ /* 0x000fe2000ff1e0ff */
[----:B------:R-:W-:Y:S01]  /*18c0*/  UIADD3 UR20, UP2, UP1, UR14, UR6, UR16 ;  /* 0x000000060e147290 */ /* 0x000fe2000f95e010 */
[--C-:B------:R-:W-:Y:S01]  /*18d0*/  SHF.R.S32.HI R247, RZ, 0x1f, R246.reuse ;  /* 0x0000001ffff77819 */ /* 0x100fe200000114f6 */
[----:B------:R-:W-:Y:S01]  /*18e0*/  UIADD3.X UR6, UR9, UR51, UR56, UP4, UP3 ;  /* 0x0000003309067290 */ /* 0x000fe2000a7e6438 */
[----:B------:R-:W-:Y:S01]  /*18f0*/  IADD3.X R9, R25, UR24, RZ, P0, !PT ;  /* 0x0000001819097c10 */ /* 0x000fe200087fe4ff */
[----:B------:R-:W-:Y:S01]  /*1900*/  UIADD3 UR13, UR15, UR12, URZ ;  /* 0x0000000c0f0d7290 */ /* 0x000fe2000fffe03f */
[----:B------:R-:W-:Y:S01]  /*1910*/  IMAD.U32 R11, RZ, RZ, UR37 ;  /* 0x00000025ff0b7e24 */ /* 0x000fe2000f8e00ff */
[----:B------:R-:W-:Y:S01]  /*1920*/  UIADD3.X UR17, UR10, UR6, UR11, UP2, UP1 ;  /* 0x000000060a117290 */ /* 0x000fe200097e240b */
[----:B------:R-:W-:Y:S01]  /*1930*/  IMAD.WIDE.U32 R6, R5, c[0x0][0x190], R246 ;  /* 0x0000640005067a25 */ /* 0x000fe200078e00f6 */
[----:B------:R-:W-:Y:S01]  /*1940*/  BSSY B1, `(.L_x_551) ;  /* 0x000077a000017945 */ /* 0x000fe20003800000 */
[----:B------:R-:W-:-:S02]  /*1950*/  ULDC.64 UR6, c[0x0][0x1a8] ;  /* 0x00006a0000067ab9 */ /* 0x000fc40000000a00 */
[----:B------:R-:W-:Y:S01]  /*1960*/  UIMAD UR6, UR60, UR6, URZ ;  /* 0x000000063c0672a4 */ /* 0x000fe2000f8e023f */
[----:B------:R-:W-:Y:S01]  /*1970*/  IMAD R9, R9, c[0x0][0x190], RZ ;  /* 0x0000640009097a24 */ /* 0x000fe200078e02ff */
[----:B------:R-:W-:Y:S01]  /*1980*/  IADD3 R8, P0, R6, UR40, RZ ;  /* 0x0000002806087c10 */ /* 0x000fe2000ff1e0ff */
[----:B------:R-:W-:Y:S02]  /*1990*/  ULDC UR40, c[0x0][0x2e8] ;  /* 0x0000ba0000287ab9 */ /* 0x000fe40000000800 */
[----:B------:R-:W-:Y:S01]  /*19a0*/  UIMAD UR16, UR37, UR7, UR6 ;  /* 0x00000007251072a4 */ /* 0x000fe2000f8e0206 */
[----:B------:R-:W-:Y:S02]  /*19b0*/  IMAD R5, R5, c[0x0][0x194], R9 ;  /* 0x0000650005057a24 */ /* 0x000fe400078e0209 */
[----:B------:R-:W-:Y:S02]  /*19c0*/  ULDC.64 UR6, c[0x0][0x378] ;  /* 0x0000de0000067ab9 */ /* 0x000fe40000000a00 */
[----:B------:R-:W-:Y:S01]  /*19d0*/  UIMAD UR6, UR60, UR6, URZ ;  /* 0x000000063c0672a4 */ /* 0x000fe2000f8e023f */
[----:B------:R-:W-:Y:S01]  /*19e0*/  IADD3.X R9, R7, UR28, R5, P0, !PT ;  /* 0x0000001c07097c10 */ /* 0x000fe200087fe405 */
[----:B------:R-:W-:Y:S01]  /*19f0*/  IMAD.U32 R5, RZ, RZ, UR15 ;  /* 0x0000000fff057e24 */ /* 0x000fe2000f8e00ff */
[----:B------:R-:W-:Y:S01]  /*1a00*/  IADD3 R6, P0, R246, UR22, RZ ;  /* 0x00000016f6067c10 */ /* 0x000fe2000ff1e0ff */
[----:B------:R-:W-:-:S02]  /*1a10*/  UIMAD UR14, UR37, UR7, UR6 ;  /* 0x00000007250e72a4 */ /* 0x000fc4000f8e0206 */
[----:B------:R-:W-:Y:S01]  /*1a20*/  IMAD.WIDE.U32 R8, R11, c[0x0][0x1a8], R8 ;  /* 0x00006a000b087a25 */ /* 0x000fe200078e0008 */
[----:B------:R-:W-:Y:S01]  /*1a30*/  ULDC.64 UR6, c[0x0][0x370] ;  /* 0x0000dc0000067ab9 */ /* 0x000fe20000000a00 */
[----:B------:R-:W-:Y:S01]  /*1a40*/  IADD3.X R7, R247, UR23, RZ, P0, !PT ;  /* 0x00000017f7077c10 */ /* 0x000fe200087fe4ff */
[----:B------:R-:W-:Y:S02]  /*1a50*/  UIMAD UR6, UR24, UR6, URZ ;  /* 0x00000006180672a4 */ /* 0x000fe4000f8e023f */
[----:B------:R-:W-:Y:S01]  /*1a60*/  LEA R230, P2, R8, c[0x0][0x160], 0x1 ;  /* 0x0000580008e67a11 */ /* 0x000fe200078408ff */
[----:B------:R-:W-:Y:S01]  /*1a70*/  UMOV UR24, 0x4 ;  /* 0x0000000400187882 */ /* 0x000fe20000000000 */
[----:B------:R-:W-:Y:S01]  /*1a80*/  IMAD.WIDE.U32 R6, R5, c[0x0][0x370], R6 ;  /* 0x0000dc0005067a25 */ /* 0x000fe200078e0006 */
[----:B------:R-:W-:Y:S01]  /*1a90*/  UIMAD UR11, UR15, UR7, UR6 ;  /* 0x000000070f0b72a4 */ /* 0x000fe2000f8e0206 */
[----:B-1----:R-:W-:Y:S01]  /*1aa0*/  SHF.R.S32.HI R5, RZ, 0x1f, R24 ;  /* 0x0000001fff057819 */ /* 0x002fe20000011418 */
[----:B------:R-:W-:-:S02]  /*1ab0*/  UIADD3 UR6, UR15, UR8, URZ ;  /* 0x000000080f067290 */ /* 0x000fc4000fffe03f */
[----:B------:R-:W-:Y:S01]  /*1ac0*/  ULDC.64 UR22, c[0x0][0x200] ;  /* 0x0000800000167ab9 */ /* 0x000fe20000000a00 */
[----:B------:R-:W-:Y:S01]  /*1ad0*/  LEA.HI R5, R5, R24, RZ, 0x5 ;  /* 0x0000001805057211 */ /* 0x000fe200078f28ff */
[----:B------:R-:W-:Y:S01]  /*1ae0*/  ULDC.64 UR8, c[0x0][0x3c8] ;  /* 0x0000f20000087ab9 */ /* 0x000fe20000000a00 */
[----:B------:R-:W-:Y:S01]  /*1af0*/  IADD3 R7, R7, UR11, RZ ;  /* 0x0000000b07077c10 */ /* 0x000fe2000fffe0ff */
[----:B------:R-:W-:Y:S01]  /*1b00*/  UIMAD.WIDE UR6, UR6, UR24, UR8 ;  /* 0x00000018060672a5 */ /* 0x000fe2000f8e0208 */
[----:B------:R-:W-:Y:S01]  /*1b10*/  LOP3.LUT R10, R5, 0xffffffe0, RZ, 0xc0, !PT ;  /* 0xffffffe0050a7812 */ /* 0x000fe200078ec0ff */
[----:B------:R-:W-:Y:S01]  /*1b20*/  UIADD3 UR8, UR29, -0x1, URZ ;  /* 0xffffffff1d087890 */ /* 0x000fe2000fffe03f */
[----:B------:R-:W-:Y:S01]  /*1b30*/  SHF.R.S32.HI R5, RZ, 0x5, R5 ;  /* 0x00000005ff057819 */ /* 0x000fe20000011405 */
[----:B------:R-:W-:Y:S01]  /*1b40*/  IMAD.WIDE.U32 R6, R11, c[0x0][0x378], R6 ;  /* 0x0000de000b067a25 */ /* 0x000fe200078e0006 */
[----:B------:R-:W-:Y:S02]  /*1b50*/  IADD3 R11, R9, UR16, RZ ;  /* 0x00000010090b7c10 */ /* 0x000fe4000fffe0ff */
[----:B------:R-:W-:Y:S01]  /*1b60*/  UMOV UR10, UR6 ;  /* 0x00000006000a7c82 */ /* 0x000fe20008000000 */
[----:B------:R-:W-:Y:S01]  /*1b70*/  IMAD.IADD R24, R24, 0x1, -R10 ;  /* 0x0000000118187824 */ /* 0x000fe200078e0a0a */
[----:B------:R-:W-:Y:S01]  /*1b80*/  UIADD3 UR6, -UR21, UR31, UR18 ;  /* 0x0000001f15067290 */ /* 0x000fe2000fffe112 */
[----:B------:R-:W-:Y:S01]  /*1b90*/  LEA.HI.X R231, R8, c[0x0][0x164], R11, 0x1, P2 ;  /* 0x0000590008e77a11 */ /* 0x000fe200010f0c0b */
[----:B------:R-:W-:Y:S01]  /*1ba0*/  IMAD R9, R25, c[0x0][0x370], RZ ;  /* 0x0000dc0019097a24 */ /* 0x000fe200078e02ff */
[----:B------:R-:W-:Y:S01]  /*1bb0*/  IADD3 R7, R7, UR14, RZ ;  /* 0x0000000e07077c10 */ /* 0x000fe2000fffe0ff */
[----:B------:R-:W-:Y:S01]  /*1bc0*/  UIADD3 UR6, UR6, -UR40, URZ ;  /* 0x8000002806067290 */ /* 0x000fe2000fffe03f */
[----:B------:R-:W-:Y:S01]  /*1bd0*/  IMAD R5, R5, UR48, R24 ;  /* 0x0000003005057c24 */ /* 0x000fe2000f8e0218 */
[----:B------:R-:W-:Y:S01]  /*1be0*/  UMOV UR9, UR7 ;  /* 0x0000000700097c82 */ /* 0x000fe20008000000 */
[C---:B------:R-:W-:Y:S01]  /*1bf0*/  IMAD R9, R240.reuse, c[0x0][0x374], R9 ;  /* 0x0000dd00f0097a24 */ /* 0x040fe200078e0209 */
[----:B------:R-:W-:Y:S01]  /*1c00*/  USHF.R.S32.HI UR12, URZ, 0x1f, UR6 ;  /* 0x0000001f3f0c7899 */ /* 0x000fe20008011406 */
[----:B------:R-:W-:Y:S01]  /*1c10*/  IMAD.WIDE.U32 R6, R240, c[0x0][0x370], R6 ;  /* 0x0000dc00f0067a25 */ /* 0x000fe200078e0006 */
[----:B------:R-:W-:-:S02]  /*1c20*/  IADD3 R10, P0, R5, UR20, RZ ;  /* 0x00000014050a7c10 */ /* 0x000fc4000ff1e0ff */
[----:B------:R-:W-:Y:S02]  /*1c30*/  ULEA.HI UR12, UR12, UR6, URZ, 0x6 ;  /* 0x000000060c0c7291 */ /* 0x000fe4000f8f303f */
[----:B------:R-:W-:Y:S01]  /*1c40*/  LEA.HI.X.SX32 R8, R5, UR17, 0x1, P0 ;  /* 0x0000001105087c11 */ /* 0x000fe200080f0eff */
[----:B------:R-:W-:Y:S01]  /*1c50*/  IMAD.IADD R5, R7, 0x1, R9 ;  /* 0x0000000107057824 */ /* 0x000fe200078e0209 */
[----:B------:R-:W-:Y:S01]  /*1c60*/  USHF.R.S32.HI UR12, URZ, 0x6, UR12 ;  /* 0x000000063f0c7899 */ /* 0x000fe2000801140c */
[----:B------:R-:W-:Y:S01]  /*1c70*/  LEA R224, P2, R10, c[0x0][0x350], 0x2 ;  /* 0x0000d4000ae07a11 */ /* 0x000fe200078410ff */
[----:B------:R-:W-:Y:S01]  /*1c80*/  UIMAD.WIDE UR6, UR13, UR24, UR22 ;  /* 0x000000180d0672a5 */ /* 0x000fe2000f8e0216 */
[----:B------:R-:W-:Y:S01]  /*1c90*/  LEA R228, P3, R6, c[0x0][0x330], 0x1 ;  /* 0x0000cc0006e47a11 */ /* 0x000fe200078608ff */
[----:B------:R-:W-:Y:S01]  /*1ca0*/  UISETP.LT.AND UP1, UPT, URZ, UR12, UPT ;  /* 0x0000000c3f00728c */ /* 0x000fe2000bf21270 */
[----:B------:R-:W-:Y:S02]  /*1cb0*/  LEA.HI.X R225, R10, c[0x0][0x354], R8, 0x2, P2 ;  /* 0x0000d5000ae17a11 */ /* 0x000fe400010f1408 */
[----:B------:R-:W-:Y:S01]  /*1cc0*/  LEA.HI.X R229, R6, c[0x0][0x334], R5, 0x1, P3 ;  /* 0x0000cd0006e57a11 */ /* 0x000fe200018f0c05 */
[----:B------:R-:W-:-:S04]  /*1cd0*/  USEL UR12, URZ, UR12, !UP1 ;  /* 0x0000000c3f0c7287 */ /* 0x000fc8000c800000 */
[----:B------:R-:W-:-:S06]  /*1ce0*/  UISETP.GT.AND UP1, UPT, UR29, UR12, UPT ;  /* 0x0000000c1d00728c */ /* 0x000fcc000bf24270 */
        /* <DEDUP_REMOVED lines=20> */
.L_x_557:
        /* <DEDUP_REMOVED lines=18> */
.L_x_558:
        /* <DEDUP_REMOVED lines=30> */
.L_x_560:
[----:B------:R-:W-:Y:S05]  /*2130*/  BSYNC B0 ;  /* 0x0000000000007941 */ /* 0x000fea0003800000 */
.L_x_559:
        /* <DEDUP_REMOVED lines=17> */
.L_x_562:
[----:B------:R-:W-:Y:S05]  /*2250*/  BSYNC B0 ;  /* 0x0000000000007941 */ /* 0x000fea0003800000 */
.L_x_561:
        /* <DEDUP_REMOVED lines=27> */
.L_x_564:
[----:B------:R-:W-:Y:S05]  /*2410*/  BSYNC B0 ;  /* 0x0000000000007941 */ /* 0x000fea0003800000 */
.L_x_563:
        /* <DEDUP_REMOVED lines=15> */
.L_x_556:
[----:B------:R-:W-:Y:S01]  /*2510*/  ULDC.64 UR14, c[0x0][0x1a0] ;  /* 0x00006800000e7ab9 */ /* 0x000fe20000000a00 */
[----:B------:R-:W-:Y:S01]  /*2520*/  IADD3 R5, R240, 0x20, RZ ;  /* 0x00000020f0057810 */ /* 0x000fe20007ffe0ff */
[----:B------:R-:W-:Y:S01]  /*2530*/  UIMAD UR11, UR19, UR14, URZ ;  /* 0x0000000e130b72a4 */ /* 0x000fe2000f8e023f */
[----:B------:R-:W-:Y:S01]  /*2540*/  MOV R12, 0x40 ;  /* 0x00000040000c7802 */ /* 0x000fe20000000f00 */
[----:B------:R-:W-:Y:S01]  /*2550*/  UIMAD UR13, UR32, -0x40, UR21 ;  /* 0xffffffc0200d78a4 */ /* 0x000fe2000f8e0215 */
[----:B------:R-:W-:Y:S01]  /*2560*/  IMAD.U32 R6, RZ, RZ, UR18 ;  /* 0x00000012ff067e24 */ /* 0x000fe2000f8e00ff */
[----:B------:R-:W-:-:S02]  /*2570*/  UIMAD UR15, UR18, UR15, UR11 ;  /* 0x0000000f120f72a4 */ /* 0x000fc4000f8e020b */
[----:B------:R-:W-:Y:S01]  /*2580*/  UIMAD UR11, UR8, -0x40, UR31 ;  /* 0xffffffc0080b78a4 */ /* 0x000fe2000f8e021f */
[C---:B------:R-:W-:Y:S01]  /*2590*/  IMAD.WIDE.U32 R16, R12.reuse, c[0x0][0x370], RZ ;  /* 0x0000dc000c107a25 */ /* 0x040fe200078e00ff */
[----:B------:R-:W-:Y:S01]  /*25a0*/  ULDC.64 UR16, c[0x0][0x198] ;  /* 0x0000660000107ab9 */ /* 0x000fe20000000a00 */
[C---:B------:R-:W-:Y:S01]  /*25b0*/  ISETP.GE.AND P0, PT, R5.reuse, UR13, PT ;  /* 0x0000000d05007c0c */ /* 0x040fe2000bf06270 */
[----:B------:R-:W-:Y:S01]  /*25c0*/  UIMAD UR16, UR19, UR16, URZ ;  /* 0x00000010131072a4 */ /* 0x000fe2000f8e023f */
[----:B------:R-:W-:Y:S01]  /*25d0*/  IMAD R20, R12, c[0x0][0x374], RZ ;  /* 0x0000dd000c147a24 */ /* 0x000fe200078e02ff */
[----:B------:R-:W-:Y:S01]  /*25e0*/  ISETP.GE.AND P2, PT, R5, UR11, PT ;  /* 0x0000000b05007c0c */ /* 0x000fe2000bf46270 */
[----:B------:R-:W-:Y:S01]  /*25f0*/  IMAD R5, R15, c[0x0][0x1b0], RZ ;  /* 0x00006c000f057a24 */ /* 0x000fe200078e02ff */
[----:B------:R-:W-:Y:S01]  /*2600*/  UIMAD UR17, UR18, UR17, UR16 ;  /* 0x00000011121172a4 */ /* 0x000fe2000f8e0210 */
[----:B------:R-:W-:-:S04]  /*2610*/  IMAD.WIDE.U32 R8, R6, c[0x0][0x198], R246 ;  /* 0x0000660006087a25 */ /* 0x000fc800078e00f6 */
[----:B------:R-:W-:Y:S01]  /*2620*/  IMAD R13, R4, c[0x0][0x1b4], R5 ;  /* 0x00006d00040d7a24 */ /* 0x000fe200078e0205 */
[----:B------:R-:W-:Y:S01]  /*2630*/  IADD3 R8, P3, R8, UR27, RZ ;  /* 0x0000001b08087c10 */ /* 0x000fe2000ff7e0ff */
[----:B------:R-:W-:Y:S02]  /*2640*/  IMAD R5, R15, c[0x0][0x1b8], RZ ;  /* 0x00006e000f057a24 */ /* 0x000fe400078e02ff */
[----:B------:R-:W-:Y:S02]  /*2650*/  IMAD.WIDE.U32 R6, R6, c[0x0][0x1a0], R246 ;  /* 0x0000680006067a25 */ /* 0x000fe400078e00f6 */
[----:B------:R-:W-:Y:S02]  /*2660*/  @!P2 IADD3 R14, P4, R228, R16, RZ ;  /* 0x00000010e40ea210 */ /* 0x000fe40007f9e0ff */
[----:B------:R-:W-:Y:S01]  /*2670*/  IMAD.U32 R11, RZ, RZ, UR17 ;  /* 0x00000011ff0b7e24 */ /* 0x000fe2000f8e00ff */
[----:B------:R-:W-:Y:S01]  /*2680*/  IADD3 R10, P1, R6, UR25, RZ ;  /* 0x00000019060a7c10 */ /* 0x000fe2000ff3e0ff */
[----:B------:R-:W-:Y:S01]  /*2690*/  IMAD.U32 R6, RZ, RZ, UR15 ;  /* 0x0000000fff067e24 */ /* 0x000fe2000f8e00ff */
[----:B------:R-:W-:Y:S01]  /*26a0*/  @!P2 IADD3.X R15, R229, R17, R20, P4, !PT ;  /* 0x00000011e50fa210 */ /* 0x000fe200027fe414 */
[----:B------:R-:W-:Y:S01]  /*26b0*/  IMAD.WIDE.U32 R18, R12, c[0x0][0x190], RZ ;  /* 0x000064000c127a25 */ /* 0x000fe200078e00ff */
[----:B------:R-:W-:-:S02]  /*26c0*/  PLOP3.LUT P4, PT, PT, PT, UP6, 0x80, 0x0 ;  /* 0x000000000000781c */ /* 0x000fc40003f8f068 */
[----:B------:R-:W-:Y:S02]  /*26d0*/  IADD3.X R9, R9, UR30, R11, P3, !PT ;  /* 0x0000001e09097c10 */ /* 0x000fe40009ffe40b */
[----:B------:R-:W-:Y:S02]  /*26e0*/  IADD3.X R11, R7, UR26, R6, P1, !PT ;  /* 0x0000001a070b7c10 */ /* 0x000fe40008ffe406 */
[----:B------:R-:W-:Y:S01]  /*26f0*/  ISETP.GE.AND P1, PT, R240, UR13, PT ;  /* 0x0000000df0007c0c */ /* 0x000fe2000bf26270 */
[----:B------:R-:W-:-:S04]  /*2700*/  IMAD.WIDE.U32 R6, R4, c[0x0][0x1b0], R8 ;  /* 0x00006c0004067a25 */ /* 0x000fc800078e0008 */
[----:B------:R-:W-:Y:S01]  /*2710*/  IMAD R8, R12, c[0x0][0x194], RZ ;  /* 0x000065000c087a24 */ /* 0x000fe200078e02ff */
[----:B------:R-:W-:Y:S01]  /*2720*/  @!P2 IADD3 R12, P3, R230, R18, RZ ;  /* 0x00000012e60ca210 */ /* 0x000fe20007f7e0ff */
[----:B------:R-:W-:Y:S01]  /*2730*/  @!P0 IMAD.MOV.U32 R16, RZ, RZ, R6 ;  /* 0x000000ffff108224 */ /* 0x000fe200078e0006 */
[----:B------:R-:W-:Y:S02]  /*2740*/  IADD3 R7, R7, R13, RZ ;  /* 0x0000000d07077210 */ /* 0x000fe40007ffe0ff */
[----:B------:R-:W-:Y:S01]  /*2750*/  @!P2 IADD3.X R13, R231, R19, R8, P3, !PT ;  /* 0x00000013e70da210 */ /* 0x000fe20001ffe408 */
[----:B------:R-:W-:Y:S01]  /*2760*/  IMAD R19, R4, c[0x0][0x1bc], R5 ;  /* 0x00006f0004137a24 */ /* 0x000fe200078e0205 */
[----:B------:R-:W-:Y:S01]  /*2770*/  @!P0 IADD3 R20, P3, R240, 0x20, RZ ;  /* 0x00000020f0148810 */ /* 0x000fe20007f7e0ff */
[----:B------:R-:W-:Y:S01]  /*2780*/  IMAD.WIDE.U32 R4, R4, c[0x0][0x1b8], R10 ;  /* 0x00006e0004047a25 */ /* 0x000fe200078e000a */
[C---:B------:R-:W-:Y:S02]  /*2790*/  @!P0 IADD3 R18, P5, R240.reuse, 0x20, RZ ;  /* 0x00000020f0128810 */ /* 0x040fe40007fbe0ff */
[----:B------:R-:W-:Y:S01]  /*27a0*/  @!P0 MOV R17, R7 ;  /* 0x0000000700118202 */ /* 0x000fe20000000f00 */
[--C-:B------:R-:W-:Y:S01]  /*27b0*/  @!P0 IMAD.X R8, RZ, RZ, R25.reuse, P3 ;  /* 0x000000ffff088224 */ /* 0x100fe200018e0619 */
[----:B------:R-:W-:Y:S01]  /*27c0*/  ISETP.GE.AND P3, PT, R240, UR11, PT ;  /* 0x0000000bf0007c0c */ /* 0x000fe2000bf66270 */
[----:B------:R-:W-:Y:S01]  /*27d0*/  @P4 BAR.SYNC.DEFER_BLOCKING 0x0 ;  /* 0x0000000000004b1d */ /* 0x000fe20000010000 */
[----:B------:R-:W-:Y:S01]  /*27e0*/  @!P1 IMAD R9, R25, c[0x0][0x198], RZ ;  /* 0x0000660019099a24 */ /* 0x000fe200078e02ff */
[----:B------:R-:W-:Y:S01]  /*27f0*/  IADD3 R5, R5, R19, RZ ;  /* 0x0000001305057210 */ /* 0x000fe20007ffe0ff */
[----:B------:R-:W-:-:S02]  /*2800*/  @!P0 IMAD.X R11, RZ, RZ, R25, P5 ;  /* 0x000000ffff0b8224 */ /* 0x000fc400028e0619 */
[----:B------:R-:W-:Y:S02]  /*2810*/  @!P1 IMAD R19, R240, c[0x0][0x19c], R9 ;  /* 0x00006700f0139a24 */ /* 0x000fe400078e0209 */
[----:B------:R-:W-:Y:S01]  /*2820*/  @!P0 IMAD R10, R8, c[0x0][0x198], RZ ;  /* 0x00006600080a8a24 */ /* 0x000fe200078e02ff */
[----:B------:R-:W-:Y:S01]  /*2830*/  @!P0 MOV R8, R4 ;  /* 0x0000000400088202 */ /* 0x000fe20000000f00 */
[----:B------:R-:W-:-:S04]  /*2840*/  @!P1 IMAD.WIDE.U32 R6, R240, c[0x0][0x198], R6 ;  /* 0x00006600f0069a25 */ /* 0x000fc800078e0006 */
[----:B------:R-:W-:Y:S01]  /*2850*/  @!P0 IMAD R11, R11, c[0x0][0x1a0], RZ ;  /* 0x000068000b0b8a24 */ /* 0x000fe200078e02ff */
[----:B------:R-:W-:Y:S01]  /*2860*/  @!P1 IADD3 R7, R7, R19, RZ ;  /* 0x0000001307079210 */ /* 0x000fe20007ffe0ff */
[----:B------:R-:W-:Y:S01]  /*2870*/  @!P0 IMAD R23, R20, c[0x0][0x19c], R10 ;  /* 0x0000670014178a24 */ /* 0x000fe200078e020a */
[----:B------:R-:W-:Y:S01]  /*2880*/  @!P1 LEA R10, P5, R6, c[0x0][0x168], 0x1 ;  /* 0x00005a00060a9a11 */ /* 0x000fe200078a08ff */
[----:B------:R-:W-:Y:S02]  /*2890*/  @!P0 IMAD R22, R18, c[0x0][0x1a4], R11 ;  /* 0x0000690012168a24 */ /* 0x000fe400078e020b */
[----:B------:R-:W-:Y:S01]  /*28a0*/  @!P0 IMAD.MOV.U32 R9, RZ, RZ, R5 ;  /* 0x000000ffff098224 */ /* 0x000fe200078e0005 */
[----:B------:R-:W-:Y:S01]  /*28b0*/  @!P1 LEA.HI.X R11, R6, c[0x0][0x16c], R7, 0x1, P5 ;  /* 0x00005b00060b9a11 */ /* 0x000fe200028f0c07 */
[----:B------:R-:W-:Y:S01]  /*28c0*/  @!P0 IMAD.WIDE.U32 R20, R20, c[0x0][0x198], R16 ;  /* 0x0000660014148a25 */ /* 0x000fe200078e0010 */
[----:B------:R1:W-:Y:S03]  /*28d0*/  @P3 STS.128 [R226+0x8000], RZ ;  /* 0x008000ffe2003388 */ /* 0x0003e60000000c00 */
[----:B------:R-:W-:-:S02]  /*28e0*/  @!P1 IMAD R6, R25, c[0x0][0x1a0], RZ ;  /* 0x0000680019069a24 */ /* 0x000fc400078e02ff */
[----:B------:R-:W-:Y:S01]  /*28f0*/  @!P0 IMAD.WIDE.U32 R18, R18, c[0x0][0x1a0], R8 ;  /* 0x0000680012128a25 */ /* 0x000fe200078e0008 */
[----:B------:R1:W-:Y:S01]  /*2900*/  @P3 STS.128 [R226+0xa000], RZ ;  /* 0x00a000ffe2003388 */ /* 0x0003e20000000c00 */
[----:B------:R-:W-:Y:S02]  /*2910*/  @!P0 LEA R8, P6, R20, c[0x0][0x168], 0x1 ;  /* 0x00005a0014088a11 */ /* 0x000fe400078c08ff */
[C---:B------:R-:W-:Y:S01]  /*2920*/  @!P1 IMAD R6, R240.reuse, c[0x0][0x1a4], R6 ;  /* 0x00006900f0069a24 */ /* 0x040fe200078e0206 */
[----:B------:R1:W-:Y:S01]  /*2930*/  @P3 STS.128 [R226+0xc000], RZ ;  /* 0x00c000ffe2003388 */ /* 0x0003e20000000c00 */
[----:B------:R-:W-:Y:S01]  /*2940*/  @!P1 IMAD.WIDE.U32 R16, R240, c[0x0][0x1a0], R4 ;  /* 0x00006800f0109a25 */ /* 0x000fe200078e0004 */
[----:B------:R-:W-:Y:S02]  /*2950*/  @!P0 LEA R4, P4, R18, c[0x0][0x170], 0x1 ;  /* 0x00005c0012048a11 */ /* 0x000fe400078808ff */
[----:B------:R1:W-:Y:S01]  /*2960*/  @P3 STS.128 [R226+0xe000], RZ ;  /* 0x00e000ffe2003388 */ /* 0x0003e20000000c00 */
[----:B------:R-:W-:Y:S01]  /*2970*/  @!P0 IMAD.IADD R7, R21, 0x1, R23 ;  /* 0x0000000115078824 */ /* 0x000fe200078e0217 */
[----:B------:R-:W-:Y:S01]  /*2980*/  @!P1 IADD3 R5, R17, R6, RZ ;  /* 0x0000000611059210 */ /* 0x000fe20007ffe0ff */
[----:B------:R-:W-:Y:S01]  /*2990*/  @!P0 IMAD.IADD R17, R19, 0x1, R22 ;  /* 0x0000000113118824 */ /* 0x000fe200078e0216 */
[----:B------:R-:W-:Y:S01]  /*29a0*/  @!PT LDS RZ, [RZ] ;  /* 0x00000000fffff984 */ /* 0x000fe20000000800 */
[----:B------:R-:W-:Y:S01]  /*29b0*/  @!PT LDS RZ, [RZ] ;  /* 0x00000000fffff984 */ /* 0x000fe20000000800 */
[----:B------:R-:W-:Y:S01]  /*29c0*/  @!PT LDS RZ, [RZ] ;  /* 0x00000000fffff984 */ /* 0x000fe20000000800 */
[----:B------:R1:W-:Y:S01]  /*29d0*/  @!P3 LDGSTS.E.BYPASS.LTC128B.128 [R226+0x8000], [R228.64] ;  /* 0x08000000e4e2bfae */ /* 0x0003e2000b901d44 */
[----:B------:R-:W-:-:S02]  /*29e0*/  @!P1 LEA R6, P5, R16, c[0x0][0x170], 0x1 ;  /* 0x00005c0010069a11 */ /* 0x000fc400078a08ff */
[----:B------:R-:W-:Y:S01]  /*29f0*/  @!P0 LEA.HI.X R9, R20, c[0x0][0x16c], R7, 0x1, P6 ;  /* 0x00005b0014098a11 */ /* 0x000fe200030f0c07 */
[----:B------:R1:W-:Y:S01]  /*2a00*/  @!P3 LDGSTS.E.BYPASS.LTC128B.128 [R226+0xa000], [R228.64+0x80] ;  /* 0x0a000080e4e2bfae */ /* 0x0003e2000b901d44 */
[----:B------:R-:W-:Y:S02]  /*2a10*/  @!P1 LEA.HI.X R7, R16, c[0x0][0x174], R5, 0x1, P5 ;  /* 0x00005d0010079a11 */ /* 0x000fe400028f0c05 */
[----:B------:R-:W-:Y:S01]  /*2a20*/  @!P0 LEA.HI.X R5, R18, c[0x0][0x174], R17, 0x1, P4 ;  /* 0x00005d0012058a11 */ /* 0x000fe200020f0c11 */
        /* <DEDUP_REMOVED lines=66> */
[----:B--2---:R-:W-:Y:S01]  /*2e50*/  MOV R8, c[0x0][0x308] ;  /* 0x0000c20000087a02 */ /* 0x004fe20000000f00 */
[----:B------:R-:W-:-:S02]  /*2e60*/  IMAD.MOV.U32 R9, RZ, RZ, c[0x0][0x30c] ;  /* 0x0000c300ff097624 */ /* 0x000fc400078e00ff */
        /* <DEDUP_REMOVED lines=14> */
[----:B------:R-:W0:Y:S04]  /*2f50*/  LDGDEPBAR ;  /* 0x00000000000079af */ /* 0x000e280000000000 */
[----:B---3--:R3:W4:Y:S04]  /*2f60*/  LDG.E.64 R6, [R8.64+0x8] ;  /* 0x0000080408067981 */ /* 0x008728000c1e1b00 */
[----:B---3--:R-:W3:Y:S01]  /*2f70*/  LDG.E.64 R8, [R8.64] ;  /* 0x0000000408087981 */ /* 0x008ee2000c1e1b00 */
[----:B--2---:R-:W-:Y:S01]  /*2f80*/  IADD3 R4, R227, 0x8, RZ ;  /* 0x00000008e3047810 */ /* 0x004fe20007ffe0ff */
[----:B------:R-:W-:Y:S01]  /*2f90*/  IMAD.MOV.U32 R236, RZ, RZ, 0x7f800000 ;  /* 0x7f800000ffec7424 */ /* 0x000fe200078e00ff */
[----:B------:R-:W-:-:S02]  /*2fa0*/  MOV R237, 0x7f800000 ;  /* 0x7f80000000ed7802 */ /* 0x000fc40000000f00 */
[----:B------:R-:W-:Y:S02]  /*2fb0*/  ISETP.GE.AND P0, PT, R4, UR11, PT ;  /* 0x0000000b04007c0c */ /* 0x000fe4000bf06270 */
[----:B------:R-:W-:Y:S01]  /*2fc0*/  MOV R4, 0x4 ;  /* 0x0000000400047802 */ /* 0x000fe20000000f00 */
[----:B------:R-:W-:-:S04]  /*2fd0*/  IMAD.MOV.U32 R248, RZ, RZ, c[0x0][0x22c] ;  /* 0x00008b00fff87624 */ /* 0x000fc800078e00ff */
[----:B------:R-:W-:-:S04]  /*2fe0*/  IMAD.WIDE R4, R227, R4, UR6 ;  /* 0x00000006e3047e25 */ /* 0x000fc8000f8e0204 */
[----:B------:R-:W-:Y:S01]  /*2ff0*/  IMAD R248, R248, c[0x0][0x1c0], RZ ;  /* 0x00007000f8f87a24 */ /* 0x000fe200078e02ff */
[----:B------:R2:W5:Y:S04]  /*3000*/  @!P1 LDG.E R236, [R4.64] ;  /* 0x0000000404ec9981 */ /* 0x000568000c1e1900 */
[----:B------:R2:W5:Y:S01]  /*3010*/  @!P0 LDG.E R237, [R4.64+0x20] ;  /* 0x0000200404ed8981 */ /* 0x000562000c1e1900 */
        /* <DEDUP_REMOVED lines=24> */
[----:B--2---:R-:W-:Y:S01]  /*31a0*/  SHF.R.S32.HI R4, RZ, 0x1f, R24 ;  /* 0x0000001fff047819 */ /* 0x004fe20000011418 */
        /* <DEDUP_REMOVED lines=42> */
[----:B------:R-:W-:Y:S01]  /*3450*/  UIADD3 UR17, UR17, -UR21, URZ ;  /* 0x8000001511117290 */ /* 0x000fe2000fffe03f */
[----:B----4-:R-:W-:Y:S02]  /*3460*/  IADD3 R238, P1, P0, R6, UR46, R24 ;  /* 0x0000002e06ee7c10 */ /* 0x010fe4000f83e018 */
[----:B------:R-:W-:Y:S02]  /*3470*/  CS2R R24, SRZ ;  /* 0x0000000000187805 */ /* 0x000fe4000001ff00 */
[----:B------:R-:W-:Y:S01]  /*3480*/  IADD3.X R243, R7, UR50, R4, P1, P0 ;  /* 0x0000003207f37c10 */ /* 0x000fe20008fe0404 */
[----:B------:R-:W-:Y:S01]  /*3490*/  IMAD.WIDE.U32 R238, R238, -0x2daee0ad, RZ ;  /* 0xd2511f53eeee7825 */ /* 0x000fe200078e00ff */
[----:B---3--:R-:W2:Y:S08]  /*34a0*/  R2UR UR14, R9 ;  /* 0x00000000090e73c2 */ /* 0x008eb000000e0000 */
[----:B------:R-:W3:Y:S01]  /*34b0*/  R2UR UR15, R8 ;  /* 0x00000000080f73c2 */ /* 0x000ee200000e0000 */
[----:B--2---:R-:W-:-:S02]  /*34c0*/  UIADD3 UR29, UR14, -0x4498517b, URZ ;  /* 0xbb67ae850e1d7890 */ /* 0x004fc4000fffe03f */
[----:B------:R-:W-:Y:S02]  /*34d0*/  UIADD3 UR27, UR14, 0x76cf5d0a, URZ ;  /* 0x76cf5d0a0e1b7890 */ /* 0x000fe4000fffe03f */
[----:B------:R-:W-:Y:S02]  /*34e0*/  UIADD3 UR25, UR14, 0x32370b8f, URZ ;  /* 0x32370b8f0e197890 */ /* 0x000fe4000fffe03f */
[----:B------:R-:W-:Y:S02]  /*34f0*/  UIADD3 UR23, UR14, -0x126145ec, URZ ;  /* 0xed9eba140e177890 */ /* 0x000fe4000fffe03f */
[----:B---3--:R-:W-:Y:S02]  /*3500*/  UIADD3 UR30, UR15, -0x61c88647, URZ ;  /* 0x9e3779b90f1e7890 */ /* 0x008fe4000fffe03f */
[----:B------:R-:W-:Y:S02]  /*3510*/  UIADD3 UR28, UR15, 0x3c6ef372, URZ ;  /* 0x3c6ef3720f1c7890 */ /* 0x000fe4000fffe03f */
[----:B------:R-:W-:-:S02]  /*3520*/  UIADD3 UR26, UR15, -0x255992d5, URZ ;  /* 0xdaa66d2b0f1a7890 */ /* 0x000fc4000fffe03f */
[----:B------:R-:W-:Y:S02]  /*3530*/  UIADD3 UR24, UR15, 0x78dde6e4, URZ ;  /* 0x78dde6e40f187890 */ /* 0x000fe4000fffe03f */
[----:B------:R-:W-:Y:S02]  /*3540*/  UIADD3 UR22, UR15, 0x1715609d, URZ ;  /* 0x1715609d0f167890 */ /* 0x000fe4000fffe03f */
[----:B------:R-:W-:Y:S02]  /*3550*/  UIADD3 UR20, UR14, -0x56f99767, URZ ;  /* 0xa90668990e147890 */ /* 0x000fe4000fffe03f */
[----:B------:R-:W-:Y:S02]  /*3560*/  UIADD3 UR19, UR15, -0x4ab325aa, URZ ;  /* 0xb54cda560f137890 */ /* 0x000fe4000fffe03f */
[----:B-1----:R-:W-:Y:S02]  /*3570*/  UIADD3 UR18, UR14, 0x646e171e, URZ ;  /* 0x646e171e0e127890 */ /* 0x002fe4000fffe03f */
.L_x_568:
[----:B------:R-:W0:Y:S01]  /*3580*/  LDGDEPBAR ;  /* 0x00000000000079af */ /* 0x000e220000000000 */
[----:B------:R-:W-:Y:S01]  /*3590*/  USHF.L.U32 UR11, UR8, 0x6, URZ ;  /* 0x00000006080b7899 */ /* 0x000fe2000800063f */
[C---:B-----5:R-:W-:Y:S01]  /*35a0*/  FSETP.NEU.FTZ.AND P0, PT, R236.reuse, -INF , PT ;  /* 0xff800000ec00780b */ /* 0x060fe20003f1d000 */
[----:B------:R-:W-:Y:S02]  /*35b0*/  UISETP.GT.AND UP1, UPT, UR8, UR12, UPT ;  /* 0x0000000c0800728c */ /* 0x000fe4000bf24270 */
[----:B------:R-:W-:Y:S02]  /*35c0*/  UISETP.GE.AND UP0, UPT, UR11, UR17, UPT ;  /* 0x000000110b00728c */ /* 0x000fe4000bf06270 */
[----:B------:R-:W-:Y:S02]  /*35d0*/  IMAD.U32 R112, RZ, RZ, UR11 ;  /* 0x0000000bff707e24 */ /* 0x000fe4000f8e00ff */
        /* <DEDUP_REMOVED lines=13> */
[----:B------:R-:W-:Y:S03]  /*36b0*/  LDSM.16.M88.4 R108, [R3+0x10000] ;  /* 0x01000000036c783b */ /* 0x000fe60000000200 */
[C---:B------:R-:W-:Y:S08]  /*36c0*/  HMMA.16816.F32 R8, R16.reuse, R10, RZ ;  /* 0x0000000a1008723c */ /* 0x040ff000000018ff */
[C---:B--2---:R-:W-:Y:S08]  /*36d0*/  HMMA.16816.F32 R12, R16.reuse, R84, RZ ;  /* 0x00000054100c723c */ /* 0x044ff000000018ff */
[----:B------:R-:W-:Y:S01]  /*36e0*/  HMMA.16816.F32 R16, R16, R86, RZ ;  /* 0x000000561010723c */ /* 0x000fe200000018ff */
[----:B------:R-:W1:Y:S07]  /*36f0*/  LDSM.16.M88.4 R84, [R212+0x10800] ;  /* 0x01080000d454783b */ /* 0x000e6e0000000200 */
[C---:B---3--:R-:W-:Y:S08]  /*3700*/  HMMA.16816.F32 R4, R88.reuse, R92, R4 ;  /* 0x0000005c5804723c */ /* 0x048ff00000001804 */
[C---:B------:R-:W-:Y:S01]  /*3710*/  HMMA.16816.F32 R8, R88.reuse, R94, R8 ;  /* 0x0000005e5808723c */ /* 0x040fe20000001808 */
[----:B------:R-:W2:Y:S07]  /*3720*/  LDSM.16.M88.4 R92, [R218] ;  /* 0x00000000da5c783b */ /* 0x000eae0000000200 */
[C---:B----4-:R-:W-:Y:S08]  /*3730*/  HMMA.16816.F32 R12, R88.reuse, R96, R12 ;  /* 0x00000060580c723c */ /* 0x050ff0000000180c */
        /* <DEDUP_REMOVED lines=10> */
[C---:B--2---:R-:W-:Y:S08]  /*37e0*/  HMMA.16816.F32 R4, R92.reuse, R108, R4 ;  /* 0x0000006c5c04723c */ /* 0x044ff00000001804 */
[C---:B------:R-:W-:Y:S01]  /*37f0*/  HMMA.16816.F32 R8, R92.reuse, R110, R8 ;  /* 0x0000006e5c08723c */ /* 0x040fe20000001808 */
[----:B------:R-:W2:Y:S07]  /*3800*/  LDSM.16.M88.4 R108, [R2+0x12000] ;  /* 0x01200000026c783b */ /* 0x000eae0000000200 */
[C---:B---3--:R-:W-:Y:S08]  /*3810*/  HMMA.16816.F32 R12, R92.reuse, R88, R12 ;  /* 0x000000585c0c723c */ /* 0x048ff0000000180c */
[----:B------:R-:W-:Y:S01]  /*3820*/  HMMA.16816.F32 R16, R92, R90, R16 ;  /* 0x0000005a5c10723c */ /* 0x000fe20000001810 */
[----:B------:R-:W3:Y:S06]  /*3830*/  LDSM.16.M88.4 R88, [R2+0x12800] ;  /* 0x012800000258783b */ /* 0x000eec0000000200 */
        /* <DEDUP_REMOVED lines=67> */
[C---:B---3--:R-:W-:Y:S01]  /*3c70*/  HMMA.16816.F32 R12, R96.reuse, R88, R12 ;  /* 0x00000058600c723c */ /* 0x048fe2000000180c */
[----:B------:R-:W3:Y:S07]  /*3c80*/  @!P4 S2R R88, SR_TID.X ;  /* 0x000000000058c919 */ /* 0x000eee0000002100 */
        /* <DEDUP_REMOVED lines=8> */
[----:B------:R-:W-:Y:S04]  /*3d10*/  IMAD R97, R97, 0x2, R244 ;  /* 0x0000000261617824 */ /* 0x000fe800078e02f4 */
[C---:B-1----:R-:W-:Y:S07]  /*3d20*/  HMMA.16816.F32 R12, R100.reuse, R84, R12 ;  /* 0x00000054640c723c */ /* 0x042fee000000180c */
[----:B---3--:R-:W-:Y:S01]  /*3d30*/  @!P4 IMAD.SHL.U32 R85, R88, 0x2, RZ ;  /* 0x000000025855c824 */ /* 0x008fe200078e00ff */
[----:B------:R-:W-:Y:S01]  /*3d40*/  HMMA.16816.F32 R16, R100, R86, R16 ;  /* 0x000000566410723c */ /* 0x000fe20000001810 */
[----:B------:R-:W-:Y:S03]  /*3d50*/  IMAD.U32 R84, RZ, RZ, UR31 ;  /* 0x0000001fff547e24 */ /* 0x000fe6000f8e00ff */
[----:B------:R-:W-:Y:S01]  /*3d60*/  @!P4 LOP3.LUT R85, R250, 0x6, R85, 0xf8, !PT ;  /* 0x00000006fa55c812 */ /* 0x000fe200078ef855 */
[----:B------:R-:W-:Y:S01]  /*3d70*/  IMAD.U32 R88, RZ, RZ, UR32 ;  /* 0x00000020ff587e24 */ /* 0x000fe2000f8e00ff */
[----:B------:R-:W-:Y:S01]  /*3d80*/  @!P4 IADD3 R84, -R84, 0x1, R227 ;  /* 0x000000015454c810 */ /* 0x000fe20007ffe1e3 */
[----:B------:R-:W-:Y:S01]  /*3d90*/  IMAD.U32 R86, RZ, RZ, UR8 ;  /* 0x00000008ff567e24 */ /* 0x000fe2000f8e00ff */
[C---:B--2---:R-:W-:Y:S05]  /*3da0*/  HMMA.16816.F32 R4, R92.reuse, R108, R4 ;  /* 0x0000006c5c04723c */ /* 0x044fea0000001804 */
[----:B------:R-:W-:Y:S01]  /*3db0*/  @!P4 IADD3 R84, R112, UR21, R84 ;  /* 0x000000157054cc10 */ /* 0x000fe2000fffe054 */
[----:B------:R-:W-:Y:S02]  /*3dc0*/  @!P4 IMAD R88, R88, 0x40, R85 ;  /* 0x000000405858c824 */ /* 0x000fe400078e0255 */
[C---:B------:R-:W-:Y:S04]  /*3dd0*/  HMMA.16816.F32 R8, R92.reuse, R110, R8 ;  /* 0x0000006e5c08723c */ /* 0x040fe80000001808 */
[----:B------:R-:W-:Y:S01]  /*3de0*/  @!P4 IMNMX R89, R84, UR21, PT ;  /* 0x000000155459cc17 */ /* 0x000fe2000b800200 */
[----:B------:R-:W-:Y:S01]  /*3df0*/  IMAD R100, R86, 0x4, R245 ;  /* 0x0000000456647824 */ /* 0x000fe200078e02f5 */
[C---:B------:R-:W-:Y:S02]  /*3e00*/  @!P4 IADD3 R91, R88.reuse, 0x1, RZ ;  /* 0x00000001585bc810 */ /* 0x040fe40007ffe0ff */
[-C--:B------:R-:W-:Y:S01]  /*3e10*/  @!P4 ISETP.GE.AND P1, PT, R88, R89.reuse, PT ;  /* 0x000000595800c20c */ /* 0x080fe20003f26270 */
[----:B------:R-:W-:Y:S07]  /*3e20*/  IMAD.WIDE.U32 R100, R100, -0x326172a9, RZ ;  /* 0xcd9e8d5764647825 */ /* 0x000fee00078e00ff */
[----:B------:R-:W-:Y:S02]  /*3e30*/  @!P4 FSEL R4, R4, -INF , !P1 ;  /* 0xff8000000404c808 */ /* 0x000fe40004800000 */
[-C--:B------:R-:W-:Y:S03]  /*3e40*/  @!P4 ISETP.GE.AND P1, PT, R91, R89.reuse, PT ;  /* 0x000000595b00c20c */ /* 0x080fe60003f26270 */
[--C-:B------:R-:W-:Y:S01]  /*3e50*/  FFMA.FTZ R85, R4, c[0x0][0x23c], -R90.reuse ;  /* 0x00008f0004557a23 */ /* 0x100fe2000001085a */
[----:B------:R-:W-:Y:S02]  /*3e60*/  @!P4 IADD3 R4, R84, 0x8, RZ ;  /* 0x000000085404c810 */ /* 0x000fe40007ffe0ff */
[----:B------:R-:W-:Y:S01]  /*3e70*/  @!P4 FSEL R5, R5, -INF , !P1 ;  /* 0xff8000000505c808 */ /* 0x000fe20004800000 */
[----:B------:R1:W-:Y:S01]  /*3e80*/  MUFU.EX2 R131, R85 ;  /* 0x0000005500837308 */ /* 0x0003e20000000800 */
[----:B------:R-:W-:Y:S03]  /*3e90*/  @!P4 IMNMX R4, R4, UR21, PT ;  /* 0x000000150404cc17 */ /* 0x000fe6000b800200 */
[--C-:B------:R-:W-:Y:S01]  /*3ea0*/  FFMA.FTZ R96, R5, c[0x0][0x23c], -R90.reuse ;  /* 0x00008f0005607a23 */ /* 0x100fe2000001085a */
[-C--:B------:R-:W-:Y:S02]  /*3eb0*/  @!P4 ISETP.GE.AND P1, PT, R88, R4.reuse, PT ;  /* 0x000000045800c20c */ /* 0x080fe40003f26270 */
[----:B------:R-:W-:Y:S02]  /*3ec0*/  FSEL R5, R98, RZ, P0 ;  /* 0x000000ff62057208 */ /* 0x000fe40000000000 */
[----:B------:R-:W-:Y:S01]  /*3ed0*/  @!P4 FSEL R6, R6, -INF , !P1 ;  /* 0xff8000000606c808 */ /* 0x000fe20004800000 */
[----:B------:R2:W3:Y:S01]  /*3ee0*/  MUFU.EX2 R130, R96 ;  /* 0x0000006000827308 */ /* 0x0004e20000000800 */
[-C--:B------:R-:W-:Y:S02]  /*3ef0*/  @!P4 ISETP.GE.AND P0, PT, R91, R4.reuse, PT ;  /* 0x000000045b00c20c */ /* 0x080fe40003f06270 */
[----:B------:R-:W-:Y:S01]  /*3f00*/  @!P4 IADD3 R91, R88, 0x8, RZ ;  /* 0x00000008585bc810 */ /* 0x000fe20007ffe0ff */
[----:B------:R-:W-:Y:S01]  /*3f10*/  FFMA.FTZ R6, R6, c[0x0][0x23c], -R5 ;  /* 0x00008f0006067a23 */ /* 0x000fe20000010805 */
        /* <DEDUP_REMOVED lines=473> */
.L_x_566:
[----:B------:R-:W-:Y:S01]  /*5cb0*/  LDSM.16.M88.4 R128, [R220] ;  /* 0x00000000dc80783b */ /* 0x000fe20000000200 */
[----:B------:R-:W-:Y:S04]  /*5cc0*/  @UP1 UIADD3 UR13, UP0, UR6, -0x100, URZ ;  /* 0xffffff00060d1890 */ /* 0x000fe8000ff1e03f */
        /* <DEDUP_REMOVED lines=11> */
[----:B------:R-:W1:Y:S05]  /*5d80*/  LDSM.16.MT88.4 R204, [R0+0x10800] ;  /* 0x0108000000cc783b */ /* 0x000e6a0000004200 */
[----:B------:R-:W1:Y:S02]  /*5d90*/  LDSM.16.M88.4 R208, [R223+0x1000] ;  /* 0x00100000dfd0783b */ /* 0x000e640000000200 */
        /* <DEDUP_REMOVED lines=35> */
[----:B------:R-:W-:Y:S07]  /*5fd0*/  LDSM.16.MT88.4 R208, [R0+0x13000] ;  /* 0x0130000000d0783b */ /* 0x000fee0000004200 */
        /* <DEDUP_REMOVED lines=37> */
[----:B------:R-:W-:Y:S01]  /*6230*/  IMAD.MOV.U32 R200, RZ, RZ, 0x4 ;  /* 0x00000004ffc87424 */ /* 0x000fe200078e00ff */
[-C--:B------:R-:W-:Y:S04]  /*6240*/  HMMA.16816.F32 R108, R204, R202.reuse, R108 ;  /* 0x000000cacc6c723c */ /* 0x080fe8000000186c */
[----:B------:R-:W-:Y:S04]  /*6250*/  @P3 IMAD.WIDE R200, R227, R200, UR6 ;  /* 0x00000006e3c83e25 */ /* 0x000fe8000f8e02c8 */
[C---:B------:R-:W-:Y:S01]  /*6260*/  HMMA.16816.F32 R112, R196.reuse, R202, R112 ;  /* 0x000000cac470723c */ /* 0x040fe20000001870 */
[----:B------:R1:W5:Y:S05]  /*6270*/  @P3 LDG.E R236, [R200.64] ;  /* 0x00000004c8ec3981 */ /* 0x00036a000c1e1900 */
[----:B------:R1:W5:Y:S01]  /*6280*/  @P3 LDG.E R237, [R200.64+0x20] ;  /* 0x00002004c8ed3981 */ /* 0x000362000c1e1900 */
[C---:B------:R-:W-:Y:S01]  /*6290*/  IMAD.SHL.U32 R202, R248.reuse, 0x8, RZ ;  /* 0x00000008f8ca7824 */ /* 0x040fe200078e00ff */
[-C--:B--2---:R-:W-:Y:S03]  /*62a0*/  HMMA.16816.F32 R116, R196, R208.reuse, R116 ;  /* 0x000000d0c474723c */ /* 0x084fe60000001874 */
[----:B------:R2:W-:Y:S01]  /*62b0*/  RED.E.ADD.F32.FTZ.RN.STRONG.GPU [R224.64], R4 ;  /* 0x00000004e000798e */ /* 0x0005e2000c10e784 */
[----:B------:R-:W-:Y:S04]  /*62c0*/  IMAD.SHL.U32 R203, R248, 0x10, RZ ;  /* 0x00000010f8cb7824 */ /* 0x000fe800078e00ff */
[C---:B------:R-:W-:Y:S08]  /*62d0*/  HMMA.16816.F32 R120, R204.reuse, R208, R120 ;  /* 0x000000d0cc78723c */ /* 0x040ff00000001878 */
[-C--:B------:R-:W-:Y:S04]  /*62e0*/  HMMA.16816.F32 R124, R204, R210.reuse, R124 ;  /* 0x000000d2cc7c723c */ /* 0x080fe8000000187c */
[CC--:B-1----:R-:W-:Y:S04]  /*62f0*/  LEA R200, P0, R202.reuse, R224.reuse, 0x2 ;  /* 0x000000e0cac87211 */ /* 0x0c2fe800078010ff */
[----:B------:R-:W-:Y:S04]  /*6300*/  HMMA.16816.F32 R128, R196, R210, R128 ;  /* 0x000000d2c480723c */ /* 0x000fe80000001880 */
[-C--:B------:R-:W-:Y:S01]  /*6310*/  LEA.HI.X.SX32 R201, R202, R225.reuse, 0x2, P0 ;  /* 0x000000e1cac97211 */ /* 0x080fe200000f16ff */
[C---:B------:R-:W-:Y:S02]  /*6320*/  IMAD.SHL.U32 R205, R248.reuse, 0x20, RZ ;  /* 0x00000020f8cd7824 */ /* 0x040fe400078e00ff */
[CC--:B------:R-:W-:Y:S01]  /*6330*/  LEA R196, P1, R203.reuse, R224.reuse, 0x2 ;  /* 0x000000e0cbc47211 */ /* 0x0c0fe200078210ff */
[C---:B------:R-:W-:Y:S01]  /*6340*/  IMAD R199, R248.reuse, 0x18, RZ ;  /* 0x00000018f8c77824 */ /* 0x040fe200078e02ff */
[----:B------:R1:W-:Y:S03]  /*6350*/  RED.E.ADD.F32.FTZ.RN.STRONG.GPU [R200.64], R5 ;  /* 0x00000005c800798e */ /* 0x0003e6000c10e784 */
[-C--:B------:R-:W-:Y:S01]  /*6360*/  LEA.HI.X.SX32 R197, R203, R225.reuse, 0x2, P1 ;  /* 0x000000e1cbc57211 */ /* 0x080fe200008f16ff */
[C---:B------:R-:W-:Y:S01]  /*6370*/  IMAD R206, R248.reuse, 0x28, RZ ;  /* 0x00000028f8ce7824 */ /* 0x040fe200078e02ff */
[-C--:B--2---:R-:W-:Y:S01]  /*6380*/  LEA R4, P0, R199, R224.reuse, 0x2 ;  /* 0x000000e0c7047211 */ /* 0x084fe200078010ff */
[----:B------:R-:W-:Y:S01]  /*6390*/  IMAD R204, R248, 0x30, RZ ;  /* 0x00000030f8cc7824 */ /* 0x000fe200078e02ff */
[-C--:B------:R-:W-:Y:S01]  /*63a0*/  LEA R198, P1, R205, R224.reuse, 0x2 ;  /* 0x000000e0cdc67211 */ /* 0x080fe200078210ff */
        /* <DEDUP_REMOVED lines=308> */
.L_x_567:
        /* <DEDUP_REMOVED lines=9> */
[----:B------:R-:W-:Y:S01]  /*7780*/  FMUL.FTZ R12, R63, c[0x0][0x2dc] ;  /* 0x0000b7003f0c7a20 */ /* 0x000fe20000410000 */
        /* <DEDUP_REMOVED lines=226> */
[----:B-1----:R-:W-:Y:S01]  /*85b0*/  FMUL.FTZ R5, R77, c[0x0][0x2dc] ;  /* 0x0000b7004d057a20 */ /* 0x002fe20000410000 */
        /* <DEDUP_REMOVED lines=46> */
.L_x_569:
        /* <DEDUP_REMOVED lines=19> */
.L_x_570:
        /* <DEDUP_REMOVED lines=52> */
.L_x_572:
[----:B--23--:R-:W-:Y:S05]  /*8d10*/  BSYNC B0 ;  /* 0x0000000000007941 */ /* 0x00cfea0003800000 */
.L_x_571:
        /* <DEDUP_REMOVED lines=17> */
.L_x_574:
[----:B------:R-:W-:Y:S05]  /*8e30*/  BSYNC B0 ;  /* 0x0000000000007941 */ /* 0x000fea0003800000 */
.L_x_573:
        /* <DEDUP_REMOVED lines=27> */
.L_x_576:
[----:B------:R-:W-:Y:S05]  /*8ff0*/  BSYNC B0 ;  /* 0x0000000000007941 */ /* 0x000fea0003800000 */
.L_x_575:
        /* <DEDUP_REMOVED lines=14> */
.L_x_565:
[----:B------:R-:W-:Y:S05]  /*90e0*/  BSYNC B1 ;  /* 0x0000000000017941 */ /* 0x000fea0003800000 */
.L_x_551:
        /* <DEDUP_REMOVED lines=11> */
.L_x_577:
[----:B------:R-:W-:Y:S05]  /*91a0*/  EXIT ;  /* 0x000000000000794d */ /* 0x000fea0003800000 */
.L_x_579:
        /* <DEDUP_REMOVED lines=13> */
.L_x_1033:


//--------------------- .text._ZN5flash44flash_bwd_dq_dk_dv_loop_seqk_parallel_kernelI23Flash_bwd_kernel_traitsILi256ELi64ELi64ELi8ELi4ELi2ELi2ELb0ELb1EN7cutlass6half_tE19Flash_kernel_traitsILi256ELi64ELi64ELi8ES3_EELb0ELb1ELb0ELb0ELb0ELb1ELb1EEEvNS_16Flash_bwd_paramsE --------------------------
	.section	.text._ZN5flash44flash_bwd_dq_dk_dv_loop_seqk_parallel_kernelI23Flash_bwd_kernel_traitsILi256ELi64ELi64ELi8ELi4ELi2ELi2ELb0ELb1EN7cutlass6half_tE19Flash_kernel_traitsILi256ELi64ELi64ELi8ES3_EELb0ELb1ELb0ELb0ELb0ELb1ELb1EEEvNS_16Flash_bwd_paramsE,"ax",@progbits
	.sectioninfo	@"SHI_REGISTERS=255"
	.align	128
        .global         _ZN5flash44flash_bwd_dq_dk_dv_loop_seqk_parallel_kernelI23Flash_bwd_kernel_traitsILi256ELi64ELi64ELi8ELi4ELi2ELi2ELb0ELb1EN7cutlass6half_tE19Flash_kernel_traitsILi256ELi64ELi64ELi8ES3_EELb0ELb1ELb0ELb0ELb0ELb1ELb1EEEvNS_16Flash_bwd_paramsE
        .type           _ZN5flash44flash_bwd_dq_dk_dv_loop_seqk_parallel_kernelI23Flash_bwd_kernel_traitsILi256ELi64ELi64ELi8ELi4ELi2ELi2ELb0ELb1EN7cutlass6half_tE19Flash_kernel_traitsILi256ELi64ELi64ELi8ES3_EELb0ELb1ELb0ELb0ELb0ELb1ELb1EEEvNS_16Flash_bwd_paramsE,@function
        .size           _ZN5flash44flash_bwd_dq_dk_dv_loop_seqk_parallel_kernelI23Flash_bwd_kernel_traitsILi256ELi64ELi64ELi8ELi4ELi2ELi2ELb0ELb1EN7cutlass6half_tE19Flash_kernel_traitsILi256ELi64ELi64ELi8ES3_EELb0ELb1ELb0ELb0ELb0ELb1ELb1EEEvNS_16Flash_bwd_paramsE,(.L_x_1034 - _ZN5flash44flash_bwd_dq_dk_dv_loop_seqk_parallel_kernelI23Flash_bwd_kernel_traitsILi256ELi64ELi64ELi8ELi4ELi2ELi2ELb0ELb1EN7cutlass6half_tE19Flash_kernel_traitsILi256ELi64ELi64ELi8ES3_EELb0ELb1ELb0ELb0ELb0ELb1ELb1EEEvNS_16Flash_bwd_paramsE)
        .other          _ZN5flash44flash_bwd_dq_dk_dv_loop_seqk_parallel_kernelI23Flash_bwd_kernel_traitsILi256ELi64ELi64ELi8ELi4ELi2ELi2ELb0ELb1EN7cutlass6half_tE19Flash_kernel_traitsILi256ELi64ELi64ELi8ES3_EELb0ELb1ELb0ELb0ELb0ELb1ELb1EEEvNS_16Flash_bwd_paramsE,@"STO_CUDA_ENTRY STV_DEFAULT"
_ZN5flash44flash_bwd_dq_dk_dv_loop_seqk_parallel_kernelI23Flash_bwd_kernel_traitsILi256ELi64ELi64ELi8ELi4ELi2ELi2ELb0ELb1EN7cutlass6half_tE19Flash_kernel_traitsILi256ELi64ELi64ELi8ES3_EELb0ELb1ELb0ELb0ELb0ELb1ELb1EEEvNS_16Flash_bwd_paramsE:
.text._ZN5flash44flash_bwd_dq_dk_dv_loop_seqk_parallel_kernelI23Flash_bwd_kernel_traitsILi256ELi64ELi64ELi8ELi4ELi2ELi2ELb0ELb1EN7cutlass6half_tE19Flash_kernel_traitsILi256ELi64ELi64ELi8ES3_EELb0ELb1ELb0ELb0ELb0ELb1ELb1EEEvNS_16Flash_bwd_paramsE:
        /* <DEDUP_REMOVED lines=187> */
.L_x_608:
        /* <DEDUP_REMOVED lines=53> */
.L_x_580:
        /* <DEDUP_REMOVED lines=59> */
.L_x_582:
        /* <DEDUP_REMOVED lines=18> */
.L_x_583:
        /* <DEDUP_REMOVED lines=68> */
.L_x_584:
[----:B------:R-:W-:Y:S02]  /*1810*/  UMOV UR8, UR48 ;  /* 0x0000003000087c82 */ /* 0x000fe40008000000 */
.L_x_585:
        /* <DEDUP_REMOVED lines=95> */
.L_x_587:
        /* <DEDUP_REMOVED lines=18> */
.L_x_588:
        /* <DEDUP_REMOVED lines=30> */
.L_x_590:
[----:B------:R-:W-:Y:S05]  /*2110*/  BSYNC B0 ;  /* 0x0000000000007941 */ /* 0x000fea0003800000 */
.L_x_589:
        /* <DEDUP_REMOVED lines=17> */
.L_x_592:
[----:B------:R-:W-:Y:S05]  /*2230*/  BSYNC B0 ;  /* 0x0000000000007941 */ /* 0x000fea0003800000 */
.L_x_591:
        /* <DEDUP_REMOVED lines=27> */
.L_x_594:
[----:B------:R-:W-:Y:S05]  /*23f0*/  BSYNC B0 ;  /* 0x0000000000007941 */ /* 0x000fea0003800000 */
.L_x_593:
        /* <DEDUP_REMOVED lines=15> */
.L_x_586:
        /* <DEDUP_REMOVED lines=249> */
.L_x_598:
[----:B------:R-:W0:Y:S01]  /*3480*/  LDGDEPBAR ;  /* 0x00000000000079af */ /* 0x000e220000000000 */
[----:B------:R-:W-:Y:S01]  /*3490*/  USHF.L.U32 UR11, UR6, 0x6, URZ ;  /* 0x00000006060b7899 */ /* 0x000fe2000800063f */
[----:B-----5:R-:W-:Y:S03]  /*34a0*/  FSETP.NEU.FTZ.AND P1, PT, R239, -INF , PT ;  /* 0xff800000ef00780b */ /* 0x020fe60003f3d000 */
[----:B------:R-:W-:Y:S04]  /*34b0*/  UISETP.GE.AND UP0, UPT, UR11, UR15, UPT ;  /* 0x0000000f0b00728c */ /* 0x000fe8000bf06270 */
[----:B------:R-:W-:Y:S06]  /*34c0*/  UISETP.LT.AND UP0, UPT, UR14, UR16, UP0 ;  /* 0x000000100e00728c */ /* 0x000fec0008701270 */
[----:B------:R-:W-:Y:S01]  /*34d0*/  PLOP3.LUT P0, PT, PT, PT, UP0, 0x80, 0x0 ;  /* 0x000000000000781c */ /* 0x000fe20003f0f008 */
[----:B------:R-:W-:Y:S06]  /*34e0*/  UISETP.GT.AND UP0, UPT, UR6, UR12, UPT ;  /* 0x0000000c0600728c */ /* 0x000fec000bf04270 */
        /* <DEDUP_REMOVED lines=104> */
[C---:B--2---:R-:W-:Y:S08]  /*3b70*/  HMMA.16816.F32 R12, R92.reuse, R88, R12 ;  /* 0x000000585c0c723c */ /* 0x044ff0000000180c */
[----:B------:R-:W-:Y:S08]  /*3b80*/  HMMA.16816.F32 R16, R92, R90, R16 ;  /* 0x0000005a5c10723c */ /* 0x000ff00000001810 */
[C---:B----4-:R-:W-:Y:S08]  /*3b90*/  HMMA.16816.F32 R4, R100.reuse, R104, R4 ;  /* 0x000000686404723c */ /* 0x050ff00000001804 */
[C---:B------:R-:W-:Y:S08]  /*3ba0*/  HMMA.16816.F32 R8, R100.reuse, R106, R8 ;  /* 0x0000006a6408723c */ /* 0x040ff00000001808 */
[C---:B-1----:R-:W-:Y:S08]  /*3bb0*/  HMMA.16816.F32 R12, R100.reuse, R84, R12 ;  /* 0x00000054640c723c */ /* 0x042ff0000000180c */
[----:B------:R-:W-:Y:S01]  /*3bc0*/  HMMA.16816.F32 R16, R100, R86, R16 ;  /* 0x000000566410723c */ /* 0x000fe20000001810 */
[----:B------:R-:W1:Y:S07]  /*3bd0*/  LDSM.16.M88.4 R84, [R216+0x16800] ;  /* 0x01680000d854783b */ /* 0x000e6e0000000200 */
[C---:B------:R-:W-:Y:S08]  /*3be0*/  HMMA.16816.F32 R4, R108.reuse, R112, R4 ;  /* 0x000000706c04723c */ /* 0x040ff00000001804 */
[C---:B------:R-:W-:Y:S11]  /*3bf0*/  HMMA.16816.F32 R8, R108.reuse, R114, R8 ;  /* 0x000000726c08723c */ /* 0x040ff60000001808 */
[----:B------:R-:W-:Y:S05]  /*3c00*/  @!UPT UIADD3 URZ, URZ, URZ, URZ ;  /* 0x0000003f3f3ff290 */ /* 0x000fea000fffe03f */
[----:B------:R-:W-:Y:S02]  /*3c10*/  FMUL.FTZ R7, R7, c[0x0][0x2ec] ;  /* 0x0000bb0007077a20 */ /* 0x000fe40000410000 */
[----:B------:R-:W-:Y:S02]  /*3c20*/  FMUL.FTZ R4, R4, c[0x0][0x2ec] ;  /* 0x0000bb0004047a20 */ /* 0x000fe40000410000 */
[----:B------:R2:W-:Y:S01]  /*3c30*/  MUFU.TANH R130, R7 ;  /* 0x0000000700827308 */ /* 0x0005e20000002400 */
[----:B------:R-:W-:Y:S02]  /*3c40*/  FMUL.FTZ R6, R6, c[0x0][0x2ec] ;  /* 0x0000bb0006067a20 */ /* 0x000fe40000410000 */
[----:B------:R-:W-:Y:S01]  /*3c50*/  FMUL.FTZ R5, R5, c[0x0][0x2ec] ;  /* 0x0000bb0005057a20 */ /* 0x000fe20000410000 */
[C---:B-1----:R-:W-:Y:S03]  /*3c60*/  HMMA.16816.F32 R12, R108.reuse, R84, R12 ;  /* 0x000000546c0c723c */ /* 0x042fe6000000180c */
[----:B------:R-:W-:Y:S03]  /*3c70*/  FMUL.FTZ R8, R8, c[0x0][0x2ec] ;  /* 0x0000bb0008087a20 */ /* 0x000fe60000410000 */
[----:B------:R1:W3:Y:S01]  /*3c80*/  MUFU.TANH R123, R4 ;  /* 0x00000004007b7308 */ /* 0x0002e20000002400 */
[----:B------:R-:W-:Y:S01]  /*3c90*/  FMUL.FTZ R10, R10, c[0x0][0x2ec] ;  /* 0x0000bb000a0a7a20 */ /* 0x000fe20000410000 */
[----:B------:R-:W-:Y:S04]  /*3ca0*/  HMMA.16816.F32 R16, R108, R86, R16 ;  /* 0x000000566c10723c */ /* 0x000fe80000001810 */
[----:B------:R-:W-:Y:S02]  /*3cb0*/  FMUL.FTZ R9, R9, c[0x0][0x2ec] ;  /* 0x0000bb0009097a20 */ /* 0x000fe40000410000 */
[----:B------:R-:W-:Y:S02]  /*3cc0*/  FMUL.FTZ R11, R11, c[0x0][0x2ec] ;  /* 0x0000bb000b0b7a20 */ /* 0x000fe40000410000 */
[----:B------:R4:W-:Y:S01]  /*3cd0*/  MUFU.TANH R120, R8 ;  /* 0x0000000800787308 */ /* 0x0009e20000002400 */
[----:B--2---:R-:W-:Y:S07]  /*3ce0*/  @!P0 IADD3 R7, R246, UR11, RZ ;  /* 0x0000000bf6078c10 */ /* 0x004fee000fffe0ff */
[----:B------:R-:W-:Y:S02]  /*3cf0*/  FMUL.FTZ R12, R12, c[0x0][0x2ec] ;  /* 0x0000bb000c0c7a20 */ /* 0x000fe40000410000 */
[----:B------:R2:W-:Y:S01]  /*3d00*/  MUFU.TANH R131, R6 ;  /* 0x0000000600837308 */ /* 0x0005e20000002400 */
[----:B------:R-:W-:Y:S02]  /*3d10*/  FMUL.FTZ R13, R13, c[0x0][0x2ec] ;  /* 0x0000bb000d0d7a20 */ /* 0x000fe40000410000 */
[----:B------:R-:W-:Y:S01]  /*3d20*/  FMUL.FTZ R14, R14, c[0x0][0x2ec] ;  /* 0x0000bb000e0e7a20 */ /* 0x000fe20000410000 */
[----:B-1----:R-:W-:Y:S01]  /*3d30*/  MOV R4, UR21 ;  /* 0x0000001500047c02 */ /* 0x002fe20008000f00 */
[----:B------:R-:W-:Y:S02]  /*3d40*/  FMUL.FTZ R15, R15, c[0x0][0x2ec] ;  /* 0x0000bb000f0f7a20 */ /* 0x000fe40000410000 */
[----:B------:R-:W-:Y:S01]  /*3d50*/  FMUL.FTZ R16, R16, c[0x0][0x2ec] ;  /* 0x0000bb0010107a20 */ /* 0x000fe20000410000 */
[----:B------:R-:W-:Y:S01]  /*3d60*/  @!P0 LEA R4, R4, R247, 0x6 ;  /* 0x000000f704048211 */ /* 0x000fe200078e30ff */
[----:B------:R-:W-:Y:S01]  /*3d70*/  FMUL.FTZ R17, R17, c[0x0][0x2ec] ;  /* 0x0000bb0011117a20 */ /* 0x000fe20000410000 */
[----:B------:R3:W1:Y:S01]  /*3d80*/  MUFU.TANH R121, R5 ;  /* 0x0000000500797308 */ /* 0x0006620000002400 */
[----:B------:R-:W-:Y:S02]  /*3d90*/  FMUL.FTZ R18, R18, c[0x0][0x2ec] ;  /* 0x0000bb0012127a20 */ /* 0x000fe40000410000 */
[----:B------:R-:W-:Y:S01]  /*3da0*/  FMUL.FTZ R19, R19, c[0x0][0x2ec] ;  /* 0x0000bb0013137a20 */ /* 0x000fe20000410000 */
[C---:B----4-:R-:W-:Y:S02]  /*3db0*/  @!P0 IMNMX R8, R7.reuse, UR16, PT ;  /* 0x0000001007088c17 */ /* 0x050fe4000b800200 */
[----:B------:R-:W-:Y:S02]  /*3dc0*/  @!P0 IADD3 R7, R7, 0x8, RZ ;  /* 0x0000000807078810 */ /* 0x000fe40007ffe0ff */
[-C--:B------:R-:W-:Y:S02]  /*3dd0*/  @!P0 ISETP.GE.AND P2, PT, R4, R8.reuse, PT ;  /* 0x000000080400820c */ /* 0x080fe40003f46270 */
[----:B------:R4:W-:Y:S01]  /*3de0*/  MUFU.TANH R129, R10 ;  /* 0x0000000a00817308 */ /* 0x0009e20000002400 */
[----:B------:R-:W-:Y:S01]  /*3df0*/  @!P0 IMNMX R7, R7, UR16, PT ;  /* 0x0000001007078c17 */ /* 0x000fe2000b800200 */
[----:B--2---:R-:W-:Y:S05]  /*3e00*/  FMUL.FTZ R6, R239, 1.4426950216293334961 ;  /* 0x3fb8aa3bef067820 */ /* 0x004fea0000410000 */
[----:B------:R-:W-:Y:S03]  /*3e10*/  FSEL R6, R6, RZ, P1 ;  /* 0x000000ff06067208 */ /* 0x000fe60000800000 */
[----:B------:R2:W1:Y:S01]  /*3e20*/  MUFU.TANH R119, R9 ;  /* 0x0000000900777308 */ /* 0x0004620000002400 */
[----:B---3--:R-:W-:Y:S02]  /*3e30*/  MOV R5, R123 ;  /* 0x0000007b00057202 */ /* 0x008fe40000000f00 */
[----:B------:R-:W-:Y:S02]  /*3e40*/  @!P0 FSEL R5, R123, -INF , !P2 ;  /* 0xff8000007b058808 */ /* 0x000fe40005000000 */
[C---:B------:R-:W-:Y:S05]  /*3e50*/  @!P0 ISETP.GE.AND P2, PT, R4.reuse, R7, PT ;  /* 0x000000070400820c */ /* 0x040fea0003f46270 */
[----:B------:R3:W-:Y:S01]  /*3e60*/  MUFU.TANH R122, R12 ;  /* 0x0000000c007a7308 */ /* 0x0007e20000002400 */
[----:B----4-:R-:W-:Y:S04]  /*3e70*/  @!P0 IADD3 R10, R4, 0x1, RZ ;  /* 0x00000001040a8810 */ /* 0x010fe80007ffe0ff */
[----:B------:R-:W-:Y:S05]  /*3e80*/  @!P0 ISETP.GE.AND P1, PT, R10, R8, PT ;  /* 0x000000080a00820c */ /* 0x000fea0003f26270 */
[----:B------:R4:W4:Y:S01]  /*3e90*/  MUFU.TANH R128, R11 ;  /* 0x0000000b00807308 */ /* 0x0009220000002400 */
[--C-:B--2---:R-:W-:Y:S01]  /*3ea0*/  FFMA.FTZ R9, R5, c[0x0][0x23c], -R6.reuse ;  /* 0x00008f0005097a23 */ /* 0x104fe20000010806 */
[----:B-1----:R-:W-:Y:S02]  /*3eb0*/  MOV R5, R121 ;  /* 0x0000007900057202 */ /* 0x002fe40000000f00 */
[----:B------:R-:W-:Y:S02]  /*3ec0*/  @!P0 FSEL R5, R121, -INF , !P1 ;  /* 0xff80000079058808 */ /* 0x000fe40004800000 */
[C---:B------:R-:W-:Y:S04]  /*3ed0*/  FSETP.NEU.FTZ.AND P1, PT, R240.reuse, -INF , PT ;  /* 0xff800000f000780b */ /* 0x040fe80003f3d000 */
[----:B------:R1:W-:Y:S01]  /*3ee0*/  MUFU.EX2 R203, R9 ;  /* 0x0000000900cb7308 */ /* 0x0003e20000000800 */
[--C-:B---3--:R-:W-:Y:S09]  /*3ef0*/  FFMA.FTZ R12, R5, c[0x0][0x23c], -R6.reuse ;  /* 0x00008f00050c7a23 */ /* 0x108ff20000010806 */
[----:B------:R2:W-:Y:S01]  /*3f00*/  MUFU.EX2 R201, R12 ;  /* 0x0000000c00c97308 */ /* 0x0005e20000000800 */
[----:B----4-:R-:W-:Y:S05]  /*3f10*/  FMUL.FTZ R11, R240, 1.4426950216293334961 ;  /* 0x3fb8aa3bf00b7820 */ /* 0x010fea0000410000 */
[----:B------:R-:W-:Y:S04]  /*3f20*/  FSEL R5, R11, RZ, P1 ;  /* 0x000000ff0b057208 */ /* 0x000fe80000800000 */
[----:B------:R-:W3:Y:S01]  /*3f30*/  MUFU.TANH R118, R13 ;  /* 0x0000000d00767308 */ /* 0x000ee20000002400 */
[----:B------:R-:W-:Y:S02]  /*3f40*/  @!P0 ISETP.GE.AND P1, PT, R10, R7, PT ;  /* 0x000000070a00820c */ /* 0x000fe40003f26270 */
[----:B------:R-:W-:Y:S02]  /*3f50*/  @!P0 IADD3 R11, R4, 0x8, RZ ;  /* 0x00000008040b8810 */ /* 0x000fe40007ffe0ff */
[----:B-1----:R-:W-:Y:S02]  /*3f60*/  MOV R9, R131 ;  /* 0x0000008300097202 */ /* 0x002fe40000000f00 */
[----:B------:R-:W-:Y:S03]  /*3f70*/  @!P0 FSEL R9, R131, -INF , !P2 ;  /* 0xff80000083098808 */ /* 0x000fe60005000000 */
[----:B------:R-:W1:Y:S02]  /*3f80*/  MUFU.TANH R127, R14 ;  /* 0x0000000e007f7308 */ /* 0x000e640000002400 */
[--C-:B------:R-:W-:Y:S01]  /*3f90*/  FFMA.FTZ R10, R9, c[0x0][0x23c], -R5.reuse ;  /* 0x00008f00090a7a23 */ /* 0x100fe20000010805 */
[----:B------:R-:W-:Y:S02]  /*3fa0*/  MOV R9, R130 ;  /* 0x0000008200097202 */ /* 0x000fe40000000f00 */
[----:B------:R-:W-:Y:S02]  /*3fb0*/  @!P0 FSEL R9, R130, -INF , !P1 ;  /* 0xff80000082098808 */ /* 0x000fe40004800000 */
[----:B------:R-:W-:Y:S03]  /*3fc0*/  @!P0 ISETP.GE.AND P1, PT, R11, R8, PT ;  /* 0x000000080b00820c */ /* 0x000fe60003f26270 */
[--C-:B--2---:R-:W-:Y:S01]  /*3fd0*/  FFMA.FTZ R12, R9, c[0x0][0x23c], -R5.reuse ;  /* 0x00008f00090c7a23 */ /* 0x104fe20000010805 */
[----:B------:R2:W-:Y:S01]  /*3fe0*/  MUFU.EX2 R211, R10 ;  /* 0x0000000a00d37308 */ /* 0x0005e20000000800 */
[----:B------:R-:W-:Y:S02]  /*3ff0*/  MOV R9, R120 ;  /* 0x0000007800097202 */ /* 0x000fe40000000f00 */
[----:B------:R-:W-:Y:S07]  /*4000*/  @!P0 FSEL R9, R120, -INF , !P1 ;  /* 0xff80000078098808 */ /* 0x000fee0004800000 */
[----:B------:R4:W-:Y:S10]  /*4010*/  MUFU.EX2 R209, R12 ;  /* 0x0000000c00d17308 */ /* 0x0009f40000000800 */
[----:B------:R-:W1:Y:S01]  /*4020*/  MUFU.TANH R126, R15 ;  /* 0x0000000f007e7308 */ /* 0x000e620000002400 */
[----:B--2---:R-:W-:Y:S04]  /*4030*/  @!P0 IADD3 R10, R4, 0x9, RZ ;  /* 0x00000009040a8810 */ /* 0x004fe80007ffe0ff */
[C---:B------:R-:W-:Y:S05]  /*4040*/  @!P0 ISETP.GE.AND P1, PT, R10.reuse, R8, PT ;  /* 0x000000080a00820c */ /* 0x040fea0003f26270 */
[----:B------:R-:W2:Y:S01]  /*4050*/  MUFU.TANH R117, R16 ;  /* 0x0000001000757308 */ /* 0x000ea20000002400 */
[--C-:B----4-:R-:W-:Y:S01]  /*4060*/  FFMA.FTZ R12, R9, c[0x0][0x23c], -R6.reuse ;  /* 0x00008f00090c7a23 */ /* 0x110fe20000010806 */
[----:B------:R-:W-:Y:S02]  /*4070*/  MOV R9, R119 ;  /* 0x0000007700097202 */ /* 0x000fe40000000f00 */
[----:B------:R-:W-:Y:S02]  /*4080*/  @!P0 FSEL R9, R119, -INF , !P1 ;  /* 0xff80000077098808 */ /* 0x000fe40004800000 */
[----:B------:R-:W-:Y:S04]  /*4090*/  @!P0 ISETP.GE.AND P1, PT, R11, R7, PT ;  /* 0x000000070b00820c */ /* 0x000fe80003f26270 */
[----:B------:R4:W-:Y:S01]  /*40a0*/  MUFU.EX2 R200, R12 ;  /* 0x0000000c00c87308 */ /* 0x0009e20000000800 */
[--C-:B------:R-:W-:Y:S01]  /*40b0*/  FFMA.FTZ R11, R9, c[0x0][0x23c], -R6.reuse ;  /* 0x00008f00090b7a23 */ /* 0x100fe20000010806 */
[----:B------:R-:W-:Y:S02]  /*40c0*/  MOV R9, R129 ;  /* 0x0000008100097202 */ /* 0x000fe40000000f00 */
[----:B------:R-:W-:Y:S02]  /*40d0*/  @!P0 FSEL R9, R129, -INF , !P1 ;  /* 0xff80000081098808 */ /* 0x000fe40004800000 */
[-C--:B------:R-:W-:Y:S04]  /*40e0*/  @!P0 ISETP.GE.AND P1, PT, R10, R7.reuse, PT ;  /* 0x000000070a00820c */ /* 0x080fe80003f26270 */
[----:B------:R1:W-:Y:S01]  /*40f0*/  MUFU.EX2 R198, R11 ;  /* 0x0000000b00c67308 */ /* 0x0003e20000000800 */
[--C-:B------:R-:W-:Y:S01]  /*4100*/  FFMA.FTZ R10, R9, c[0x0][0x23c], -R5.reuse ;  /* 0x00008f00090a7a23 */ /* 0x100fe20000010805 */
[----:B------:R-:W-:Y:S02]  /*4110*/  MOV R9, R128 ;  /* 0x0000008000097202 */ /* 0x000fe40000000f00 */
[----:B------:R-:W-:Y:S06]  /*4120*/  @!P0 FSEL R9, R128, -INF , !P1 ;  /* 0xff80000080098808 */ /* 0x000fec0004800000 */
[----:B------:R2:W-:Y:S01]  /*4130*/  MUFU.EX2 R208, R10 ;  /* 0x0000000a00d07308 */ /* 0x0005e20000000800 */
[--C-:B----4-:R-:W-:Y:S01]  /*4140*/  FFMA.FTZ R12, R9, c[0x0][0x23c], -R5.reuse ;  /* 0x00008f00090c7a23 */ /* 0x110fe20000010805 */
[----:B------:R-:W-:Y:S08]  /*4150*/  MOV R9, R122 ;  /* 0x0000007a00097202 */ /* 0x000ff00000000f00 */
[----:B------:R4:W-:Y:S01]  /*4160*/  MUFU.EX2 R206, R12 ;  /* 0x0000000c00ce7308 */ /* 0x0009e20000000800 */
[----:B-1----:R-:W-:Y:S04]  /*4170*/  @!P0 IADD3 R11, R4, 0x10, RZ ;  /* 0x00000010040b8810 */ /* 0x002fe80007ffe0ff */
[-C--:B------:R-:W-:Y:S05]  /*4180*/  @!P0 ISETP.GE.AND P1, PT, R11, R8.reuse, PT ;  /* 0x000000080b00820c */ /* 0x080fea0003f26270 */
[----:B------:R-:W1:Y:S01]  /*4190*/  MUFU.TANH R116, R17 ;  /* 0x0000001100747308 */ /* 0x000e620000002400 */
[----:B------:R-:W-:Y:S02]  /*41a0*/  @!P0 FSEL R9, R122, -INF , !P1 ;  /* 0xff8000007a098808 */ /* 0x000fe40004800000 */
[----:B--2---:R-:W-:Y:S04]  /*41b0*/  @!P0 IADD3 R10, R4, 0x11, RZ ;  /* 0x00000011040a8810 */ /* 0x004fe80007ffe0ff */
[----:B------:R-:W-:Y:S03]  /*41c0*/  @!P0 ISETP.GE.AND P1, PT, R10, R8, PT ;  /* 0x000000080a00820c */ /* 0x000fe60003f26270 */
[----:B------:R-:W2:Y:S01]  /*41d0*/  MUFU.TANH R125, R18 ;  /* 0x00000012007d7308 */ /* 0x000ea20000002400 */
[--C-:B----4-:R-:W-:Y:S01]  /*41e0*/  FFMA.FTZ R12, R9, c[0x0][0x23c], -R6.reuse ;  /* 0x00008f00090c7a23 */ /* 0x110fe20000010806 */
[----:B---3--:R-:W-:Y:S02]  /*41f0*/  MOV R9, R118 ;  /* 0x0000007600097202 */ /* 0x008fe40000000f00 */
[----:B------:R-:W-:Y:S02]  /*4200*/  @!P0 FSEL R9, R118, -INF , !P1 ;  /* 0xff80000076098808 */ /* 0x000fe40004800000 */
[----:B------:R-:W-:Y:S04]  /*4210*/  @!P0 ISETP.GE.AND P1, PT, R11, R7, PT ;  /* 0x000000070b00820c */ /* 0x000fe80003f26270 */
[----:B------:R3:W-:Y:S01]  /*4220*/  MUFU.EX2 R202, R12 ;  /* 0x0000000c00ca7308 */ /* 0x0007e20000000800 */
[--C-:B------:R-:W-:Y:S01]  /*4230*/  FFMA.FTZ R11, R9, c[0x0][0x23c], -R6.reuse ;  /* 0x00008f00090b7a23 */ /* 0x100fe20000010806 */
[----:B------:R-:W-:Y:S02]  /*4240*/  MOV R9, R127 ;  /* 0x0000007f00097202 */ /* 0x000fe40000000f00 */
[----:B------:R-:W-:Y:S02]  /*4250*/  @!P0 FSEL R9, R127, -INF , !P1 ;  /* 0xff8000007f098808 */ /* 0x000fe40004800000 */
[----:B------:R-:W-:Y:S04]  /*4260*/  @!P0 ISETP.GE.AND P1, PT, R10, R7, PT ;  /* 0x000000070a00820c */ /* 0x000fe80003f26270 */
[----:B------:R4:W1:Y:S01]  /*4270*/  MUFU.EX2 R199, R11 ;  /* 0x0000000b00c77308 */ /* 0x0008620000000800 */
[--C-:B------:R-:W-:Y:S01]  /*4280*/  FFMA.FTZ R10, R9, c[0x0][0x23c], -R5.reuse ;  /* 0x00008f00090a7a23 */ /* 0x100fe20000010805 */
[----:B------:R-:W-:Y:S02]  /*4290*/  MOV R9, R126 ;  /* 0x0000007e00097202 */ /* 0x000fe40000000f00 */
[----:B------:R-:W-:Y:S06]  /*42a0*/  @!P0 FSEL R9, R126, -INF , !P1 ;  /* 0xff8000007e098808 */ /* 0x000fec0004800000 */
[----:B------:R1:W-:Y:S01]  /*42b0*/  MUFU.EX2 R210, R10 ;  /* 0x0000000a00d27308 */ /* 0x0003e20000000800 */
[--C-:B---3--:R-:W-:Y:S01]  /*42c0*/  FFMA.FTZ R12, R9, c[0x0][0x23c], -R5.reuse ;  /* 0x00008f00090c7a23 */ /* 0x108fe20000010805 */
[----:B------:R-:W-:Y:S08]  /*42d0*/  MOV R9, R117 ;  /* 0x0000007500097202 */ /* 0x000ff00000000f00 */
[----:B------:R-:W3:Y:S01]  /*42e0*/  MUFU.TANH R124, R19 ;  /* 0x00000013007c7308 */ /* 0x000ee20000002400 */
[C---:B----4-:R-:W-:Y:S04]  /*42f0*/  @!P0 IADD3 R11, R4.reuse, 0x18, RZ ;  /* 0x00000018040b8810 */ /* 0x050fe80007ffe0ff */
[----:B------:R-:W-:Y:S05]  /*4300*/  @!P0 ISETP.GE.AND P1, PT, R11, R8, PT ;  /* 0x000000080b00820c */ /* 0x000fea0003f26270 */
[----:B------:R-:W4:Y:S01]  /*4310*/  MUFU.EX2 R207, R12 ;  /* 0x0000000c00cf7308 */ /* 0x000f220000000800 */
[----:B------:R-:W-:Y:S02]  /*4320*/  @!P0 FSEL R9, R117, -INF , !P1 ;  /* 0xff80000075098808 */ /* 0x000fe40004800000 */
[----:B-1----:R-:W-:Y:S02]  /*4330*/  @!P0 IADD3 R10, R4, 0x19, RZ ;  /* 0x00000019040a8810 */ /* 0x002fe40007ffe0ff */
[----:B------:R-:W-:Y:S02]  /*4340*/  MOV R4, R116 ;  /* 0x0000007400047202 */ /* 0x000fe40000000f00 */
[----:B------:R-:W-:Y:S01]  /*4350*/  @!P0 ISETP.GE.AND P1, PT, R10, R8, PT ;  /* 0x000000080a00820c */ /* 0x000fe20003f26270 */
[--C-:B------:R-:W-:Y:S03]  /*4360*/  FFMA.FTZ R8, R9, c[0x0][0x23c], -R6.reuse ;  /* 0x00008f0009087a23 */ /* 0x100fe60000010806 */
[----:B------:R-:W-:Y:S01]  /*4370*/  @!P0 FSEL R4, R116, -INF , !P1 ;  /* 0xff80000074048808 */ /* 0x000fe20004800000 */
[----:B------:R1:W-:Y:S01]  /*4380*/  MUFU.EX2 R197, R8 ;  /* 0x0000000800c57308 */ /* 0x0003e20000000800 */
[----:B------:R-:W-:Y:S03]  /*4390*/  @!P0 ISETP.GE.AND P1, PT, R11, R7, PT ;  /* 0x000000070b00820c */ /* 0x000fe60003f26270 */
[----:B------:R-:W-:Y:S01]  /*43a0*/  FFMA.FTZ R6, R4, c[0x0][0x23c], -R6 ;  /* 0x00008f0004067a23 */ /* 0x000fe20000010806 */
[----:B--2---:R-:W-:Y:S02]  /*43b0*/  MOV R4, R125 ;  /* 0x0000007d00047202 */ /* 0x004fe40000000f00 */
[----:B------:R-:W-:Y:S02]  /*43c0*/  @!P0 FSEL R4, R125, -INF , !P1 ;  /* 0xff8000007d048808 */ /* 0x000fe40004800000 */
[----:B------:R-:W-:Y:S01]  /*43d0*/  @!P0 ISETP.GE.AND P1, PT, R10, R7, PT ;  /* 0x000000070a00820c */ /* 0x000fe20003f26270 */
[----:B------:R2:W2:Y:S01]  /*43e0*/  MUFU.EX2 R196, R6 ;  /* 0x0000000600c47308 */ /* 0x0004a20000000800 */
[----:B------:R-:W-:Y:S02]  /*43f0*/  F2FP.PACK_AB R7, R199, R202 ;  /* 0x000000cac707723e */ /* 0x000fe400000000ff */
[----:B-1----:R-:W-:Y:S01]  /*4400*/  F2FP.PACK_AB R8, R206, R208 ;  /* 0x000000d0ce08723e */ /* 0x002fe200000000ff */
[--C-:B--2---:R-:W-:Y:S01]  /*4410*/  FFMA.FTZ R6, R4, c[0x0][0x23c], -R5.reuse ;  /* 0x00008f0004067a23 */ /* 0x104fe20000010805 */
[----:B---3--:R-:W-:Y:S02]  /*4420*/  MOV R4, R124 ;  /* 0x0000007c00047202 */ /* 0x008fe40000000f00 */
[----:B------:R-:W-:Y:S03]  /*4430*/  @!P0 FSEL R4, R124, -INF , !P1 ;  /* 0xff8000007c048808 */ /* 0x000fe60004800000 */
[----:B------:R1:W-:Y:S01]  /*4440*/  MUFU.EX2 R205, R6 ;  /* 0x0000000600cd7308 */ /* 0x0003e20000000800 */
[----:B------:R-:W-:Y:S01]  /*4450*/  IADD3 R114, P0, R242, UR10, RZ ;  /* 0x0000000af2727c10 */ /* 0x000fe2000ff1e0ff */
[----:B------:R-:W-:Y:S01]  /*4460*/  FFMA.FTZ R5, R4, c[0x0][0x23c], -R5 ;  /* 0x00008f0004057a23 */ /* 0x000fe20000010805 */
[----:B------:R-:W-:Y:S02]  /*4470*/  F2FP.PACK_AB R4, R198, R200 ;  /* 0x000000c8c604723e */ /* 0x000fe400000000ff */
[----:B------:R-:W-:Y:S02]  /*4480*/  IADD3.X R115, R241, UR9, RZ, P0, !PT ;  /* 0x00000009f1737c10 */ /* 0x000fe400087fe4ff */
[C---:B------:R-:W-:Y:S03]  /*4490*/  LEA R228, P0, R252.reuse, R228, 0x2 ;  /* 0x000000e4fce47211 */ /* 0x040fe600078010ff */
[----:B------:R2:W2:Y:S01]  /*44a0*/  MUFU.EX2 R204, R5 ;  /* 0x0000000500cc7308 */ /* 0x0004a20000000800 */
[----:B------:R-:W3:Y:S01]  /*44b0*/  LDG.E R113, [R114.64] ;  /* 0x0000000472717981 */ /* 0x000ee2000c1e1900 */
[----:B------:R-:W-:Y:S05]  /*44c0*/  LEA.HI.X.SX32 R229, R252, R229, 0x2, P0 ;  /* 0x000000e5fce57211 */ /* 0x000fea00000f16ff */
[----:B------:R-:W3:Y:S01]  /*44d0*/  LDG.E R112, [R114.64+0x20] ;  /* 0x0000200472707981 */ /* 0x000ee2000c1e1900 */
[----:B-1----:R-:W-:Y:S05]  /*44e0*/  F2FP.PACK_AB R6, R201, R203 ;  /* 0x000000cbc906723e */ /* 0x002fea00000000ff */
[----:B------:R4:W-:Y:S01]  /*44f0*/  STS [R231+0x22000], R6 ;  /* 0x02200006e7007388 */ /* 0x0009e20000000800 */
[----:B--2---:R-:W-:Y:S05]  /*4500*/  F2FP.PACK_AB R5, R209, R211 ;  /* 0x000000d3d105723e */ /* 0x004fea00000000ff */
[----:B------:R1:W-:Y:S06]  /*4510*/  STS [R231+0x22400], R5 ;  /* 0x02240005e7007388 */ /* 0x0003ec0000000800 */
[----:B------:R2:W-:Y:S06]  /*4520*/  STS [R238+0x22000], R4 ;  /* 0x02200004ee007388 */ /* 0x0005ec0000000800 */
[----:B------:R-:W-:Y:S01]  /*4530*/  STS [R238+0x22400], R8 ;  /* 0x02240008ee007388 */ /* 0x000fe20000000800 */
[----:B----4-:R-:W-:Y:S05]  /*4540*/  F2FP.PACK_AB R6, R207, R210 ;  /* 0x000000d2cf06723e */ /* 0x010fea00000000ff */
[----:B------:R-:W-:Y:S06]  /*4550*/  STS [R236+0x22000], R7 ;  /* 0x02200007ec007388 */ /* 0x000fec0000000800 */
[----:B------:R-:W-:Y:S01]  /*4560*/  STS [R236+0x22400], R6 ;  /* 0x02240006ec007388 */ /* 0x000fe20000000800 */
[----:B-1----:R-:W-:Y:S05]  /*4570*/  F2FP.PACK_AB R5, R196, R197 ;  /* 0x000000c5c405723e */ /* 0x002fea00000000ff */
[----:B------:R-:W-:Y:S01]  /*4580*/  STS [R237+0x22000], R5 ;  /* 0x02200005ed007388 */ /* 0x000fe20000000800 */
[----:B--2---:R-:W-:Y:S05]  /*4590*/  F2FP.PACK_AB R4, R204, R205 ;  /* 0x000000cdcc04723e */ /* 0x004fea00000000ff */
[----:B------:R-:W-:Y:S06]  /*45a0*/  STS [R237+0x22400], R4 ;  /* 0x02240004ed007388 */ /* 0x000fec0000000800 */
[----:B------:R-:W-:Y:S06]  /*45b0*/  LDSM.16.M88.4 R16, [R218+0x8000] ;  /* 0x00800000da10783b */ /* 0x000fec0000000200 */
[----:B------:R-:W1:Y:S06]  /*45c0*/  LDSM.16.M88.4 R8, [R2+0x18000] ;  /* 0x018000000208783b */ /* 0x000e6c0000000200 */
[----:B------:R-:W2:Y:S06]  /*45d0*/  LDSM.16.M88.4 R84, [R2+0x18800] ;  /* 0x018800000254783b */ /* 0x000eac0000000200 */
[----:B------:R-:W-:Y:S06]  /*45e0*/  LDSM.16.M88.4 R88, [R219+0x8000] ;  /* 0x00800000db58783b */ /* 0x000fec0000000200 */
[----:B------:R-:W4:Y:S06]  /*45f0*/  LDSM.16.M88.4 R92, [R3+0x18000] ;  /* 0x01800000035c783b */ /* 0x000f2c0000000200 */
[----:B------:R-:W4:Y:S06]  /*4600*/  LDSM.16.M88.4 R96, [R3+0x18800] ;  /* 0x018800000360783b */ /* 0x000f2c0000000200 */
[----:B------:R-:W-:Y:S06]  /*4610*/  LDSM.16.M88.4 R100, [R223+0x8000] ;  /* 0x00800000df64783b */ /* 0x000fec0000000200 */
[----:B------:R-:W4:Y:S01]  /*4620*/  LDSM.16.M88.4 R104, [R217+0x18000] ;  /* 0x01800000d968783b */ /* 0x000f220000000200 */
[C---:B-1----:R-:W-:Y:S05]  /*4630*/  HMMA.16816.F32 R4, R16.reuse, R8, RZ ;  /* 0x000000081004723c */ /* 0x042fea00000018ff */
[----:B------:R-:W-:Y:S03]  /*4640*/  LDSM.16.M88.4 R108, [R216+0x18000] ;  /* 0x01800000d86c783b */ /* 0x000fe60000000200 */
[C---:B------:R-:W-:Y:S08]  /*4650*/  HMMA.16816.F32 R8, R16.reuse, R10, RZ ;  /* 0x0000000a1008723c */ /* 0x040ff000000018ff */
[C---:B--2---:R-:W-:Y:S08]  /*4660*/  HMMA.16816.F32 R12, R16.reuse, R84, RZ ;  /* 0x00000054100c723c */ /* 0x044ff000000018ff */
[----:B------:R-:W-:Y:S01]  /*4670*/  HMMA.16816.F32 R16, R16, R86, RZ ;  /* 0x000000561010723c */ /* 0x000fe200000018ff */
[----:B------:R-:W1:Y:S07]  /*4680*/  LDSM.16.M88.4 R84, [R217+0x18800] ;  /* 0x01880000d954783b */ /* 0x000e6e0000000200 */
[C---:B----4-:R-:W-:Y:S08]  /*4690*/  HMMA.16816.F32 R4, R88.reuse, R92, R4 ;  /* 0x0000005c5804723c */ /* 0x050ff00000001804 */
[C---:B------:R-:W-:Y:S01]  /*46a0*/  HMMA.16816.F32 R8, R88.reuse, R94, R8 ;  /* 0x0000005e5808723c */ /* 0x040fe20000001808 */
[----:B------:R-:W2:Y:S07]  /*46b0*/  LDSM.16.M88.4 R92, [R222+0x8000] ;  /* 0x00800000de5c783b */ /* 0x000eae0000000200 */
        /* <DEDUP_REMOVED lines=14> */
[C---:B----4-:R-:W-:Y:S08]  /*47a0*/  HMMA.16816.F32 R12, R92.reuse, R88, R12 ;  /* 0x000000585c0c723c */ /* 0x050ff0000000180c */
[----:B------:R-:W-:Y:S01]  /*47b0*/  HMMA.16816.F32 R16, R92, R90, R16 ;  /* 0x0000005a5c10723c */ /* 0x000fe20000001810 */
[----:B------:R-:W4:Y:S06]  /*47c0*/  LDSM.16.M88.4 R88, [R3+0x1a800] ;  /* 0x01a800000358783b */ /* 0x000f2c0000000200 */
        /* <DEDUP_REMOVED lines=15> */
[C---:B---3--:R-:W-:Y:S08]  /*48c0*/  HMMA.16816.F32 R4, R92.reuse, R104, R4 ;  /* 0x000000685c04723c */ /* 0x048ff00000001804 */
        /* <DEDUP_REMOVED lines=53> */
[----:B------:R-:W4:Y:S07]  /*4c20*/  LDSM.16.M88.4 R88, [R216+0x1e800] ;  /* 0x01e80000d858783b */ /* 0x000f2e0000000200 */
[C---:B---3--:R-:W-:Y:S08]  /*4c30*/  HMMA.16816.F32 R4, R100.reuse, R104, R4 ;  /* 0x000000686404723c */ /* 0x048ff00000001804 */
[C---:B------:R-:W-:Y:S08]  /*4c40*/  HMMA.16816.F32 R8, R100.reuse, R106, R8 ;  /* 0x0000006a6408723c */ /* 0x040ff00000001808 */
[C---:B-1----:R-:W-:Y:S08]  /*4c50*/  HMMA.16816.F32 R12, R100.reuse, R84, R12 ;  /* 0x00000054640c723c */ /* 0x042ff0000000180c */
[----:B------:R-:W-:Y:S08]  /*4c60*/  HMMA.16816.F32 R16, R100, R86, R16 ;  /* 0x000000566410723c */ /* 0x000ff00000001810 */
[C---:B--2---:R-:W-:Y:S08]  /*4c70*/  HMMA.16816.F32 R4, R92.reuse, R108, R4 ;  /* 0x0000006c5c04723c */ /* 0x044ff00000001804 */
[C---:B------:R-:W-:Y:S08]  /*4c80*/  HMMA.16816.F32 R8, R92.reuse, R110, R8 ;  /* 0x0000006e5c08723c */ /* 0x040ff00000001808 */
[C---:B----4-:R-:W-:Y:S08]  /*4c90*/  HMMA.16816.F32 R12, R92.reuse, R88, R12 ;  /* 0x000000585c0c723c */ /* 0x050ff0000000180c */
[----:B------:R-:W-:Y:S04]  /*4ca0*/  HMMA.16816.F32 R16, R92, R90, R16 ;  /* 0x0000005a5c10723c */ /* 0x000fe80000001810 */
[C---:B------:R-:W-:Y:S02]  /*4cb0*/  FADD.FTZ R4, -R113.reuse, R4 ;  /* 0x0000000471047221 */ /* 0x040fe40000010100 */
[----:B------:R-:W-:Y:S02]  /*4cc0*/  FADD.FTZ R5, -R113, R5 ;  /* 0x0000000571057221 */ /* 0x000fe40000010100 */
[----:B------:R-:W-:Y:S04]  /*4cd0*/  FMUL.FTZ R84, R203, R4 ;  /* 0x00000004cb547220 */ /* 0x000fe80000410000 */
[----:B------:R-:W-:Y:S02]  /*4ce0*/  FMUL.FTZ R85, R201, R5 ;  /* 0x00000005c9557220 */ /* 0x000fe40000410000 */
[----:B------:R-:W-:Y:S02]  /*4cf0*/  FFMA.FTZ R4, -R123, R123, 1 ;  /* 0x3f8000007b047423 */ /* 0x000fe4000001017b */
[----:B------:R-:W-:Y:S02]  /*4d00*/  FFMA.FTZ R5, -R121, R121, 1 ;  /* 0x3f80000079057423 */ /* 0x000fe40000010179 */
[----:B------:R-:W-:Y:S02]  /*4d10*/  FADD.FTZ R86, -R113, R8 ;  /* 0x0000000871567221 */ /* 0x000fe40000010100 */
[----:B------:R-:W-:Y:S02]  /*4d20*/  FMUL.FTZ R8, R4, c[0x0][0x2ec] ;  /* 0x0000bb0004087a20 */ /* 0x000fe40000410000 */
[----:B------:R-:W-:Y:S02]  /*4d30*/  FMUL.FTZ R4, R5, c[0x0][0x2ec] ;  /* 0x0000bb0005047a20 */ /* 0x000fe40000410000 */
[----:B------:R-:W-:Y:S02]  /*4d40*/  FMUL.FTZ R8, R84, R8 ;  /* 0x0000000854087220 */ /* 0x000fe40000410000 */
[----:B------:R-:W-:Y:S02]  /*4d50*/  FMUL.FTZ R4, R85, R4 ;  /* 0x0000000455047220 */ /* 0x000fe40000410000 */
[----:B------:R-:W-:Y:S02]  /*4d60*/  FADD.FTZ R9, -R113, R9 ;  /* 0x0000000971097221 */ /* 0x000fe40000010100 */
[----:B------:R-:W-:Y:S01]  /*4d70*/  FFMA.FTZ R5, -R120, R120, 1 ;  /* 0x3f80000078057423 */ /* 0x000fe20000010178 */
[----:B------:R-:W-:Y:S01]  /*4d80*/  F2FP.PACK_AB R4, R4, R8 ;  /* 0x000000080404723e */ /* 0x000fe200000000ff */
[----:B------:R-:W-:Y:S02]  /*4d90*/  FMUL.FTZ R87, R198, R9 ;  /* 0x00000009c6577220 */ /* 0x000fe40000410000 */
[----:B------:R-:W-:Y:S02]  /*4da0*/  FFMA.FTZ R9, -R119, R119, 1 ;  /* 0x3f80000077097423 */ /* 0x000fe40000010177 */
[----:B------:R1:W-:Y:S01]  /*4db0*/  STS [R231+0x20000], R4 ;  /* 0x02000004e7007388 */ /* 0x0003e20000000800 */
[C---:B------:R-:W-:Y:S02]  /*4dc0*/  FADD.FTZ R16, -R113.reuse, R16 ;  /* 0x0000001071107221 */ /* 0x040fe40000010100 */
[----:B------:R-:W-:Y:S02]  /*4dd0*/  FADD.FTZ R12, -R113, R12 ;  /* 0x0000000c710c7221 */ /* 0x000fe40000010100 */
[----:B------:R-:W-:Y:S02]  /*4de0*/  FMUL.FTZ R86, R200, R86 ;  /* 0x00000056c8567220 */ /* 0x000fe40000410000 */
[----:B------:R-:W-:Y:S02]  /*4df0*/  FMUL.FTZ R5, R5, c[0x0][0x2ec] ;  /* 0x0000bb0005057a20 */ /* 0x000fe40000410000 */
[----:B------:R-:W-:Y:S02]  /*4e00*/  FMUL.FTZ R9, R9, c[0x0][0x2ec] ;  /* 0x0000bb0009097a20 */ /* 0x000fe40000410000 */
[----:B------:R-:W-:Y:S02]  /*4e10*/  FMUL.FTZ R84, R197, R16 ;  /* 0x00000010c5547220 */ /* 0x000fe40000410000 */
[----:B------:R-:W-:Y:S02]  /*4e20*/  FADD.FTZ R85, -R113, R17 ;  /* 0x0000001171557221 */ /* 0x000fe40000010100 */
[----:B------:R-:W-:Y:S02]  /*4e30*/  FMUL.FTZ R17, R202, R12 ;  /* 0x0000000cca117220 */ /* 0x000fe40000410000 */
[----:B------:R-:W-:Y:S02]  /*4e40*/  FFMA.FTZ R12, -R117, R117, 1 ;  /* 0x3f800000750c7423 */ /* 0x000fe40000010175 */
[----:B------:R-:W-:Y:S02]  /*4e50*/  FFMA.FTZ R16, -R116, R116, 1 ;  /* 0x3f80000074107423 */ /* 0x000fe40000010174 */
[----:B------:R-:W-:Y:S02]  /*4e60*/  FMUL.FTZ R5, R86, R5 ;  /* 0x0000000556057220 */ /* 0x000fe40000410000 */
[----:B------:R-:W-:Y:S02]  /*4e70*/  FMUL.FTZ R9, R87, R9 ;  /* 0x0000000957097220 */ /* 0x000fe40000410000 */
[----:B------:R-:W-:Y:S02]  /*4e80*/  FMUL.FTZ R85, R196, R85 ;  /* 0x00000055c4557220 */ /* 0x000fe40000410000 */
[----:B------:R-:W-:Y:S01]  /*4e90*/  FMUL.FTZ R12, R12, c[0x0][0x2ec] ;  /* 0x0000bb000c0c7a20 */ /* 0x000fe20000410000 */
[----:B------:R-:W-:Y:S01]  /*4ea0*/  F2FP.PACK_AB R9, R9, R5 ;  /* 0x000000050909723e */ /* 0x000fe200000000ff */
[----:B------:R-:W-:Y:S02]  /*4eb0*/  FMUL.FTZ R16, R16, c[0x0][0x2ec] ;  /* 0x0000bb0010107a20 */ /* 0x000fe40000410000 */
[----:B------:R-:W-:Y:S02]  /*4ec0*/  FMUL.FTZ R12, R84, R12 ;  /* 0x0000000c540c7220 */ /* 0x000fe40000410000 */
[----:B------:R-:W-:Y:S02]  /*4ed0*/  FMUL.FTZ R5, R85, R16 ;  /* 0x0000001055057220 */ /* 0x000fe40000410000 */
[C---:B-1----:R-:W-:Y:S02]  /*4ee0*/  FADD.FTZ R4, -R112.reuse, R7 ;  /* 0x0000000770047221 */ /* 0x042fe40000010100 */
[----:B------:R-:W-:Y:S01]  /*4ef0*/  FADD.FTZ R6, -R112, R6 ;  /* 0x0000000670067221 */ /* 0x000fe20000010100 */
[----:B------:R-:W-:Y:S01]  /*4f00*/  F2FP.PACK_AB R7, R5, R12 ;  /* 0x0000000c0507723e */ /* 0x000fe200000000ff */
[----:B------:R-:W-:Y:S02]  /*4f10*/  FMUL.FTZ R12, R209, R4 ;  /* 0x00000004d10c7220 */ /* 0x000fe40000410000 */
[----:B------:R-:W-:Y:S02]  /*4f20*/  FFMA.FTZ R4, -R131, R131, 1 ;  /* 0x3f80000083047423 */ /* 0x000fe40000010183 */
[----:B------:R-:W-:Y:S02]  /*4f30*/  FFMA.FTZ R5, -R130, R130, 1 ;  /* 0x3f80000082057423 */ /* 0x000fe40000010182 */
[----:B------:R-:W-:Y:S02]  /*4f40*/  FADD.FTZ R13, -R113, R13 ;  /* 0x0000000d710d7221 */ /* 0x000fe40000010100 */
[----:B------:R-:W-:Y:S02]  /*4f50*/  FADD.FTZ R16, -R112, R10 ;  /* 0x0000000a70107221 */ /* 0x000fe40000010100 */
[----:B------:R-:W-:Y:S02]  /*4f60*/  FMUL.FTZ R6, R211, R6 ;  /* 0x00000006d3067220 */ /* 0x000fe40000410000 */
[----:B------:R-:W-:Y:S02]  /*4f70*/  FMUL.FTZ R10, R4, c[0x0][0x2ec] ;  /* 0x0000bb00040a7a20 */ /* 0x000fe40000410000 */
[----:B------:R-:W-:Y:S02]  /*4f80*/  FMUL.FTZ R4, R5, c[0x0][0x2ec] ;  /* 0x0000bb0005047a20 */ /* 0x000fe40000410000 */
[----:B------:R-:W-:Y:S02]  /*4f90*/  FMUL.FTZ R88, R199, R13 ;  /* 0x0000000dc7587220 */ /* 0x000fe40000410000 */
[----:B------:R-:W-:Y:S02]  /*4fa0*/  FFMA.FTZ R8, -R118, R118, 1 ;  /* 0x3f80000076087423 */ /* 0x000fe40000010176 */
[----:B------:R-:W-:Y:S02]  /*4fb0*/  FFMA.FTZ R13, -R122, R122, 1 ;  /* 0x3f8000007a0d7423 */ /* 0x000fe4000001017a */
[----:B------:R-:W-:Y:S02]  /*4fc0*/  FMUL.FTZ R10, R6, R10 ;  /* 0x0000000a060a7220 */ /* 0x000fe40000410000 */
[----:B------:R-:W-:Y:S02]  /*4fd0*/  FMUL.FTZ R4, R12, R4 ;  /* 0x000000040c047220 */ /* 0x000fe40000410000 */
[----:B------:R-:W-:Y:S02]  /*4fe0*/  FMUL.FTZ R8, R8, c[0x0][0x2ec] ;  /* 0x0000bb0008087a20 */ /* 0x000fe40000410000 */
[----:B------:R-:W-:Y:S01]  /*4ff0*/  FMUL.FTZ R13, R13, c[0x0][0x2ec] ;  /* 0x0000bb000d0d7a20 */ /* 0x000fe20000410000 */
[----:B------:R-:W-:Y:S01]  /*5000*/  F2FP.PACK_AB R4, R4, R10 ;  /* 0x0000000a0404723e */ /* 0x000fe200000000ff */
[----:B------:R-:W-:Y:S02]  /*5010*/  FMUL.FTZ R8, R88, R8 ;  /* 0x0000000858087220 */ /* 0x000fe40000410000 */
[----:B------:R-:W-:Y:S02]  /*5020*/  FMUL.FTZ R13, R17, R13 ;  /* 0x0000000d110d7220 */ /* 0x000fe40000410000 */
[----:B------:R-:W-:Y:S01]  /*5030*/  FFMA.FTZ R5, -R129, R129, 1 ;  /* 0x3f80000081057423 */ /* 0x000fe20000010181 */
[----:B------:R1:W-:Y:S01]  /*5040*/  STS [R231+0x20400], R4 ;  /* 0x02040004e7007388 */ /* 0x0003e20000000800 */
[----:B------:R-:W-:Y:S01]  /*5050*/  FFMA.FTZ R6, -R128, R128, 1 ;  /* 0x3f80000080067423 */ /* 0x000fe20000010180 */
[----:B------:R-:W-:Y:S01]  /*5060*/  F2FP.PACK_AB R8, R8, R13 ;  /* 0x0000000d0808723e */ /* 0x000fe200000000ff */
[----:B------:R-:W-:Y:S02]  /*5070*/  FADD.FTZ R13, -R112, R11 ;  /* 0x0000000b700d7221 */ /* 0x000fe40000010100 */
[----:B------:R-:W-:Y:S01]  /*5080*/  FMUL.FTZ R11, R208, R16 ;  /* 0x00000010d00b7220 */ /* 0x000fe20000410000 */
[----:B------:R-:W-:Y:S01]  /*5090*/  STS [R238+0x20000], R9 ;  /* 0x02000009ee007388 */ /* 0x000fe20000000800 */
[----:B------:R-:W-:Y:S02]  /*50a0*/  FMUL.FTZ R5, R5, c[0x0][0x2ec] ;  /* 0x0000bb0005057a20 */ /* 0x000fe40000410000 */
[----:B------:R-:W-:Y:S02]  /*50b0*/  FMUL.FTZ R13, R206, R13 ;  /* 0x0000000dce0d7220 */ /* 0x000fe40000410000 */
[----:B------:R-:W-:Y:S02]  /*50c0*/  FMUL.FTZ R6, R6, c[0x0][0x2ec] ;  /* 0x0000bb0006067a20 */ /* 0x000fe40000410000 */
[C---:B------:R-:W-:Y:S02]  /*50d0*/  FADD.FTZ R14, -R112.reuse, R14 ;  /* 0x0000000e700e7221 */ /* 0x040fe40000010100 */
[----:B------:R-:W-:Y:S02]  /*50e0*/  FADD.FTZ R15, -R112, R15 ;  /* 0x0000000f700f7221 */ /* 0x000fe40000010100 */
[----:B------:R-:W-:Y:S02]  /*50f0*/  FMUL.FTZ R5, R11, R5 ;  /* 0x000000050b057220 */ /* 0x000fe40000410000 */
[----:B------:R-:W-:Y:S02]  /*5100*/  FFMA.FTZ R11, -R127, R127, 1 ;  /* 0x3f8000007f0b7423 */ /* 0x000fe4000001017f */
[----:B------:R-:W-:Y:S02]  /*5110*/  FFMA.FTZ R10, -R126, R126, 1 ;  /* 0x3f8000007e0a7423 */ /* 0x000fe4000001017e */
[----:B------:R-:W-:Y:S02]  /*5120*/  FMUL.FTZ R6, R13, R6 ;  /* 0x000000060d067220 */ /* 0x000fe40000410000 */
[----:B------:R-:W-:Y:S02]  /*5130*/  FMUL.FTZ R16, R210, R14 ;  /* 0x0000000ed2107220 */ /* 0x000fe40000410000 */
[----:B------:R-:W-:Y:S01]  /*5140*/  FMUL.FTZ R17, R207, R15 ;  /* 0x0000000fcf117220 */ /* 0x000fe20000410000 */
[----:B------:R-:W-:Y:S01]  /*5150*/  F2FP.PACK_AB R6, R6, R5 ;  /* 0x000000050606723e */ /* 0x000fe200000000ff */
[----:B------:R-:W-:Y:S02]  /*5160*/  FMUL.FTZ R11, R11, c[0x0][0x2ec] ;  /* 0x0000bb000b0b7a20 */ /* 0x000fe40000410000 */
[----:B------:R-:W-:Y:S02]  /*5170*/  FMUL.FTZ R10, R10, c[0x0][0x2ec] ;  /* 0x0000bb000a0a7a20 */ /* 0x000fe40000410000 */
[C---:B------:R-:W-:Y:S01]  /*5180*/  FADD.FTZ R18, -R112.reuse, R18 ;  /* 0x0000001270127221 */ /* 0x040fe20000010100 */
[----:B------:R-:W-:Y:S01]  /*5190*/  STS [R238+0x20400], R6 ;  /* 0x02040006ee007388 */ /* 0x000fe20000000800 */
[----:B------:R-:W-:Y:S02]  /*51a0*/  FADD.FTZ R19, -R112, R19 ;  /* 0x0000001370137221 */ /* 0x000fe40000010100 */
[----:B------:R-:W-:Y:S02]  /*51b0*/  FFMA.FTZ R13, -R125, R125, 1 ;  /* 0x3f8000007d0d7423 */ /* 0x000fe4000001017d */
[----:B------:R-:W-:Y:S01]  /*51c0*/  FFMA.FTZ R12, -R124, R124, 1 ;  /* 0x3f8000007c0c7423 */ /* 0x000fe2000001017c */
[----:B------:R-:W-:Y:S01]  /*51d0*/  STS [R236+0x20000], R8 ;  /* 0x02000008ec007388 */ /* 0x000fe20000000800 */
[----:B------:R-:W-:Y:S02]  /*51e0*/  FMUL.FTZ R11, R16, R11 ;  /* 0x0000000b100b7220 */ /* 0x000fe40000410000 */
[----:B------:R-:W-:Y:S02]  /*51f0*/  FMUL.FTZ R10, R17, R10 ;  /* 0x0000000a110a7220 */ /* 0x000fe40000410000 */
[----:B------:R-:W-:Y:S02]  /*5200*/  FMUL.FTZ R14, R205, R18 ;  /* 0x00000012cd0e7220 */ /* 0x000fe40000410000 */
[----:B------:R-:W-:Y:S01]  /*5210*/  FMUL.FTZ R15, R204, R19 ;  /* 0x00000013cc0f7220 */ /* 0x000fe20000410000 */
[----:B------:R-:W-:Y:S01]  /*5220*/  F2FP.PACK_AB R5, R10, R11 ;  /* 0x0000000b0a05723e */ /* 0x000fe200000000ff */
[----:B------:R-:W-:Y:S02]  /*5230*/  FMUL.FTZ R13, R13, c[0x0][0x2ec] ;  /* 0x0000bb000d0d7a20 */ /* 0x000fe40000410000 */
[----:B------:R-:W-:Y:S02]  /*5240*/  FMUL.FTZ R12, R12, c[0x0][0x2ec] ;  /* 0x0000bb000c0c7a20 */ /* 0x000fe40000410000 */
[----:B------:R-:W-:Y:S01]  /*5250*/  FMUL.FTZ R13, R14, R13 ;  /* 0x0000000d0e0d7220 */ /* 0x000fe20000410000 */
[----:B------:R-:W-:Y:S01]  /*5260*/  STS [R236+0x20400], R5 ;  /* 0x02040005ec007388 */ /* 0x000fe20000000800 */
[----:B------:R-:W-:Y:S05]  /*5270*/  FMUL.FTZ R12, R15, R12 ;  /* 0x0000000c0f0c7220 */ /* 0x000fea0000410000 */
[----:B-1----:R-:W-:Y:S01]  /*5280*/  F2FP.PACK_AB R4, R12, R13 ;  /* 0x0000000d0c04723e */ /* 0x002fe200000000ff */
        /* <DEDUP_REMOVED lines=114> */
.L_x_596:
        /* <DEDUP_REMOVED lines=420> */
.L_x_597:
        /* <DEDUP_REMOVED lines=218> */
.L_x_599:
        /* <DEDUP_REMOVED lines=18> */
.L_x_600:
        /* <DEDUP_REMOVED lines=52> */
.L_x_602:
[----:B--23--:R-:W-:Y:S05]  /*85f0*/  BSYNC B0 ;  /* 0x0000000000007941 */ /* 0x00cfea0003800000 */
.L_x_601:
        /* <DEDUP_REMOVED lines=17> */
.L_x_604:
[----:B------:R-:W-:Y:S05]  /*8710*/  BSYNC B0 ;  /* 0x0000000000007941 */ /* 0x000fea0003800000 */
.L_x_603:
        /* <DEDUP_REMOVED lines=27> */
.L_x_606:
[----:B------:R-:W-:Y:S05]  /*88d0*/  BSYNC B0 ;  /* 0x0000000000007941 */ /* 0x000fea0003800000 */
.L_x_605:
        /* <DEDUP_REMOVED lines=14> */
.L_x_595:
[----:B------:R-:W-:Y:S05]  /*89c0*/  BSYNC B1 ;  /* 0x0000000000017941 */ /* 0x000fea0003800000 */
.L_x_581:
        /* <DEDUP_REMOVED lines=11> */
.L_x_607:
[----:B------:R-:W-:Y:S05]  /*8a80*/  EXIT ;  /* 0x000000000000794d */ /* 0x000fea0003800000 */
.L_x_609:
        /* <DEDUP_REMOVED lines=15> */
.L_x_1034:


//--------------------- .text._ZN5flash44flash_bwd_dq_dk_dv_loop_seqk_parallel_kernelI23Flash_bwd_kernel_traitsILi256ELi64ELi64ELi8ELi4ELi2ELi2ELb0ELb1EN7cutlass6half_tE19Flash_kernel_traitsILi256ELi64ELi64ELi8ES3_EELb1ELb1ELb0ELb1ELb0ELb0ELb0EEEvNS_16Flash_bwd_paramsE --------------------------
	.section	.text._ZN5flash44flash_bwd_dq_dk_dv_loop_seqk_parallel_kernelI23Flash_bwd_kernel_traitsILi256ELi64ELi64ELi8ELi4ELi2ELi2ELb0ELb1EN7cutlass6half_tE19Flash_kernel_traitsILi256ELi64ELi64ELi8ES3_EELb1ELb1ELb0ELb1ELb0ELb0ELb0EEEvNS_16Flash_bwd_paramsE,"ax",@progbits
	.sectioninfo	@"SHI_REGISTERS=255"
	.align	128
        .global         _ZN5flash44flash_bwd_dq_dk_dv_loop_seqk_parallel_kernelI23Flash_bwd_kernel_traitsILi256ELi64ELi64ELi8ELi4ELi2ELi2ELb0ELb1EN7cutlass6half_tE19Flash_kernel_traitsILi256ELi64ELi64ELi8ES3_EELb1ELb1ELb0ELb1ELb0ELb0ELb0EEEvNS_16Flash_bwd_paramsE
        .type           _ZN5flash44flash_bwd_dq_dk_dv_loop_seqk_parallel_kernelI23Flash_bwd_kernel_traitsILi256ELi64ELi64ELi8ELi4ELi2ELi2ELb0ELb1EN7cutlass6half_tE19Flash_kernel_traitsILi256ELi64ELi64ELi8ES3_EELb1ELb1ELb0ELb1ELb0ELb0ELb0EEEvNS_16Flash_bwd_paramsE,@function
        .size           _ZN5flash44flash_bwd_dq_dk_dv_loop_seqk_parallel_kernelI23Flash_bwd_kernel_traitsILi256ELi64ELi64ELi8ELi4ELi2ELi2ELb0ELb1EN7cutlass6half_tE19Flash_kernel_traitsILi256ELi64ELi64ELi8ES3_EELb1ELb1ELb0ELb1ELb0ELb0ELb0EEEvNS_16Flash_bwd_paramsE,(.L_x_1035 - _ZN5flash44flash_bwd_dq_dk_dv_loop_seqk_parallel_kernelI23Flash_bwd_kernel_traitsILi256ELi64ELi64ELi8ELi4ELi2ELi2ELb0ELb1EN7cutlass6half_tE19Flash_kernel_traitsILi256ELi64ELi64ELi8ES3_EELb1ELb1ELb0ELb1ELb0ELb0ELb0EEEvNS_16Flash_bwd_paramsE)
        .other          _ZN5flash44flash_bwd_dq_dk_dv_loop_seqk_parallel_kernelI23Flash_bwd_kernel_traitsILi256ELi64ELi64ELi8ELi4ELi2ELi2ELb0ELb1EN7cutlass6half_tE19Flash_kernel_traitsILi256ELi64ELi64ELi8ES3_EELb1ELb1ELb0ELb1ELb0ELb0ELb0EEEvNS_16Flash_bwd_paramsE,@"STO_CUDA_ENTRY STV_DEFAULT"
_ZN5flash44flash_bwd_dq_dk_dv_loop_seqk_parallel_kernelI23Flash_bwd_kernel_traitsILi256ELi64ELi64ELi8ELi4ELi2ELi2ELb0ELb1EN7cutlass6half_tE19Flash_kernel_traitsILi256ELi64ELi64ELi8ES3_EELb1ELb1ELb0ELb1ELb0ELb0ELb0EEEvNS_16Flash_bwd_paramsE:
.text._ZN5flash44flash_bwd_dq_dk_dv_loop_seqk_parallel_kernelI23Flash_bwd_kernel_traitsILi256ELi64ELi64ELi8ELi4ELi2ELi2ELb0ELb1EN7cutlass6half_tE19Flash_kernel_traitsILi256ELi64ELi64ELi8ES3_EELb1ELb1ELb0ELb1ELb0ELb0ELb0EEEvNS_16Flash_bwd_paramsE:
        /* <DEDUP_REMOVED lines=29> */
[----:B--2---:R-:W-:-:S02]  /*01d0*/  UIMAD.WIDE.U32 UR44, UR34, UR15, URZ ;  /* 0x0000000f222c72a5 */ /* 0x004fc4000f8e003f */
[----:B------:R-:W-:Y:S01]  /*01e0*/  USHF.L.U32 UR15, UR34, 0x7, URZ ;  /* 0x00000007220f7899 */ /* 0x000fe2000800063f */
[CC--:B------:R-:W-:Y:S01]  /*01f0*/  LEA.HI R0, R5.reuse, R6.reuse, RZ, 0x5 ;  /* 0x0000000605007211 */ /* 0x0c0fe200078f28ff */
[----:B------:R-:W-:Y:S01]  /*0200*/  UIMAD.WIDE UR38, UR47, UR38, URZ ;  /* 0x000000262f2672a5 */ /* 0x000fe2000f8e023f */
[CC--:B------:R-:W-:Y:S01]  /*0210*/  LEA.HI R10, R5.reuse, R6.reuse, RZ, 0x3 ;  /* 0x00000006050a7211 */ /* 0x0c0fe200078f18ff */
[----:B------:R-:W-:Y:S01]  /*0220*/  UIMAD UR57, UR7, UR6, UR57 ;  /* 0x00000006073972a4 */ /* 0x000fe2000f8e0239 */
[CC--:B------:R-:W-:Y:S01]  /*0230*/  LEA.HI R3, R5.reuse, R6.reuse, RZ, 0x4 ;  /* 0x0000000605037211 */ /* 0x0c0fe200078f20ff */
[----:B---3--:R-:W-:Y:S01]  /*0240*/  UIMAD UR48, UR35, UR47, URZ ;  /* 0x0000002f233072a4 */ /* 0x008fe2000f8e023f */
[CC--:B------:R-:W-:Y:S01]  /*0250*/  LEA.HI R13, R5.reuse, R6.reuse, RZ, 0x7 ;  /* 0x00000006050d7211 */ /* 0x0c0fe200078f38ff */
[----:B------:R-:W-:Y:S01]  /*0260*/  UIMAD UR47, UR47, UR12, URZ ;  /* 0x0000000c2f2f72a4 */ /* 0x000fe2000f8e023f */
[CC--:B------:R-:W-:Y:S01]  /*0270*/  LEA.HI R14, R5.reuse, R6.reuse, RZ, 0x6 ;  /* 0x00000006050e7211 */ /* 0x0c0fe200078f30ff */
[----:B------:R-:W-:Y:S01]  /*0280*/  UIMAD UR6, UR34, UR13, UR35 ;  /* 0x0000000d220672a4 */ /* 0x000fe2000f8e0223 */
[----:B------:R-:W-:Y:S01]  /*0290*/  LEA.HI R5, R5, R6, RZ, 0x2 ;  /* 0x0000000605057211 */ /* 0x000fe200078f10ff */
[----:B------:R-:W-:Y:S01]  /*02a0*/  ULDC UR14, c[0x0][0x1c0] ;  /* 0x00007000000e7ab9 */ /* 0x000fe20000000800 */
[----:B------:R-:W-:Y:S01]  /*02b0*/  LOP3.LUT R2, R0, 0xffffffe0, RZ, 0xc0, !PT ;  /* 0xffffffe000027812 */ /* 0x000fe200078ec0ff */
[----:B------:R-:W-:Y:S01]  /*02c0*/  ULDC UR11, c[0x0][0x1c0] ;  /* 0x00007000000b7ab9 */ /* 0x000fe20000000800 */
[----:B------:R-:W-:Y:S01]  /*02d0*/  LOP3.LUT R4, R5, 0x7ffffffc, RZ, 0xc0, !PT ;  /* 0x7ffffffc05047812 */ /* 0x000fe200078ec0ff */
[----:B------:R-:W-:Y:S01]  /*02e0*/  UIMAD UR54, UR8, UR34, URZ ;  /* 0x00000022083672a4 */ /* 0x000fe2000f8e023f */
        /* <DEDUP_REMOVED lines=11> */
[----:B------:R-:W-:Y:S01]  /*03a0*/  UIMAD UR7, UR34, UR11, UR35 ;  /* 0x0000000b220772a4 */ /* 0x000fe2000f8e0223 */
[----:B------:R-:W-:Y:S01]  /*03b0*/  LEA.HI R3, R3, R4, RZ, 0x1 ;  /* 0x0000000403037211 */ /* 0x000fe200078f08ff */
[----:B------:R-:W-:Y:S01]  /*03c0*/  @!UP5 UIMAD UR8, UR34, UR14, UR35 ;  /* 0x0000000e2208d2a4 */ /* 0x000fe2000f8e0223 */
[----:B------:R-:W-:Y:S01]  /*03d0*/  LOP3.LUT R0, R0, 0xfffffffe, RZ, 0xc0, !PT ;  /* 0xfffffffe00007812 */ /* 0x000fe200078ec0ff */
[----:B------:R-:W-:Y:S01]  /*03e0*/  USHF.L.U32 UR46, UR47, 0x6, URZ ;  /* 0x000000062f2e7899 */ /* 0x000fe2000800063f */
[----:B------:R-:W-:Y:S01]  /*03f0*/  LOP3.LUT R3, R3, 0xfffffffe, RZ, 0xc0, !PT ;  /* 0xfffffffe03037812 */ /* 0x000fe200078ec0ff */
[----:B------:R-:W-:Y:S01]  /*0400*/  USHF.L.U32 UR41, UR6, 0x5, URZ ;  /* 0x0000000506297899 */ /* 0x000fe2000800063f */
[----:B------:R-:W-:Y:S01]  /*0410*/  LEA.HI R6, R6, R2, RZ, 0x2 ;  /* 0x0000000206067211 */ /* 0x000fe200078f10ff */
[----:B------:R-:W-:Y:S01]  /*0420*/  IMAD.IADD R224, R2, 0x1, -R0 ;  /* 0x0000000102e07824 */ /* 0x000fe200078e0a00 */
[----:B------:R-:W-:Y:S01]  /*0430*/  SHF.R.S32.HI R0, RZ, 0x1f, R5 ;  /* 0x0000001fff007819 */ /* 0x000fe20000011405 */
[----:B------:R-:W-:Y:S01]  /*0440*/  IMAD.IADD R11, R4, 0x1, -R3 ;  /* 0x00000001040b7824 */ /* 0x000fe200078e0a03 */
[----:B------:R-:W-:Y:S01]  /*0450*/  SHF.R.S32.HI R3, RZ, 0x2, R5 ;  /* 0x00000002ff037819 */ /* 0x000fe20000011405 */
[----:B------:R-:W-:Y:S01]  /*0460*/  ULDC UR51, c[0x0][0x214] ;  /* 0x0000850000337ab9 */ /* 0x000fe20000000800 */
[----:B------:R-:W-:Y:S01]  /*0470*/  LOP3.LUT R6, R6, 0xfffffffc, RZ, 0xc0, !PT ;  /* 0xfffffffc06067812 */ /* 0x000fe200078ec0ff */
[----:B------:R-:W-:Y:S01]  /*0480*/  IMAD.SHL.U32 R221, R11, 0x200, RZ ;  /* 0x000002000bdd7824 */ /* 0x000fe200078e00ff */
[----:B------:R-:W-:Y:S01]  /*0490*/  LEA.HI R0, R0, R3, RZ, 0x3 ;  /* 0x0000000300007211 */ /* 0x000fe200078f18ff */
[----:B------:R-:W-:Y:S01]  /*04a0*/  ULDC UR58, c[0x0][0x1c8] ;  /* 0x00007200003a7ab9 */ /* 0x000fe20000000800 */
[----:B------:R-:W-:Y:S01]  /*04b0*/  SHF.R.S32.HI R12, RZ, 0x3, R10 ;  /* 0x00000003ff0c7819 */ /* 0x000fe2000001140a */
[----:B------:R-:W-:Y:S01]  /*04c0*/  IMAD.IADD R16, R2, 0x1, -R6 ;  /* 0x0000000102107824 */ /* 0x000fe200078e0a06 */
[----:B------:R-:W-:Y:S01]  /*04d0*/  LOP3.LUT R0, R0, 0xfffffff8, RZ, 0xc0, !PT ;  /* 0xfffffff800007812 */ /* 0x000fe200078ec0ff */
[----:B------:R-:W-:Y:S01]  /*04e0*/  ULDC.U8 UR10, c[0x0][0x3d0] ;  /* 0x0000f400000a7ab9 */ /* 0x000fe20000000000 */
[----:B------:R-:W-:Y:S01]  /*04f0*/  SHF.R.S32.HI R5, RZ, 0x1f, R8 ;  /* 0x0000001fff057819 */ /* 0x000fe20000011408 */
[----:B------:R-:W-:Y:S01]  /*0500*/  IMAD.SHL.U32 R2, R12, 0x40, RZ ;  /* 0x000000400c027824 */ /* 0x000fe200078e00ff */
[----:B------:R-:W-:Y:S01]  /*0510*/  SHF.R.S32.HI R6, RZ, 0x7, R13 ;  /* 0x00000007ff067819 */ /* 0x000fe2000001140d */
[----:B------:R-:W-:Y:S01]  /*0520*/  IMAD.IADD R4, R3, 0x1, -R0 ;  /* 0x0000000103047824 */ /* 0x000fe200078e0a00 */
[----:B------:R-:W-:Y:S01]  /*0530*/  SHF.R.S32.HI R3, RZ, 0x1f, R9 ;  /* 0x0000001fff037819 */ /* 0x000fe20000011409 */
[----:B------:R1:W-:Y:S01]  /*0540*/  STL [R1+0x48], R16 ;  /* 0x0000481001007387 */ /* 0x0003e20000100800 */
[----:B------:R-:W-:Y:S01]  /*0550*/  LOP3.LUT R0, R2, 0x1c0, RZ, 0xc0, !PT ;  /* 0x000001c002007812 */ /* 0x000fe200078ec0ff */
[----:B------:R-:W-:Y:S01]  /*0560*/  ULDC UR52, c[0x0][0x224] ;  /* 0x0000890000347ab9 */ /* 0x000fe20000000800 */
[----:B------:R-:W-:Y:S01]  /*0570*/  LEA.HI R12, R5, R8, RZ, 0x3 ;  /* 0x00000008050c7211 */ /* 0x000fe200078f18ff */
[----:B------:R-:W-:Y:S01]  /*0580*/  @UP5 UIMAD UR56, UR34, UR51, URZ ;  /* 0x00000033223852a4 */ /* 0x000fe2000f8e023f */
[----:B------:R-:W-:Y:S01]  /*0590*/  LOP3.LUT R2, R0, 0x38, R236, 0xf8, !PT ;  /* 0x0000003800027812 */ /* 0x000fe200078ef8ec */
[----:B------:R-:W-:Y:S01]  /*05a0*/  UMOV UR40, URZ ;  /* 0x0000003f00287c82 */ /* 0x000fe20008000000 */
[----:B------:R-:W-:Y:S01]  /*05b0*/  SHF.R.U32.HI R0, RZ, 0x3, R0 ;  /* 0x00000003ff007819 */ /* 0x000fe20000011600 */
[----:B------:R-:W-:Y:S01]  /*05c0*/  ULDC.64 UR4, c[0x0][0x118] ;  /* 0x0000460000047ab9 */ /* 0x000fe20000000a00 */
[----:B------:R-:W-:Y:S01]  /*05d0*/  LEA.HI R235, R3, R9, RZ, 0x2 ;  /* 0x0000000903eb7211 */ /* 0x000fe200078f10ff */
[----:B------:R-:W-:Y:S01]  /*05e0*/  IMAD.U32 R3, RZ, RZ, UR15 ;  /* 0x0000000fff037e24 */ /* 0x000fe2000f8e00ff */
[----:B------:R-:W-:Y:S01]  /*05f0*/  LOP3.LUT R9, R2, R0, RZ, 0x3c, !PT ;  /* 0x0000000002097212 */ /* 0x000fe200078e3cff */
[----:B------:R-:W-:Y:S01]  /*0600*/  IMAD.SHL.U32 R0, R7, 0x40, RZ ;  /* 0x0000004007007824 */ /* 0x000fe200078e00ff */
[----:B------:R-:W-:Y:S01]  /*0610*/  LOP3.LUT R2, R12, 0xfffffff8, RZ, 0xc0, !PT ;  /* 0xfffffff80c027812 */ /* 0x000fe200078ec0ff */
[----:B------:R-:W-:Y:S01]  /*0620*/  ULOP3.LUT UR58, UR35, UR58, URZ, 0x3c, !UPT ;  /* 0x0000003a233a7292 */ /* 0x000fe2000f8e3c3f */
[----:B------:R-:W-:Y:S01]  /*0630*/  LOP3.LUT R3, R4, 0x1, RZ, 0xc0, !PT ;  /* 0x0000000104037812 */ /* 0x000fe200078ec0ff */
[----:B------:R-:W-:Y:S01]  /*0640*/  UISETP.NE.AND UP6, UPT, UR10, URZ, UPT ;  /* 0x0000003f0a00728c */ /* 0x000fe2000bfc5270 */
[----:B------:R-:W-:Y:S01]  /*0650*/  LOP3.LUT R0, R0, 0x1c0, RZ, 0xc0, !PT ;  /* 0x000001c000007812 */ /* 0x000fe200078ec0ff */
[----:B------:R-:W-:Y:S01]  /*0660*/  IMAD.IADD R8, R8, 0x1, -R2 ;  /* 0x0000000108087824 */ /* 0x000fe200078e0a02 */
[----:B------:R-:W-:Y:S01]  /*0670*/  ISETP.NE.U32.AND P0, PT, R3, 0x1, PT ;  /* 0x000000010300780c */ /* 0x000fe20003f05070 */
[----:B------:R-:W-:Y:S01]  /*0680*/  IMAD.SHL.U32 R2, R224, 0x10, RZ ;  /* 0x00000010e0027824 */ /* 0x000fe200078e00ff */
[----:B------:R-:W-:Y:S01]  /*0690*/  LOP3.LUT R216, R0, 0x8, R10, 0xf8, !PT ;  /* 0x0000000800d87812 */ /* 0x000fe200078ef80a */
[----:B------:R-:W-:Y:S01]  /*06a0*/  IMAD.SHL.U32 R3, R4, 0x40, RZ ;  /* 0x0000004004037824 */ /* 0x000fe200078e00ff */
[----:B------:R-:W-:Y:S01]  /*06b0*/  LOP3.LUT P4, RZ, R7, 0x4, RZ, 0xc0, !PT ;  /* 0x0000000407ff7812 */ /* 0x000fe2000788c0ff */
[----:B------:R-:W-:Y:S01]  /*06c0*/  USHF.R.S32.HI UR59, URZ, 0x1f, UR35 ;  /* 0x0000001f3f3b7899 */ /* 0x000fe20008011423 */
[----:B------:R-:W-:Y:S01]  /*06d0*/  LOP3.LUT R5, R0, 0x10, R2, 0xf8, !PT ;  /* 0x0000001000057812 */ /* 0x000fe200078ef802 */
[----:B------:R-:W-:Y:S01]  /*06e0*/  IMAD R2, R6, 0x800, R221 ;  /* 0x0000080006027824 */ /* 0x000fe200078e02dd */
[----:B------:R-:W-:Y:S01]  /*06f0*/  SHF.R.U32.HI R0, RZ, 0x3, R0 ;  /* 0x00000003ff007819 */ /* 0x000fe20000011600 */
[----:B------:R-:W-:Y:S01]  /*0700*/  USHF.R.S32.HI UR61, URZ, 0x1f, UR34 ;  /* 0x0000001f3f3d7899 */ /* 0x000fe20008011422 */
[----:B------:R-:W-:Y:S01]  /*0710*/  LOP3.LUT R5, R5, 0x8, R10, 0xf8, !PT ;  /* 0x0000000805057812 */ /* 0x000fe200078ef80a */
[----:B------:R-:W-:Y:S01]  /*0720*/  USHF.R.S32.HI UR60, URZ, 0x1f, UR35 ;  /* 0x0000001f3f3c7899 */ /* 0x000fe20008011423 */
[----:B------:R-:W-:Y:S01]  /*0730*/  LOP3.LUT R216, R216, R0, RZ, 0x3c, !PT ;  /* 0x00000000d8d87212 */ /* 0x000fe200078e3cff */
[----:B------:R-:W-:Y:S01]  /*0740*/  UIMAD.WIDE.U32 UR42, UR38, UR44, URZ ;  /* 0x0000002c262a72a5 */ /* 0x000fe2000f8e003f */
[----:B------:R-:W-:Y:S01]  /*0750*/  LOP3.LUT P3, RZ, R7, 0x2, RZ, 0xc0, !PT ;  /* 0x0000000207ff7812 */ /* 0x000fe2000786c0ff */
[----:B------:R-:W-:Y:S01]  /*0760*/  UIMAD UR53, UR39, UR44, URZ ;  /* 0x0000002c273572a4 */ /* 0x000fe2000f8e023f */
        /* <DEDUP_REMOVED lines=15> */
[----:B------:R-:W-:Y:S01]  /*0860*/  USHF.R.S32.HI UR55, URZ, 0x1f, UR48 ;  /* 0x0000001f3f377899 */ /* 0x000fe20008011430 */
[----:B------:R-:W-:Y:S01]  /*0870*/  SEL R220, R222, 0xffffffc0, !P4 ;  /* 0xffffffc0dedc7807 */ /* 0x000fe20006000000 */
[----:B------:R-:W-:Y:S01]  /*0880*/  UIMAD UR52, UR7, UR52, URZ ;  /* 0x00000034073472a4 */ /* 0x000fe2000f8e023f */
[----:B------:R-:W-:Y:S01]  /*0890*/  LOP3.LUT R7, R2, 0x20, R4, 0xf8, !PT ;  /* 0x0000002002077812 */ /* 0x000fe200078ef804 */
[----:B------:R-:W-:Y:S01]  /*08a0*/  @!UP5 UIMAD UR51, UR8, UR51, URZ ;  /* 0x000000330833d2a4 */ /* 0x000fe2000f8e023f */
[----:B------:R-:W-:Y:S01]  /*08b0*/  LOP3.LUT R4, R0, 0x20, R5, 0xf8, !PT ;  /* 0x0000002000047812 */ /* 0x000fe200078ef805 */
[----:B------:R-:W-:Y:S01]  /*08c0*/  IMAD.SHL.U32 R5, R8, 0x40, RZ ;  /* 0x0000004008057824 */ /* 0x000fe200078e00ff */
[----:B------:R-:W-:Y:S01]  /*08d0*/  LOP3.LUT R6, R3, R0, R2, 0x1e, !PT ;  /* 0x0000000003067212 */ /* 0x000fe200078e1e02 */
[----:B------:R-:W-:Y:S01]  /*08e0*/  IMAD.SHL.U32 R0, R15, 0x2, RZ ;  /* 0x000000020f007824 */ /* 0x000fe200078e00ff */
[----:B------:R-:W-:Y:S01]  /*08f0*/  LOP3.LUT R3, R4, R3, RZ, 0x3c, !PT ;  /* 0x0000000304037212 */ /* 0x000fe200078e3cff */
[----:B------:R-:W-:Y:S01]  /*0900*/  USHF.R.S32.HI UR50, URZ, 0x1f, UR46 ;  /* 0x0000001f3f327899 */ /* 0x000fe2000801142e */
        /* <DEDUP_REMOVED lines=22> */
[----:B------:R-:W-:Y:S01]  /*0a70*/  @P1 IADD3 R239, R238, -0x20, RZ ;  /* 0xffffffe0eeef1810 */ /* 0x000fe20007ffe0ff */
[----:B------:R-:W-:Y:S01]  /*0a80*/  IMAD R224, R224, 0x400, R0 ;  /* 0x00000400e0e07824 */ /* 0x000fe200078e0200 */
[----:B------:R-:W-:Y:S01]  /*0a90*/  LOP3.LUT R0, R5, R0, RZ, 0xfc, !PT ;  /* 0x0000000005007212 */ /* 0x000fe200078efcff */
[----:B------:R-:W-:Y:S01]  /*0aa0*/  IMAD.IADD R218, R218, 0x1, R2 ;  /* 0x00000001dada7824 */ /* 0x000fe200078e0202 */
[----:B------:R-:W-:Y:S01]  /*0ab0*/  LEA R5, R6, 0x10000, 0x1 ;  /* 0x0001000006057811 */ /* 0x000fe200078e08ff */
[----:B------:R-:W-:Y:S01]  /*0ac0*/  IMAD.IADD R224, R2, 0x1, R224 ;  /* 0x0000000102e07824 */ /* 0x000fe200078e02e0 */
[----:B------:R-:W-:Y:S01]  /*0ad0*/  SEL R2, R226, 0xffffffe0, !P3 ;  /* 0xffffffe0e2027807 */ /* 0x000fe20005800000 */
[----:B------:R-:W-:Y:S01]  /*0ae0*/  IMAD.SHL.U32 R218, R218, 0x2, RZ ;  /* 0x00000002dada7824 */ /* 0x000fe200078e00ff */
[C---:B------:R-:W-:Y:S01]  /*0af0*/  IADD3 R4, R5.reuse, 0x40, RZ ;  /* 0x0000004005047810 */ /* 0x040fe20007ffe0ff */
[----:B------:R1:W-:Y:S01]  /*0b00*/  STL [R1+0x34], R5 ;  /* 0x0000340501007387 */ /* 0x0003e20000100800 */
[----:B------:R-:W-:Y:S01]  /*0b10*/  @P2 IADD3 R4, R5, -0x40, RZ ;  /* 0xffffffc005042810 */ /* 0x000fe20007ffe0ff */
[----:B------:R-:W-:Y:S01]  /*0b20*/  IMAD R2, R216, 0x2, R2 ;  /* 0x00000002d8027824 */ /* 0x000fe200078e0202 */
[----:B------:R-:W-:Y:S01]  /*0b30*/  SEL R226, R226, 0xffffffe0, !P5 ;  /* 0xffffffe0e2e27807 */ /* 0x000fe20006800000 */
[----:B------:R-:W-:Y:S01]  /*0b40*/  IMAD R216, R216, 0x2, R220 ;  /* 0x00000002d8d87824 */ /* 0x000fe200078e02dc */
[----:B------:R-:W-:Y:S01]  /*0b50*/  LEA R224, R224, 0x20000, 0x1 ;  /* 0x00020000e0e07811 */ /* 0x000fe200078e08ff */
[----:B------:R1:W-:Y:S01]  /*0b60*/  STL [R1+0x38], R4 ;  /* 0x0000380401007387 */ /* 0x0003e20000100800 */
[----:B------:R-:W-:Y:S01]  /*0b70*/  IMAD.IADD R3, R220, 0x1, R2 ;  /* 0x00000001dc037824 */ /* 0x000fe200078e0202 */
[----:B------:R-:W-:Y:S01]  /*0b80*/  IADD3 R244, R236, 0x80, RZ ;  /* 0x00000080ecf47810 */ /* 0x000fe20007ffe0ff */
[----:B------:R-:W-:Y:S01]  /*0b90*/  IMAD.IADD R219, R218, 0x1, R226 ;  /* 0x00000001dadb7824 */ /* 0x000fe200078e02e2 */
[----:B------:R-:W-:Y:S01]  /*0ba0*/  IADD3 R246, R236, 0xc0, RZ ;  /* 0x000000c0ecf67810 */ /* 0x000fe20007ffe0ff */
[----:B------:R-:W-:-:S02]  /*0bb0*/  IMAD.IADD R225, R222, 0x1, R224 ;  /* 0x00000001dee17824 */ /* 0x000fc400078e02e0 */
[C---:B------:R-:W-:Y:S02]  /*0bc0*/  IMAD R220, R221.reuse, 0x2, R220 ;  /* 0x00000002dddc7824 */ /* 0x040fe400078e02dc */
[----:B------:R-:W-:Y:S02]  /*0bd0*/  IMAD.IADD R223, R218, 0x1, R222 ;  /* 0x00000001dadf7824 */ /* 0x000fe400078e02de */
[----:B------:R-:W-:Y:S02]  /*0be0*/  IMAD.IADD R227, R226, 0x1, R224 ;  /* 0x00000001e2e37824 */ /* 0x000fe400078e02e0 */
[----:B------:R-:W-:Y:S02]  /*0bf0*/  IMAD.SHL.U32 R221, R221, 0x2, RZ ;  /* 0x00000002dddd7824 */ /* 0x000fe400078e00ff */
[----:B------:R-:W-:Y:S02]  /*0c00*/  IMAD.SHL.U32 R0, R0, 0x2, RZ ;  /* 0x0000000200007824 */ /* 0x000fe400078e00ff */
[----:B------:R-:W-:-:S02]  /*0c10*/  IMAD.IADD R240, R240, 0x1, R239 ;  /* 0x00000001f0f07824 */ /* 0x000fc400078e02ef */
[----:B------:R-:W-:Y:S02]  /*0c20*/  IMAD.IADD R222, R219, 0x1, R222 ;  /* 0x00000001dbde7824 */ /* 0x000fe400078e02de */
[----:B------:R-:W-:Y:S02]  /*0c30*/  IMAD.IADD R226, R226, 0x1, R225 ;  /* 0x00000001e2e27824 */ /* 0x000fe400078e02e1 */
.L_x_654:
[----:B------:R-:W-:Y:S02]  /*0c40*/  ULDC.64 UR6, c[0x0][0x240] ;  /* 0x0000900000067ab9 */ /* 0x000fe40000000a00 */
[----:B------:R-:W-:Y:S02]  /*0c50*/  ULDC.64 UR10, c[0x0][0x250] ;  /* 0x00009400000a7ab9 */ /* 0x000fe40000000a00 */
[----:B------:R-:W-:Y:S02]  /*0c60*/  UISETP.NE.U32.AND UP1, UPT, URZ, UR6, UPT ;  /* 0x000000063f00728c */ /* 0x000fe4000bf25070 */
[----:B------:R-:W-:Y:S02]  /*0c70*/  UISETP.NE.U32.AND UP3, UPT, URZ, UR10, UPT ;  /* 0x0000000a3f00728c */ /* 0x000fe4000bf65070 */
[----:B------:R-:W-:-:S02]  /*0c80*/  USHF.R.S32.HI UR37, URZ, 0x1f, UR34 ;  /* 0x0000001f3f257899 */ /* 0x000fc40008011422 */
[----:B------:R-:W-:Y:S02]  /*0c90*/  USHF.L.U32 UR13, UR34, 0x2, URZ ;  /* 0x00000002220d7899 */ /* 0x000fe4000800063f */
[----:B------:R-:W-:Y:S02]  /*0ca0*/  UISETP.NE.AND.EX UP1, UPT, URZ, UR7, UPT, UP1 ;  /* 0x000000073f00728c */ /* 0x000fe4000bf25310 */
[----:B------:R-:W-:Y:S02]  /*0cb0*/  UISETP.NE.AND.EX UP3, UPT, URZ, UR11, UPT, UP3 ;  /* 0x0000000b3f00728c */ /* 0x000fe4000bf65330 */
[----:B------:R-:W-:Y:S02]  /*0cc0*/  USHF.L.U64.HI UR12, UR34, 0x2, UR37 ;  /* 0x00000002220c7899 */ /* 0x000fe40008010225 */
[----:B------:R-:W-:Y:S01]  /*0cd0*/  UIADD3 UR6, UP0, UR13, UR6, URZ ;  /* 0x000000060d067290 */ /* 0x000fe2000ff1e03f */
[----:B------:R-:W-:Y:S01]  /*0ce0*/  PLOP3.LUT P2, PT, PT, PT, UP1, 0x80, 0x0 ;  /* 0x000000000000781c */ /* 0x000fe20003f4f018 */
[----:B------:R-:W-:-:S02]  /*0cf0*/  ULDC.U8 UR14, c[0x0][0x312] ;  /* 0x0000c480000e7ab9 */ /* 0x000fc40000000000 */
[----:B------:R-:W-:Y:S02]  /*0d00*/  UIADD3.X UR7, UR12, UR7, URZ, UP0, !UPT ;  /* 0x000000070c077290 */ /* 0x000fe400087fe43f */
[----:B------:R-:W-:Y:S01]  /*0d10*/  ULDC.64 UR8, c[0x0][0x248] ;  /* 0x0000920000087ab9 */ /* 0x000fe20000000a00 */
[----:B-12---:R-:W-:Y:S01]  /*0d20*/  IMAD.U32 R4, RZ, RZ, UR6 ;  /* 0x00000006ff047e24 */ /* 0x006fe2000f8e00ff */
[----:B------:R-:W-:Y:S02]  /*0d30*/  UISETP.NE.AND UP4, UPT, UR14, URZ, UPT ;  /* 0x0000003f0e00728c */ /* 0x000fe4000bf85270 */
[----:B------:R-:W-:Y:S01]  /*0d40*/  UISETP.EQ.U32.AND UP2, UPT, URZ, UR8, UPT ;  /* 0x000000083f00728c */ /* 0x000fe2000bf42070 */
[----:B------:R-:W-:Y:S01]  /*0d50*/  IMAD.U32 R5, RZ, RZ, UR7 ;  /* 0x00000007ff057e24 */ /* 0x000fe2000f8e00ff */
[----:B------:R-:W-:Y:S02]  /*0d60*/  @UP3 UIADD3 UR6, UP0, UR13, UR10, URZ ;  /* 0x0000000a0d063290 */ /* 0x000fe4000ff1e03f */
[----:B------:R-:W-:-:S02]  /*0d70*/  UISETP.EQ.OR.EX UP2, UPT, URZ, UR9, !UP4, UP2 ;  /* 0x000000093f00728c */ /* 0x000fc4000e742720 */
[----:B------:R-:W-:Y:S01]  /*0d80*/  @UP3 UIADD3.X UR7, UR12, UR11, URZ, UP0, !UPT ;  /* 0x0000000b0c073290 */ /* 0x000fe200087fe43f */
[----:B------:R1:W2:Y:S01]  /*0d90*/  @P2 LDG.E R9, [R4.64] ;  /* 0x0000000404092981 */ /* 0x0002a2000c1e1900 */
[----:B------:R-:W-:Y:S01]  /*0da0*/  UIADD3 UR8, UP0, UR13, UR8, URZ ;  /* 0x000000080d087290 */ /* 0x000fe2000ff1e03f */
[----:B------:R-:W-:Y:S02]  /*0db0*/  PLOP3.LUT P0, PT, PT, PT, UP3, 0x80, 0x0 ;  /* 0x000000000000781c */ /* 0x000fe40003f0f038 */
[----:B------:R1:W3:Y:S01]  /*0dc0*/  @P2 LDG.E R8, [R4.64+0x4] ;  /* 0x0000040404082981 */ /* 0x0002e2000c1e1900 */
[----:B------:R-:W-:Y:S01]  /*0dd0*/  PLOP3.LUT P1, PT, PT, PT, UP2, 0x80, 0x0 ;  /* 0x000000000000781c */ /* 0x000fe20003f2f028 */
[----:B------:R-:W-:Y:S01]  /*0de0*/  UIADD3.X UR9, UR12, UR9, URZ, UP0, !UPT ;  /* 0x000000090c097290 */ /* 0x000fe200087fe43f */
[----:B------:R-:W-:Y:S02]  /*0df0*/  IMAD.U32 R6, RZ, RZ, UR6 ;  /* 0x00000006ff067e24 */ /* 0x000fe4000f8e00ff */
        /* <DEDUP_REMOVED lines=39> */
.L_x_610:
        /* <DEDUP_REMOVED lines=22> */
[----:B------:R-:W-:Y:S02]  /*11d0*/  UIMAD UR9, UR37, UR10, URZ ;  /* 0x0000000a250972a4 */ /* 0x000fe4000f8e023f */
[----:B------:R-:W-:Y:S02]  /*11e0*/  UISETP.NE.AND UP0, UPT, UR29, -0x1, UPT ;  /* 0xffffffff1d00788c */ /* 0x000fe4000bf05270 */
        /* <DEDUP_REMOVED lines=35> */
.L_x_612:
        /* <DEDUP_REMOVED lines=33> */
[----:B------:R-:W-:-:S04]  /*1630*/  UIMAD UR8, UR8, UR6, URZ ;  /* 0x00000006080872a4 */ /* 0x000fc8000f8e023f */
[----:B------:R-:W-:-:S03]  /*1640*/  UIMAD UR10, UR22, UR7, UR8 ;  /* 0x00000007160a72a4 */ /* 0x000fc6000f8e0208 */
[----:B------:R-:W-:Y:S02]  /*1650*/  ULDC.64 UR8, c[0x0][0x188] ;  /* 0x0000620000087ab9 */ /* 0x000fe40000000a00 */
[----:B------:R-:W-:-:S04]  /*1660*/  UIMAD UR7, UR37, UR8, URZ ;  /* 0x00000008250772a4 */ /* 0x000fc8000f8e023f */
[----:B------:R-:W-:Y:S02]  /*1670*/  UIMAD UR9, UR34, UR9, UR7 ;  /* 0x00000009220972a4 */ /* 0x000fe4000f8e0207 */
[----:B------:R-:W-:-:S04]  /*1680*/  UIMAD.WIDE.U32 UR6, UR22, UR6, URZ ;  /* 0x00000006160672a5 */ /* 0x000fc8000f8e003f */
[----:B------:R-:W-:-:S04]  /*1690*/  UIADD3 UR7, UR7, UR10, URZ ;  /* 0x0000000a07077290 */ /* 0x000fc8000fffe03f */
[----:B------:R-:W-:-:S04]  /*16a0*/  UIMAD.WIDE.U32 UR6, UR34, UR8, UR6 ;  /* 0x00000008220672a5 */ /* 0x000fc8000f8e0006 */
[----:B------:R-:W-:-:S03]  /*16b0*/  UIADD3 UR27, UR7, UR9, URZ ;  /* 0x00000009071b7290 */ /* 0x000fc6000fffe03f */
[----:B------:R-:W-:Y:S02]  /*16c0*/  UMOV UR25, UR6 ;  /* 0x0000000600197c82 */ /* 0x000fe40008000000 */
.L_x_613:
        /* <DEDUP_REMOVED lines=45> */
.L_x_614:
[----:B------:R-:W-:-:S04]  /*19a0*/  UMOV UR11, UR52 ;  /* 0x00000034000b7c82 */ /* 0x000fc80008000000 */
.L_x_615:
        /* <DEDUP_REMOVED lines=12> */
[----:B------:R-:W-:Y:S01]  /*1a70*/  UIADD3 UR14, UR15, UR13, URZ ;  /* 0x0000000d0f0e7290 */ /* 0x000fe2000fffe03f */
[----:B------:R-:W-:Y:S01]  /*1a80*/  BSSY B1, `(.L_x_611) ;  /* 0x0000958000017945 */ /* 0x000fe20003800000 */
[----:B------:R-:W-:Y:S01]  /*1a90*/  ULDC.64 UR6, c[0x0][0x1a8] ;  /* 0x00006a0000067ab9 */ /* 0x000fe20000000a00 */
[----:B------:R-:W-:Y:S01]  /*1aa0*/  IMAD R8, R16, c[0x0][0x190], RZ ;  /* 0x0000640010087a24 */ /* 0x000fe200078e02ff */
[----:B------:R-:W-:-:S03]  /*1ab0*/  UIMAD UR6, UR59, UR6, URZ ;  /* 0x000000063b0672a4 */ /* 0x000fc6000f8e023f */
        /* <DEDUP_REMOVED lines=13> */
[----:B------:R-:W-:Y:S01]  /*1b90*/  IMAD.IADD R21, R25, 0x1, -R4 ;  /* 0x0000000119157824 */ /* 0x000fe200078e0a04 */
[----:B------:R-:W-:Y:S01]  /*1ba0*/  IADD3 R4, P2, R236, UR20, RZ ;  /* 0x00000014ec047c10 */ /* 0x000fe2000ff5e0ff */
[----:B------:R-:W-:-:S02]  /*1bb0*/  UMOV UR11, 0x4 ;  /* 0x00000004000b7882 */ /* 0x000fc40000000000 */
[----:B------:R-:W-:Y:S01]  /*1bc0*/  UIMAD.WIDE UR6, UR6, UR11, UR16 ;  /* 0x0000000b060672a5 */ /* 0x000fe2000f8e0210 */
[----:B------:R-:W-:Y:S01]  /*1bd0*/  IMAD R6, R6, UR47, R21 ;  /* 0x0000002f06067c24 */ /* 0x000fe2000f8e0215 */
[----:B------:R-:W-:Y:S01]  /*1be0*/  IADD3.X R5, R237, UR24, RZ, P2, !PT ;  /* 0x00000018ed057c10 */ /* 0x000fe200097fe4ff */
[----:B------:R-:W-:-:S03]  /*1bf0*/  ULDC UR17, c[0x0][0x2e8] ;  /* 0x0000ba0000117ab9 */ /* 0x000fc60000000800 */
[C---:B------:R-:W-:Y:S01]  /*1c00*/  IADD3 R10, P0, R6.reuse, UR31, RZ ;  /* 0x0000001f060a7c10 */ /* 0x040fe2000ff1e0ff */
[----:B------:R-:W-:Y:S01]  /*1c10*/  UMOV UR16, UR6 ;  /* 0x0000000600107c82 */ /* 0x000fe20008000000 */
[----:B------:R-:W-:Y:S01]  /*1c20*/  IMAD.WIDE.U32 R4, R7, c[0x0][0x370], R4 ;  /* 0x0000dc0007047a25 */ /* 0x000fe200078e0004 */
[----:B------:R-:W-:Y:S01]  /*1c30*/  UIADD3 UR6, -UR18, UR19, UR21 ;  /* 0x0000001312067290 */ /* 0x000fe2000fffe115 */
[----:B------:R-:W-:Y:S01]  /*1c40*/  LEA.HI.X.SX32 R11, R6, UR12, 0x1, P0 ;  /* 0x0000000c060b7c11 */ /* 0x000fe200080f0eff */
[----:B------:R-:W-:Y:S01]  /*1c50*/  UMOV UR13, UR7 ;  /* 0x00000007000d7c82 */ /* 0x000fe20008000000 */
[----:B------:R-:W-:Y:S01]  /*1c60*/  IMAD.WIDE.U32 R6, R14, c[0x0][0x190], R236 ;  /* 0x000064000e067a25 */ /* 0x000fe200078e00ec */
[----:B------:R-:W-:Y:S01]  /*1c70*/  UIADD3 UR6, UR6, -UR17, URZ ;  /* 0x8000001106067290 */ /* 0x000fe2000fffe03f */
[----:B------:R-:W-:Y:S01]  /*1c80*/  IADD3 R5, R5, UR9, RZ ;  /* 0x0000000905057c10 */ /* 0x000fe2000fffe0ff */
[----:B------:R-:W-:Y:S02]  /*1c90*/  UIADD3 UR9, UR36, -0x1, URZ ;  /* 0xffffffff24097890 */ /* 0x000fe4000fffe03f */
[----:B------:R-:W-:Y:S01]  /*1ca0*/  USHF.R.S32.HI UR17, URZ, 0x1f, UR6 ;  /* 0x0000001f3f117899 */ /* 0x000fe20008011406 */
[----:B------:R-:W-:Y:S01]  /*1cb0*/  IADD3 R8, P0, R6, UR32, RZ ;  /* 0x0000002006087c10 */ /* 0x000fe2000ff1e0ff */
[----:B------:R-:W-:-:S02]  /*1cc0*/  IMAD.WIDE.U32 R4, R9, c[0x0][0x378], R4 ;  /* 0x0000de0009047a25 */ /* 0x000fc400078e0004 */
[----:B------:R-:W-:Y:S01]  /*1cd0*/  ULEA.HI UR17, UR17, UR6, URZ, 0x6 ;  /* 0x0000000611117291 */ /* 0x000fe2000f8f303f */
[----:B------:R-:W-:Y:S01]  /*1ce0*/  IADD3.X R9, R7, UR30, R17, P0, !PT ;  /* 0x0000001e07097c10 */ /* 0x000fe200087fe411 */
[----:B------:R-:W-:Y:S01]  /*1cf0*/  IMAD.MOV.U32 R6, RZ, RZ, R4 ;  /* 0x000000ffff067224 */ /* 0x000fe200078e0004 */
[----:B------:R-:W-:Y:S01]  /*1d00*/  LEA R228, P0, R10, c[0x0][0x350], 0x2 ;  /* 0x0000d4000ae47a11 */ /* 0x000fe200078010ff */
[----:B------:R-:W-:Y:S01]  /*1d10*/  USHF.R.S32.HI UR17, URZ, 0x6, UR17 ;  /* 0x000000063f117899 */ /* 0x000fe20008011411 */
[----:B------:R-:W-:Y:S01]  /*1d20*/  IADD3 R7, R5, UR8, RZ ;  /* 0x0000000805077c10 */ /* 0x000fe2000fffe0ff */
[----:B------:R-:W-:Y:S01]  /*1d30*/  IMAD R5, R24, c[0x0][0x370], RZ ;  /* 0x0000dc0018057a24 */ /* 0x000fe200078e02ff */
[----:B------:R-:W-:Y:S01]  /*1d40*/  LEA.HI.X R229, R10, c[0x0][0x354], R11, 0x2, P0 ;  /* 0x0000d5000ae57a11 */ /* 0x000fe200000f140b */
[----:B------:R-:W-:Y:S01]  /*1d50*/  UISETP.LT.AND UP1, UPT, URZ, UR17, UPT ;  /* 0x000000113f00728c */ /* 0x000fe2000bf21270 */
[----:B------:R-:W-:Y:S01]  /*1d60*/  IMAD.WIDE.U32 R12, R12, c[0x0][0x1a8], R8 ;  /* 0x00006a000c0c7a25 */ /* 0x000fe200078e0008 */
[----:B------:R-:W-:-:S02]  /*1d70*/  ULDC.64 UR6, c[0x0][0x200] ;  /* 0x0000800000067ab9 */ /* 0x000fc40000000a00 */
[----:B------:R-:W-:Y:S01]  /*1d80*/  USEL UR17, URZ, UR17, !UP1 ;  /* 0x000000113f117287 */ /* 0x000fe2000c800000 */
[----:B------:R-:W-:Y:S01]  /*1d90*/  IMAD R4, R27, c[0x0][0x374], R5 ;  /* 0x0000dd001b047a24 */ /* 0x000fe200078e0205 */
[----:B------:R-:W-:Y:S01]  /*1da0*/  IADD3 R18, R13, UR10, RZ ;  /* 0x0000000a0d127c10 */ /* 0x000fe2000fffe0ff */
[----:B------:R-:W-:Y:S01]  /*1db0*/  IMAD.WIDE.U32 R6, R27, c[0x0][0x370], R6 ;  /* 0x0000dc001b067a25 */ /* 0x000fe200078e0006 */
[----:B------:R-:W-:Y:S01]  /*1dc0*/  UISETP.GT.AND UP1, UPT, UR36, UR17, UPT ;  /* 0x000000112400728c */ /* 0x000fe2000bf24270 */
[----:B------:R-:W-:Y:S01]  /*1dd0*/  LEA R232, P3, R12, c[0x0][0x160], 0x1 ;  /* 0x000058000ce87a11 */ /* 0x000fe200078608ff */
[----:B------:R-:W-:Y:S01]  /*1de0*/  UIMAD.WIDE UR14, UR14, UR11, UR6 ;  /* 0x0000000b0e0e72a5 */ /* 0x000fe2000f8e0206 */
[----:B------:R-:W-:Y:S01]  /*1df0*/  IMAD.IADD R11, R7, 0x1, R4 ;  /* 0x00000001070b7824 */ /* 0x000fe200078e0204 */
[----:B------:R-:W-:Y:S02]  /*1e00*/  LEA R231, P2, R6, c[0x0][0x330], 0x1 ;  /* 0x0000cc0006e77a11 */ /* 0x000fe400078408ff */
[----:B------:R-:W-:-:S02]  /*1e10*/  PLOP3.LUT P0, PT, PT, PT, UP1, 0x80, 0x0 ;  /* 0x000000000000781c */ /* 0x000fc40003f0f018 */
[----:B------:R-:W-:Y:S02]  /*1e20*/  LEA.HI.X R233, R12, c[0x0][0x164], R18, 0x1, P3 ;  /* 0x000059000ce97a11 */ /* 0x000fe400018f0c12 */
[----:B------:R-:W-:-:S09]  /*1e30*/  LEA.HI.X R234, R6, c[0x0][0x334], R11, 0x1, P2 ;  /* 0x0000cd0006ea7a11 */ /* 0x000fd200010f0c0b */
        /* <DEDUP_REMOVED lines=19> */
.L_x_617:
        /* <DEDUP_REMOVED lines=18> */
.L_x_618:
        /* <DEDUP_REMOVED lines=35> */
.L_x_620:
[----:B------:R-:W-:Y:S05]  /*22c0*/  BSYNC B0 ;  /* 0x0000000000007941 */ /* 0x000fea0003800000 */
.L_x_619:
        /* <DEDUP_REMOVED lines=21> */
.L_x_622:
[----:B------:R-:W-:Y:S05]  /*2420*/  BSYNC B0 ;  /* 0x0000000000007941 */ /* 0x000fea0003800000 */
.L_x_621:
        /* <DEDUP_REMOVED lines=31> */
.L_x_624:
[----:B------:R-:W-:Y:S05]  /*2620*/  BSYNC B0 ;  /* 0x0000000000007941 */ /* 0x000fea0003800000 */
.L_x_623:
        /* <DEDUP_REMOVED lines=20> */
.L_x_616:
        /* <DEDUP_REMOVED lines=50> */
.L_x_627:
[----:B------:R-:W-:Y:S05]  /*2a90*/  BSYNC B0 ;  /* 0x0000000000007941 */ /* 0x000fea0003800000 */
.L_x_626:
        /* <DEDUP_REMOVED lines=48> */
.L_x_629:
[----:B------:R-:W-:Y:S05]  /*2da0*/  BSYNC B0 ;  /* 0x0000000000007941 */ /* 0x000fea0003800000 */
.L_x_628:
        /* <DEDUP_REMOVED lines=44> */
.L_x_631:
[----:B------:R-:W-:Y:S05]  /*3070*/  BSYNC B0 ;  /* 0x0000000000007941 */ /* 0x000fea0003800000 */
.L_x_630:
        /* <DEDUP_REMOVED lines=45> */
.L_x_633:
[----:B------:R-:W-:Y:S05]  /*3350*/  BSYNC B0 ;  /* 0x0000000000007941 */ /* 0x000fea0003800000 */
.L_x_632:
        /* <DEDUP_REMOVED lines=75> */
.L_x_635:
[----:B---3--:R-:W-:Y:S05]  /*3810*/  BSYNC B0 ;  /* 0x0000000000007941 */ /* 0x008fea0003800000 */
.L_x_634:
        /* <DEDUP_REMOVED lines=55> */
.L_x_637:
[----:B------:R-:W-:Y:S05]  /*3b90*/  BSYNC B0 ;  /* 0x0000000000007941 */ /* 0x000fea0003800000 */
.L_x_636:
        /* <DEDUP_REMOVED lines=62> */
.L_x_639:
[----:B------:R-:W-:Y:S05]  /*3f80*/  BSYNC B0 ;  /* 0x0000000000007941 */ /* 0x000fea0003800000 */
.L_x_638:
        /* <DEDUP_REMOVED lines=53> */
.L_x_641:
[----:B------:R-:W-:Y:S05]  /*42e0*/  BSYNC B0 ;  /* 0x0000000000007941 */ /* 0x000fea0003800000 */
.L_x_640:
[----:B------:R-:W-:Y:S01]  /*42f0*/  ULDC.64 UR10, c[0x0][0x318] ;  /* 0x0000c600000a7ab9 */ /* 0x000fe20000000a00 */
[----:B------:R-:W-:Y:S01]  /*4300*/  IMAD.MOV.U32 R10, RZ, RZ, c[0x0][0x308] ;  /* 0x0000c200ff0a7624 */ /* 0x000fe200078e00ff */
[----:B------:R-:W-:Y:S01]  /*4310*/  UISETP.NE.U32.AND UP1, UPT, URZ, UR10, UPT ;  /* 0x0000000a3f00728c */ /* 0x000fe2000bf25070 */
[----:B------:R-:W-:Y:S01]  /*4320*/  IMAD.MOV.U32 R11, RZ, RZ, c[0x0][0x30c] ;  /* 0x0000c300ff0b7624 */ /* 0x000fe200078e00ff */
[----:B------:R-:W-:Y:S01]  /*4330*/  ULDC.64 UR20, c[0x0][0x320] ;  /* 0x0000c80000147ab9 */ /* 0x000fe20000000a00 */
[----:B-1----:R-:W1:Y:S01]  /*4340*/  S2R R9, SR_TID.X ;  /* 0x0000000000097919 */ /* 0x002e620000002100 */
[----:B------:R-:W-:Y:S01]  /*4350*/  UISETP.NE.AND.EX UP1, UPT, URZ, UR11, UPT, UP1 ;  /* 0x0000000b3f00728c */ /* 0x000fe2000bf25310 */
[----:B------:R-:W-:Y:S01]  /*4360*/  LEA.HI R6, R26, R25, RZ, 0x7 ;  /* 0x000000191a067211 */ /* 0x000fe200078f38ff */
[----:B------:R-:W-:Y:S01]  /*4370*/  IMAD.U32 R7, RZ, RZ, UR23 ;  /* 0x00000017ff077e24 */ /* 0x000fe2000f8e00ff */
[----:B------:R-:W0:Y:S03]  /*4380*/  LDGDEPBAR ;  /* 0x00000000000079af */ /* 0x000e260000000000 */
        /* <DEDUP_REMOVED lines=9> */
[----:B--2---:R-:W-:-:S05]  /*4420*/  IMAD.U32 R4, RZ, RZ, UR10 ;  /* 0x0000000aff047e24 */ /* 0x004fca000f8e00ff */
[----:B------:R-:W-:-:S05]  /*4430*/  IMAD.U32 R5, RZ, RZ, UR11 ;  /* 0x0000000bff057e24 */ /* 0x000fca000f8e00ff */
[----:B---3--:R2:W3:Y:S04]  /*4440*/  @P0 LDG.E R8, [R4.64] ;  /* 0x0000000404080981 */ /* 0x0084e8000c1e1900 */
[----:B--2-4-:R2:W4:Y:S04]  /*4450*/  LDG.E.64 R4, [R10.64+0x8] ;  /* 0x000008040a047981 */ /* 0x014528000c1e1b00 */
[----:B--2---:R-:W2:Y:S01]  /*4460*/  LDG.E.64 R10, [R10.64] ;  /* 0x000000040a0a7981 */ /* 0x004ea2000c1e1b00 */
[----:B------:R-:W3:Y:S01]  /*4470*/  @P0 MUFU.RCP R13, c[0x0][0x238] ;  /* 0x00008e00000d0b08 */ /* 0x000ee20000001000 */
[----:B------:R-:W-:Y:S01]  /*4480*/  SHF.R.S32.HI R6, RZ, 0x7, R6 ;  /* 0x00000007ff067819 */ /* 0x000fe20000011406 */
[----:B-1----:R-:W-:Y:S01]  /*4490*/  IMAD.SHL.U32 R9, R9, 0x2, RZ ;  /* 0x0000000209097824 */ /* 0x002fe200078e00ff */
[----:B------:R-:W-:Y:S01]  /*44a0*/  CS2R R190, SRZ ;  /* 0x0000000000be7805 */ /* 0x000fe2000001ff00 */
[----:B------:R-:W-:Y:S01]  /*44b0*/  CS2R R188, SRZ ;  /* 0x0000000000bc7805 */ /* 0x000fe2000001ff00 */
[----:B------:R-:W-:Y:S01]  /*44c0*/  CS2R R194, SRZ ;  /* 0x0000000000c27805 */ /* 0x000fe2000001ff00 */
[----:B------:R-:W-:Y:S01]  /*44d0*/  IMAD.SHL.U32 R12, R6, 0x20, RZ ;  /* 0x00000020060c7824 */ /* 0x000fe200078e00ff */
[----:B------:R-:W-:Y:S01]  /*44e0*/  CS2R R192, SRZ ;  /* 0x0000000000c07805 */ /* 0x000fe2000001ff00 */
[----:B------:R-:W-:Y:S01]  /*44f0*/  IMAD R14, R7, 0x2, R6 ;  /* 0x00000002070e7824 */ /* 0x000fe200078e0206 */
[----:B------:R-:W-:Y:S01]  /*4500*/  SHF.R.S32.HI R7, RZ, 0x1f, R21 ;  /* 0x0000001fff077819 */ /* 0x000fe20000011415 */
[----:B------:R-:W-:Y:S01]  /*4510*/  CS2R R186, SRZ ;  /* 0x0000000000ba7805 */ /* 0x000fe2000001ff00 */
[----:B------:R-:W-:Y:S01]  /*4520*/  LOP3.LUT R12, R12, 0x6, R9, 0xf8, !PT ;  /* 0x000000060c0c7812 */ /* 0x000fe200078ef809 */
[----:B------:R-:W-:Y:S01]  /*4530*/  IMAD.U32 R9, RZ, RZ, UR23 ;  /* 0x00000017ff097e24 */ /* 0x000fe2000f8e00ff */
[----:B------:R-:W-:Y:S01]  /*4540*/  CS2R R184, SRZ ;  /* 0x0000000000b87805 */ /* 0x000fe2000001ff00 */
[----:B------:R-:W-:Y:S01]  /*4550*/  CS2R R182, SRZ ;  /* 0x0000000000b67805 */ /* 0x000fe2000001ff00 */
[----:B------:R-:W-:Y:S01]  /*4560*/  CS2R R180, SRZ ;  /* 0x0000000000b47805 */ /* 0x000fe2000001ff00 */
[----:B------:R-:W-:Y:S01]  /*4570*/  IMAD R247, R9, 0x40, R12 ;  /* 0x0000004009f77824 */ /* 0x000fe200078e020c */
[----:B------:R-:W-:Y:S01]  /*4580*/  CS2R R174, SRZ ;  /* 0x0000000000ae7805 */ /* 0x000fe2000001ff00 */
        /* <DEDUP_REMOVED lines=11> */
[----:B------:R-:W-:Y:S01]  /*4640*/  IADD3 R248, R247, 0x1, RZ ;  /* 0x00000001f7f87810 */ /* 0x000fe20007ffe0ff */
        /* <DEDUP_REMOVED lines=47> */
[----:B------:R-:W-:Y:S01]  /*4940*/  UMOV UR6, URZ ;  /* 0x0000003f00067c82 */ /* 0x000fe20008000000 */
[----:B---3--:R-:W-:-:S04]  /*4950*/  @P0 FMUL.FTZ R6, R8, R13 ;  /* 0x0000000d08060220 */ /* 0x008fc80000410000 */
[----:B------:R1:W3:Y:S01]  /*4960*/  @P0 R2UR UR7, R6 ;  /* 0x00000000060703c2 */ /* 0x0002e200000e0000 */
[----:B----4-:R-:W-:Y:S01]  /*4970*/  IADD3 R4, P2, P1, R4, UR41, R21 ;  /* 0x0000002904047c10 */ /* 0x010fe2000f95e015 */
[----:B-1----:R-:W1:Y:S01]  /*4980*/  I2F R6, R247 ;  /* 0x000000f700067306 */ /* 0x002e620000201400 */
[----:B------:R-:W-:Y:S02]  /*4990*/  CS2R R20, SRZ ;  /* 0x0000000000147805 */ /* 0x000fe4000001ff00 */
[----:B------:R-:W-:Y:S01]  /*49a0*/  IADD3.X R5, R5, UR49, R7, P2, P1 ;  /* 0x0000003105057c10 */ /* 0x000fe200097e2407 */
[----:B---3--:R-:W-:-:S04]  /*49b0*/  @UP1 UMOV UR6, UR7 ;  /* 0x0000000700061c82 */ /* 0x008fc80008000000 */
[----:B------:R3:W-:Y:S01]  /*49c0*/  STL [R1+0x3c], R5 ;  /* 0x00003c0501007387 */ /* 0x0007e20000100800 */
[----:B--2---:R-:W2:Y:S08]  /*49d0*/  R2UR UR12, R11 ;  /* 0x000000000b0c73c2 */ /* 0x004eb000000e0000 */
[----:B------:R4:W4:Y:S01]  /*49e0*/  R2UR UR10, R10 ;  /* 0x000000000a0a73c2 */ /* 0x00092200000e0000 */
[----:B---3--:R-:W-:-:S05]  /*49f0*/  IADD3 R5, R247, 0x19, RZ ;  /* 0x00000019f7057810 */ /* 0x008fca0007ffe0ff */
[----:B------:R-:W-:Y:S04]  /*4a00*/  STL [R1+0xc], R5 ;  /* 0x00000c0501007387 */ /* 0x000fe80000100800 */
[----:B-1----:R1:W-:Y:S01]  /*4a10*/  STL [R1+0x10], R6 ;  /* 0x0000100601007387 */ /* 0x0023e20000100800 */
[----:B--2---:R-:W-:Y:S01]  /*4a20*/  LOP3.LUT R14, R14, UR12, RZ, 0x3c, !PT ;  /* 0x0000000c0e0e7c12 */ /* 0x004fe2000f8e3cff */
[----:B-1----:R1:W2:Y:S02]  /*4a30*/  I2F R6, R5 ;  /* 0x0000000500067306 */ /* 0x0022a40000201400 */
[----:B-1----:R-:W-:-:S05]  /*4a40*/  IADD3 R5, R247, 0x18, RZ ;  /* 0x00000018f7057810 */ /* 0x002fca0007ffe0ff */
[----:B------:R1:W-:Y:S04]  /*4a50*/  STL [R1+0x8], R5 ;  /* 0x0000080501007387 */ /* 0x0003e80000100800 */
[----:B--2---:R2:W-:Y:S01]  /*4a60*/  STL [R1+0x2c], R6 ;  /* 0x00002c0601007387 */ /* 0x0045e20000100800 */
[----:B-1----:R-:W1:Y:S08]  /*4a70*/  I2F R5, R5 ;  /* 0x0000000500057306 */ /* 0x002e700000201400 */
[----:B--2---:R-:W2:Y:S01]  /*4a80*/  I2F R6, R252 ;  /* 0x000000fc00067306 */ /* 0x004ea20000201400 */
[----:B-1----:R1:W-:Y:S04]  /*4a90*/  STL [R1+0x28], R5 ;  /* 0x0000280501007387 */ /* 0x0023e80000100800 */
[----:B--2---:R2:W-:Y:S03]  /*4aa0*/  STL [R1+0x24], R6 ;  /* 0x0000240601007387 */ /* 0x0045e60000100800 */
[----:B-1----:R-:W1:Y:S08]  /*4ab0*/  I2F R5, R251 ;  /* 0x000000fb00057306 */ /* 0x002e700000201400 */
[----:B--2---:R-:W2:Y:S01]  /*4ac0*/  I2F R6, R250 ;  /* 0x000000fa00067306 */ /* 0x004ea20000201400 */
[----:B-1----:R1:W-:Y:S04]  /*4ad0*/  STL [R1+0x20], R5 ;  /* 0x0000200501007387 */ /* 0x0023e80000100800 */
[----:B--2---:R2:W-:Y:S03]  /*4ae0*/  STL [R1+0x1c], R6 ;  /* 0x00001c0601007387 */ /* 0x0045e60000100800 */
[----:B-1----:R-:W1:Y:S01]  /*4af0*/  I2F R5, R249 ;  /* 0x000000f900057306 */ /* 0x002e620000201400 */
[----:B--2---:R-:W-:-:S07]  /*4b00*/  IMAD.WIDE.U32 R6, R4, -0x2daee0ad, RZ ;  /* 0xd2511f5304067825 */ /* 0x004fce00078e00ff */
[----:B------:R-:W2:Y:S01]  /*4b10*/  I2F R4, R248 ;  /* 0x000000f800047306 */ /* 0x000ea20000201400 */
[----:B------:R-:W-:Y:S01]  /*4b20*/  LOP3.LUT R14, R14, R7, RZ, 0x3c, !PT ;  /* 0x000000070e0e7212 */ /* 0x000fe200078e3cff */
[----:B-1----:R-:W-:Y:S04]  /*4b30*/  STL [R1+0x18], R5 ;  /* 0x0000180501007387 */ /* 0x002fe80000100800 */
[----:B------:R-:W-:Y:S04]  /*4b40*/  STL.64 [R1+0x40], R6 ;  /* 0x0000400601007387 */ /* 0x000fe80000100a00 */
[----:B--2---:R1:W-:Y:S02]  /*4b50*/  STL [R1+0x14], R4 ;  /* 0x0000140401007387 */ /* 0x0043e40000100800 */
[----:B-1----:R-:W-:-:S05]  /*4b60*/  IMAD.WIDE.U32 R4, R14, -0x326172a9, RZ ;  /* 0xcd9e8d570e047825 */ /* 0x002fca00078e00ff */
[----:B----4-:R1:W-:Y:S02]  /*4b70*/  STL.64 [R1], R4 ;  /* 0x0000000401007387 */ /* 0x0103e40000100a00 */
.L_x_644:
[----:B------:R-:W0:Y:S01]  /*4b80*/  LDGDEPBAR ;  /* 0x00000000000079af */ /* 0x000e220000000000 */
[----:B------:R-:W-:Y:S01]  /*4b90*/  USHF.L.U32 UR7, UR23, 0x6, URZ ;  /* 0x0000000617077899 */ /* 0x000fe2000800063f */
[----:B-----5:R-:W-:Y:S01]  /*4ba0*/  FSETP.NEU.FTZ.AND P0, PT, R242, -INF , PT ;  /* 0xff800000f200780b */ /* 0x020fe20003f1d000 */
[----:B------:R-:W-:Y:S01]  /*4bb0*/  USHF.L.U32 UR8, UR9, 0x6, URZ ;  /* 0x0000000609087899 */ /* 0x000fe2000800063f */
[----:B------:R-:W-:Y:S01]  /*4bc0*/  IMAD.MOV.U32 R196, RZ, RZ, c[0x0][0x22c] ;  /* 0x00008b00ffc47624 */ /* 0x000fe200078e00ff */
[----:B------:R-:W-:Y:S01]  /*4bd0*/  UIADD3 UR11, UR19, 0x40, UR7 ;  /* 0x00000040130b7890 */ /* 0x000fe2000fffe007 */
[----:B------:R-:W2:Y:S01]  /*4be0*/  LDL R115, [R1+0x10] ;  /* 0x0000100001737983 */ /* 0x000ea20000100800 */
[----:B------:R-:W-:Y:S01]  /*4bf0*/  UIADD3 UR7, UR7, 0x40, URZ ;  /* 0x0000004007077890 */ /* 0x000fe2000fffe03f */
[----:B------:R-:W-:Y:S01]  /*4c00*/  IMAD R196, R196, c[0x0][0x1c0], RZ ;  /* 0x00007000c4c47a24 */ /* 0x000fe200078e02ff */
[----:B------:R-:W-:Y:S03]  /*4c10*/  UIADD3 UR11, UR11, -UR18, URZ ;  /* 0x800000120b0b7290 */ /* 0x000fe6000fffe03f */
[----:B------:R-:W3:Y:S01]  /*4c20*/  LDL R114, [R1+0x14] ;  /* 0x0000140001727983 */ /* 0x000ee20000100800 */
[----:B------:R-:W-:Y:S01]  /*4c30*/  UISETP.GE.AND UP0, UPT, UR8, UR11, UPT ;  /* 0x0000000b0800728c */ /* 0x000fe2000bf06270 */
[----:B------:R-:W-:Y:S03]  /*4c40*/  IMAD.U32 R196, R196, -0x40, RZ ;  /* 0xffffffc0c4c47824 */ /* 0x000fe600078e00ff */
[----:B------:R-:W-:Y:S01]  /*4c50*/  UISETP.LT.AND UP0, UPT, UR7, UR18, UP0 ;  /* 0x000000120700728c */ /* 0x000fe20008701270 */
[----:B------:R-:W4:Y:S01]  /*4c60*/  LDL R119, [R1+0x48] ;  /* 0x0000480001777983 */ /* 0x000f220000100800 */
[----:B------:R-:W-:Y:S04]  /*4c70*/  UIADD3 UR7, UR10, -0x61c88647, URZ ;  /* 0x9e3779b90a077890 */ /* 0x000fe8000fffe03f */
[----:B------:R-:W-:Y:S01]  /*4c80*/  PLOP3.LUT P2, PT, PT, PT, UP0, 0x80, 0x0 ;  /* 0x000000000000781c */ /* 0x000fe20003f4f008 */
[----:B------:R-:W2:Y:S01]  /*4c90*/  LDL.64 R112, [R1] ;  /* 0x0000000001707983 */ /* 0x000ea20000100a00 */
[----:B------:R-:W-:Y:S05]  /*4ca0*/  UISETP.GT.AND UP0, UPT, UR9, UR17, UPT ;  /* 0x000000110900728c */ /* 0x000fea000bf04270 */
[----:B------:R-:W2:Y:S06]  /*4cb0*/  LDL R118, [R1+0x3c] ;  /* 0x00003c0001767983 */ /* 0x000eac0000100800 */
[----:B------:R-:W2:Y:S01]  /*4cc0*/  LDL.64 R116, [R1+0x40] ;  /* 0x0000400001747983 */ /* 0x000ea20000100a00 */
[----:B------:R-:W-:Y:S05]  /*4cd0*/  DEPBAR.LE SB0, 0x0 ;  /* 0x000080000000791a */ /* 0x000fea0000000000 */
[----:B------:R-:W-:Y:S06]  /*4ce0*/  BAR.SYNC.DEFER_BLOCKING 0x0 ;  /* 0x0000000000007b1d */ /* 0x000fec0000010000 */
[----:B------:R-:W-:Y:S06]  /*4cf0*/  LDSM.16.M88.4 R16, [R218] ;  /* 0x00000000da10783b */ /* 0x000fec0000000200 */
[----:B-1----:R-:W1:Y:S06]  /*4d00*/  LDSM.16.M88.4 R8, [R217+0x10000] ;  /* 0x01000000d908783b */ /* 0x002e6c0000000200 */
[----:B------:R-:W1:Y:S06]  /*4d10*/  LDSM.16.M88.4 R84, [R217+0x10800] ;  /* 0x01080000d954783b */ /* 0x000e6c0000000200 */
[----:B------:R-:W-:Y:S06]  /*4d20*/  LDSM.16.M88.4 R88, [R219] ;  /* 0x00000000db58783b */ /* 0x000fec0000000200 */
[----:B------:R-:W1:Y:S06]  /*4d30*/  LDSM.16.M88.4 R92, [R2+0x10000] ;  /* 0x01000000025c783b */ /* 0x000e6c0000000200 */
[----:B------:R-:W1:Y:S06]  /*4d40*/  LDSM.16.M88.4 R96, [R2+0x10800] ;  /* 0x010800000260783b */ /* 0x000e6c0000000200 */
[----:B------:R-:W-:Y:S06]  /*4d50*/  LDSM.16.M88.4 R100, [R223] ;  /* 0x00000000df64783b */ /* 0x000fec0000000200 */
[----:B------:R-:W1:Y:S02]  /*4d60*/  LDSM.16.M88.4 R104, [R216+0x10000] ;  /* 0x01000000d868783b */ /* 0x000e640000000200 */
[C---:B-1----:R-:W-:Y:S04]  /*4d70*/  HMMA.16816.F32 R4, R16.reuse, R8, RZ ;  /* 0x000000081004723c */ /* 0x042fe800000018ff */
[----:B------:R-:W-:Y:S04]  /*4d80*/  LDSM.16.M88.4 R108, [R3+0x10000] ;  /* 0x01000000036c783b */ /* 0x000fe80000000200 */
[C---:B------:R-:W-:Y:S08]  /*4d90*/  HMMA.16816.F32 R8, R16.reuse, R10, RZ ;  /* 0x0000000a1008723c */ /* 0x040ff000000018ff */
[C---:B------:R-:W-:Y:S08]  /*4da0*/  HMMA.16816.F32 R12, R16.reuse, R84, RZ ;  /* 0x00000054100c723c */ /* 0x040ff000000018ff */
[----:B------:R-:W-:Y:S01]  /*4db0*/  HMMA.16816.F32 R16, R16, R86, RZ ;  /* 0x000000561010723c */ /* 0x000fe200000018ff */
[----:B------:R-:W1:Y:S07]  /*4dc0*/  LDSM.16.M88.4 R84, [R216+0x10800] ;  /* 0x01080000d854783b */ /* 0x000e6e0000000200 */
[C---:B------:R-:W-:Y:S08]  /*4dd0*/  HMMA.16816.F32 R4, R88.reuse, R92, R4 ;  /* 0x0000005c5804723c */ /* 0x040ff00000001804 */
[C---:B------:R-:W-:Y:S01]  /*4de0*/  HMMA.16816.F32 R8, R88.reuse, R94, R8 ;  /* 0x0000005e5808723c */ /* 0x040fe20000001808 */
[----:B------:R-:W1:Y:S07]  /*4df0*/  LDSM.16.M88.4 R92, [R222] ;  /* 0x00000000de5c783b */ /* 0x000e6e0000000200 */
[C---:B------:R-:W-:Y:S08]  /*4e00*/  HMMA.16816.F32 R12, R88.reuse, R96, R12 ;  /* 0x00000060580c723c */ /* 0x040ff0000000180c */
[----:B------:R-:W-:Y:S01]  /*4e10*/  HMMA.16816.F32 R16, R88, R98, R16 ;  /* 0x000000625810723c */ /* 0x000fe20000001810 */
[----:B------:R-:W1:Y:S06]  /*4e20*/  LDSM.16.M88.4 R88, [R3+0x10800] ;  /* 0x010800000358783b */ /* 0x000e6c0000000200 */
[----:B------:R-:W-:Y:S01]  /*4e30*/  LDSM.16.M88.4 R96, [R218+0x2000] ;  /* 0x00200000da60783b */ /* 0x000fe20000000200 */
[C---:B------:R-:W-:Y:S08]  /*4e40*/  HMMA.16816.F32 R4, R100.reuse, R104, R4 ;  /* 0x000000686404723c */ /* 0x040ff00000001804 */
[C---:B------:R-:W-:Y:S01]  /*4e50*/  HMMA.16816.F32 R8, R100.reuse, R106, R8 ;  /* 0x0000006a6408723c */ /* 0x040fe20000001808 */
[----:B------:R-:W1:Y:S07]  /*4e60*/  LDSM.16.M88.4 R104, [R217+0x12000] ;  /* 0x01200000d968783b */ /* 0x000e6e0000000200 */
[C---:B-1----:R-:W-:Y:S08]  /*4e70*/  HMMA.16816.F32 R12, R100.reuse, R84, R12 ;  /* 0x00000054640c723c */ /* 0x042ff0000000180c */
[----:B------:R-:W-:Y:S01]  /*4e80*/  HMMA.16816.F32 R16, R100, R86, R16 ;  /* 0x000000566410723c */ /* 0x000fe20000001810 */
[----:B------:R-:W1:Y:S06]  /*4e90*/  LDSM.16.M88.4 R84, [R217+0x12800] ;  /* 0x01280000d954783b */ /* 0x000e6c0000000200 */
[----:B------:R-:W-:Y:S01]  /*4ea0*/  LDSM.16.M88.4 R100, [R219+0x2000] ;  /* 0x00200000db64783b */ /* 0x000fe20000000200 */
[C---:B------:R-:W-:Y:S08]  /*4eb0*/  HMMA.16816.F32 R4, R92.reuse, R108, R4 ;  /* 0x0000006c5c04723c */ /* 0x040ff00000001804 */
[C---:B------:R-:W-:Y:S01]  /*4ec0*/  HMMA.16816.F32 R8, R92.reuse, R110, R8 ;  /* 0x0000006e5c08723c */ /* 0x040fe20000001808 */
[----:B------:R-:W1:Y:S07]  /*4ed0*/  LDSM.16.M88.4 R108, [R2+0x12000] ;  /* 0x01200000026c783b */ /* 0x000e6e0000000200 */
[C---:B------:R-:W-:Y:S08]  /*4ee0*/  HMMA.16816.F32 R12, R92.reuse, R88, R12 ;  /* 0x000000585c0c723c */ /* 0x040ff0000000180c */
[----:B------:R-:W-:Y:S01]  /*4ef0*/  HMMA.16816.F32 R16, R92, R90, R16 ;  /* 0x0000005a5c10723c */ /* 0x000fe20000001810 */
[----:B------:R-:W1:Y:S06]  /*4f00*/  LDSM.16.M88.4 R88, [R2+0x12800] ;  /* 0x012800000258783b */ /* 0x000e6c0000000200 */
        /* <DEDUP_REMOVED lines=8> */
[C---:B------:R-:W-:Y:S08]  /*4f90*/  HMMA.16816.F32 R4, R100.reuse, R108, R4 ;  /* 0x0000006c6404723c */ /* 0x040ff00000001804 */
[C---:B------:R-:W-:Y:S01]  /*4fa0*/  HMMA.16816.F32 R8, R100.reuse, R110, R8 ;  /* 0x0000006e6408723c */ /* 0x040fe20000001808 */
[----:B------:R-:W2:Y:S07]  /*4fb0*/  LDSM.16.M88.4 R108, [R3+0x12000] ;  /* 0x01200000036c783b */ /* 0x000eae0000000200 */
[C---:B------:R-:W-:Y:S08]  /*4fc0*/  HMMA.16816.F32 R12, R100.reuse, R88, R12 ;  /* 0x00000058640c723c */ /* 0x040ff0000000180c */
        /* <DEDUP_REMOVED lines=47> */
[----:B------:R-:W-:Y:S07]  /*52c0*/  LDSM.16.M88.4 R104, [R222+0x6000] ;  /* 0x00600000de68783b */ /* 0x000fee0000000200 */
[C---:B-1----:R-:W-:Y:S08]  /*52d0*/  HMMA.16816.F32 R12, R92.reuse, R84, R12 ;  /* 0x000000545c0c723c */ /* 0x042ff0000000180c */
[----:B------:R-:W-:Y:S01]  /*52e0*/  HMMA.16816.F32 R16, R92, R86, R16 ;  /* 0x000000565c10723c */ /* 0x000fe20000001810 */
[----:B------:R-:W-:Y:S06]  /*52f0*/  LDSM.16.M88.4 R84, [R223+0x6000] ;  /* 0x00600000df54783b */ /* 0x000fec0000000200 */
[----:B------:R-:W1:Y:S01]  /*5300*/  LDSM.16.M88.4 R92, [R216+0x16000] ;  /* 0x01600000d85c783b */ /* 0x000e620000000200 */
[C---:B--2---:R-:W-:Y:S08]  /*5310*/  HMMA.16816.F32 R4, R96.reuse, R108, R4 ;  /* 0x0000006c6004723c */ /* 0x044ff00000001804 */
[C---:B------:R-:W-:Y:S01]  /*5320*/  HMMA.16816.F32 R8, R96.reuse, R110, R8 ;  /* 0x0000006e6008723c */ /* 0x040fe20000001808 */
[----:B------:R-:W2:Y:S07]  /*5330*/  LDSM.16.M88.4 R108, [R3+0x16000] ;  /* 0x01600000036c783b */ /* 0x000eae0000000200 */
[C---:B----4-:R-:W-:Y:S07]  /*5340*/  HMMA.16816.F32 R12, R96.reuse, R88, R12 ;  /* 0x00000058600c723c */ /* 0x050fee000000180c */
[----:B------:R-:W-:Y:S01]  /*5350*/  IMAD.U32 R88, RZ, RZ, UR8 ;  /* 0x00000008ff587e24 */ /* 0x000fe2000f8e00ff */
[----:B------:R-:W-:Y:S01]  /*5360*/  HMMA.16816.F32 R16, R96, R90, R16 ;  /* 0x0000005a6010723c */ /* 0x000fe20000001810 */
[----:B------:R-:W3:Y:S01]  /*5370*/  LDL R91, [R1+0x24] ;  /* 0x00002400015b7983 */ /* 0x000ee20000100800 */
[----:B------:R-:W-:Y:S05]  /*5380*/  UIADD3 UR8, UR12, 0x76cf5d0a, URZ ;  /* 0x76cf5d0a0c087890 */ /* 0x000fea000fffe03f */
[----:B------:R-:W-:Y:S05]  /*5390*/  FMUL.FTZ R90, R242, 1.4426950216293334961 ;  /* 0x3fb8aa3bf25a7820 */ /* 0x000fea0000410000 */
[----:B------:R-:W-:Y:S02]  /*53a0*/  FSEL R90, R90, RZ, P0 ;  /* 0x000000ff5a5a7208 */ /* 0x000fe40000000000 */
[----:B------:R-:W-:Y:S01]  /*53b0*/  FSETP.NEU.FTZ.AND P0, PT, R243, -INF , PT ;  /* 0xff800000f300780b */ /* 0x000fe20003f1d000 */
[C---:B-1----:R-:W-:Y:S08]  /*53c0*/  HMMA.16816.F32 R4, R84.reuse, R92, R4 ;  /* 0x0000005c5404723c */ /* 0x042ff00000001804 */
[C---:B------:R-:W-:Y:S08]  /*53d0*/  HMMA.16816.F32 R8, R84.reuse, R94, R8 ;  /* 0x0000005e5408723c */ /* 0x040ff00000001808 */
[C---:B------:R-:W-:Y:S01]  /*53e0*/  HMMA.16816.F32 R12, R84.reuse, R100, R12 ;  /* 0x00000064540c723c */ /* 0x040fe2000000180c */
[----:B------:R-:W4:Y:S06]  /*53f0*/  LDL R101, [R1+0x8] ;  /* 0x0000080001657983 */ /* 0x000f2c0000100800 */
[----:B------:R-:W4:Y:S01]  /*5400*/  LDL R100, [R1+0x20] ;  /* 0x0000200001647983 */ /* 0x000f220000100800 */
[----:B------:R-:W-:Y:S05]  /*5410*/  HMMA.16816.F32 R16, R84, R102, R16 ;  /* 0x000000665410723c */ /* 0x000fea0000001810 */
[----:B------:R-:W4:Y:S02]  /*5420*/  LDL R103, [R1+0x18] ;  /* 0x0000180001677983 */ /* 0x000f240000100800 */
[----:B------:R-:W-:Y:S01]  /*5430*/  IMAD.U32 R86, RZ, RZ, UR19 ;  /* 0x00000013ff567e24 */ /* 0x000fe2000f8e00ff */
[C---:B--2---:R-:W-:Y:S01]  /*5440*/  HMMA.16816.F32 R4, R104.reuse, R108, R4 ;  /* 0x0000006c6804723c */ /* 0x044fe20000001804 */
[----:B------:R-:W-:Y:S02]  /*5450*/  IMAD.U32 R84, RZ, RZ, UR9 ;  /* 0x00000009ff547e24 */ /* 0x000fe4000f8e00ff */
[----:B------:R-:W2:Y:S02]  /*5460*/  LDL R102, [R1+0x1c] ;  /* 0x00001c0001667983 */ /* 0x000ea40000100800 */
[----:B------:R-:W-:Y:S01]  /*5470*/  @!P2 IADD3 R86, -R86, 0x1, R235 ;  /* 0x000000015656a810 */ /* 0x000fe20007ffe1eb */
[----:B------:R-:W-:Y:S02]  /*5480*/  IMAD R84, R84, 0x4, R119 ;  /* 0x0000000454547824 */ /* 0x000fe400078e0277 */
[C---:B------:R-:W-:Y:S04]  /*5490*/  HMMA.16816.F32 R8, R104.reuse, R110, R8 ;  /* 0x0000006e6808723c */ /* 0x040fe80000001808 */
[----:B------:R-:W-:Y:S01]  /*54a0*/  @!P2 IADD3 R88, R88, UR18, R86 ;  /* 0x000000125858ac10 */ /* 0x000fe2000fffe056 */
[----:B------:R-:W-:Y:S03]  /*54b0*/  IMAD.WIDE.U32 R84, R84, -0x326172a9, RZ ;  /* 0xcd9e8d5754547825 */ /* 0x000fe600078e00ff */
[----:B------:R-:W-:Y:S04]  /*54c0*/  @!P2 IMNMX R89, R88, UR18, PT ;  /* 0x000000125859ac17 */ /* 0x000fe8000b800200 */
[-C--:B------:R-:W-:Y:S02]  /*54d0*/  @!P2 ISETP.GE.AND P1, PT, R247, R89.reuse, PT ;  /* 0x00000059f700a20c */ /* 0x080fe40003f26270 */
[----:B------:R-:W-:Y:S01]  /*54e0*/  LOP3.LUT R87, R113, UR7, R84, 0x96, !PT ;  /* 0x0000000771577c12 */ /* 0x000fe2000f8e9654 */
[----:B------:R-:W-:Y:S01]  /*54f0*/  UIADD3 UR7, UR12, -0x4498517b, URZ ;  /* 0xbb67ae850c077890 */ /* 0x000fe2000fffe03f */
[----:B------:R-:W-:Y:S01]  /*5500*/  FFMA.FTZ R4, R115, UR6, R4 ;  /* 0x0000000673047c23 */ /* 0x000fe20008010004 */
[----:B------:R-:W-:Y:S01]  /*5510*/  LOP3.LUT R85, R85, UR10, R118, 0x96, !PT ;  /* 0x0000000a55557c12 */ /* 0x000fe2000f8e9676 */
[----:B------:R-:W-:Y:S01]  /*5520*/  FFMA.FTZ R5, R114, UR6, R5 ;  /* 0x0000000672057c23 */ /* 0x000fe20008010005 */
[----:B------:R-:W-:Y:S01]  /*5530*/  @!P2 IADD3 R88, R88, 0x8, RZ ;  /* 0x000000085858a810 */ /* 0x000fe20007ffe0ff */
[----:B------:R-:W-:Y:S01]  /*5540*/  IMAD.WIDE.U32 R98, R87, -0x2daee0ad, RZ ;  /* 0xd2511f5357627825 */ /* 0x000fe200078e00ff */
[----:B------:R-:W-:Y:S02]  /*5550*/  @!P2 FSEL R4, R4, -INF , !P1 ;  /* 0xff8000000404a808 */ /* 0x000fe40004800000 */
[-C--:B------:R-:W-:Y:S01]  /*5560*/  @!P2 ISETP.GE.AND P1, PT, R248, R89.reuse, PT ;  /* 0x00000059f800a20c */ /* 0x080fe20003f26270 */
[----:B------:R-:W-:Y:S01]  /*5570*/  IMAD.WIDE.U32 R84, R85, -0x2daee0ad, RZ ;  /* 0xd2511f5355547825 */ /* 0x000fe200078e00ff */
[----:B------:R-:W-:Y:S02]  /*5580*/  @!P2 IMNMX R88, R88, UR18, PT ;  /* 0x000000125858ac17 */ /* 0x000fe4000b800200 */
[----:B------:R-:W-:Y:S01]  /*5590*/  @!P2 FSEL R5, R5, -INF , !P1 ;  /* 0xff8000000505a808 */ /* 0x000fe20004800000 */
[----:B------:R-:W-:Y:S01]  /*55a0*/  FFMA.FTZ R4, R4, c[0x0][0x23c], -R90 ;  /* 0x00008f0004047a23 */ /* 0x000fe2000001085a */
[----:B------:R-:W-:Y:S01]  /*55b0*/  LOP3.LUT R92, R85, UR7, R116, 0x96, !PT ;  /* 0x00000007555c7c12 */ /* 0x000fe2000f8e9674 */
[----:B------:R-:W-:Y:S01]  /*55c0*/  FFMA.FTZ R7, R114, UR6, R7 ;  /* 0x0000000672077c23 */ /* 0x000fe20008010007 */
[----:B------:R-:W-:Y:S01]  /*55d0*/  LOP3.LUT R94, R99, UR8, R84, 0x96, !PT ;  /* 0x00000008635e7c12 */ /* 0x000fe2000f8e9654 */
[----:B------:R-:W-:Y:S01]  /*55e0*/  FFMA.FTZ R5, R5, c[0x0][0x23c], -R90 ;  /* 0x00008f0005057a23 */ /* 0x000fe2000001085a */
[----:B------:R-:W1:Y:S01]  /*55f0*/  LDSM.16.M88.4 R84, [R3+0x16800] ;  /* 0x016800000354783b */ /* 0x000e620000000200 */
[----:B------:R1:W-:Y:S01]  /*5600*/  MUFU.EX2 R129, R4 ;  /* 0x0000000400817308 */ /* 0x0003e20000000800 */
[----:B------:R-:W-:Y:S01]  /*5610*/  FFMA.FTZ R6, R115, UR6, R6 ;  /* 0x0000000673067c23 */ /* 0x000fe20008010006 */
[-C--:B------:R-:W-:Y:S01]  /*5620*/  @!P2 ISETP.GE.AND P1, PT, R247, R88.reuse, PT ;  /* 0x00000058f700a20c */ /* 0x080fe20003f26270 */
[----:B------:R-:W-:Y:S01]  /*5630*/  IMAD.WIDE.U32 R94, R94, -0x326172a9, RZ ;  /* 0xcd9e8d575e5e7825 */ /* 0x000fe200078e00ff */
[CC--:B------:R-:W-:Y:S01]  /*5640*/  @!P2 ISETP.GE.AND P5, PT, R251.reuse, R89.reuse, PT ;  /* 0x00000059fb00a20c */ /* 0x0c0fe20003fa6270 */
[----:B------:R-:W-:Y:S01]  /*5650*/  UIADD3 UR8, UR10, -0x255992d5, URZ ;  /* 0xdaa66d2b0a087890 */ /* 0x000fe2000fffe03f */
[-C--:B------:R-:W-:Y:S01]  /*5660*/  @!P2 ISETP.GE.AND P6, PT, R252, R89.reuse, PT ;  /* 0x00000059fc00a20c */ /* 0x080fe20003fc6270 */
[----:B------:R-:W-:Y:S01]  /*5670*/  IMAD.U32 R113, RZ, RZ, UR13 ;  /* 0x0000000dff717e24 */ /* 0x000fe2000f8e00ff */
[----:B------:R-:W-:Y:S01]  /*5680*/  @!P2 FSEL R6, R6, -INF , !P1 ;  /* 0xff8000000606a808 */ /* 0x000fe20004800000 */
[----:B------:R-:W-:Y:S01]  /*5690*/  IMAD.WIDE.U32 R92, R92, -0x326172a9, RZ ;  /* 0xcd9e8d575c5c7825 */ /* 0x000fe200078e00ff */
[----:B------:R1:W-:Y:S01]  /*56a0*/  MUFU.EX2 R128, R5 ;  /* 0x0000000500807308 */ /* 0x0003e20000000800 */
[-C--:B------:R-:W-:Y:S01]  /*56b0*/  @!P2 ISETP.GE.AND P3, PT, R251, R88.reuse, PT ;  /* 0x00000058fb00a20c */ /* 0x080fe20003f66270 */
[----:B------:R-:W-:Y:S02]  /*56c0*/  UIADD3 UR7, UR10, 0x3c6ef372, URZ ;  /* 0x3c6ef3720a077890 */ /* 0x000fe4000fffe03f */
[----:B------:R-:W-:Y:S01]  /*56d0*/  LOP3.LUT R96, R95, UR8, R92, 0x96, !PT ;  /* 0x000000085f607c12 */ /* 0x000fe2000f8e965c */
[----:B------:R-:W-:Y:S03]  /*56e0*/  UIADD3 UR8, UR12, -0x126145ec, URZ ;  /* 0xed9eba140c087890 */ /* 0x000fe6000fffe03f */
[----:B------:R-:W-:Y:S01]  /*56f0*/  LOP3.LUT R93, R93, UR7, R112, 0x96, !PT ;  /* 0x000000075d5d7c12 */ /* 0x000fe2000f8e9670 */
[----:B------:R-:W-:Y:S01]  /*5700*/  IMAD.U32 R112, RZ, RZ, UR16 ;  /* 0x00000010ff707e24 */ /* 0x000fe2000f8e00ff */
[----:B------:R-:W-:Y:S01]  /*5710*/  UIADD3 UR7, UR12, 0x32370b8f, URZ ;  /* 0x32370b8f0c077890 */ /* 0x000fe2000fffe03f */
[----:B------:R-:W-:Y:S04]  /*5720*/  IMAD.WIDE.U32 R96, R96, -0x2daee0ad, RZ ;  /* 0xd2511f5360607825 */ /* 0x000fe800078e00ff */
[----:B-1----:R-:W-:Y:S02]  /*5730*/  FMUL.FTZ R4, R243, 1.4426950216293334961 ;  /* 0x3fb8aa3bf3047820 */ /* 0x002fe40000410000 */
[----:B------:R-:W-:Y:S03]  /*5740*/  IMAD.WIDE.U32 R92, R93, -0x2daee0ad, RZ ;  /* 0xd2511f535d5c7825 */ /* 0x000fe600078e00ff */
[----:B------:R-:W-:Y:S02]  /*5750*/  FSEL R4, R4, RZ, P0 ;  /* 0x000000ff04047208 */ /* 0x000fe40000000000 */
[-C--:B------:R-:W-:Y:S01]  /*5760*/  @!P2 ISETP.GE.AND P0, PT, R248, R88.reuse, PT ;  /* 0x00000058f800a20c */ /* 0x080fe20003f06270 */
[----:B------:R-:W2:Y:S01]  /*5770*/  LDL R5, [R1+0xc] ;  /* 0x00000c0001057983 */ /* 0x000ea20000100800 */
[----:B------:R-:W-:Y:S01]  /*5780*/  LOP3.LUT R92, R97, UR8, R92, 0x96, !PT ;  /* 0x00000008615c7c12 */ /* 0x000fe2000f8e965c */
[--C-:B------:R-:W-:Y:S01]  /*5790*/  FFMA.FTZ R6, R6, c[0x0][0x23c], -R4.reuse ;  /* 0x00008f0006067a23 */ /* 0x100fe20000010804 */
[----:B------:R-:W-:Y:S01]  /*57a0*/  @!P2 FSEL R7, R7, -INF , !P0 ;  /* 0xff8000000707a808 */ /* 0x000fe20004000000 */
[----:B------:R-:W-:Y:S01]  /*57b0*/  UIADD3 UR8, UR10, 0x1715609d, URZ ;  /* 0x1715609d0a087890 */ /* 0x000fe2000fffe03f */
[C---:B------:R-:W-:Y:S01]  /*57c0*/  HMMA.16816.F32 R12, R104.reuse, R84, R12 ;  /* 0x00000054680c723c */ /* 0x040fe2000000180c */
[----:B------:R1:W1:Y:S02]  /*57d0*/  MUFU.EX2 R131, R6 ;  /* 0x0000000600837308 */ /* 0x0002640000000800 */
[-C--:B------:R-:W-:Y:S01]  /*57e0*/  @!P2 ISETP.GE.AND P0, PT, R249, R89.reuse, PT ;  /* 0x00000059f900a20c */ /* 0x080fe20003f06270 */
[----:B------:R-:W-:Y:S03]  /*57f0*/  FFMA.FTZ R7, R7, c[0x0][0x23c], -R4 ;  /* 0x00008f0007077a23 */ /* 0x000fe60000010804 */
[----:B------:R-:W-:Y:S01]  /*5800*/  IMAD.WIDE.U32 R84, R92, -0x326172a9, RZ ;  /* 0xcd9e8d575c547825 */ /* 0x000fe200078e00ff */
[----:B------:R-:W-:Y:S01]  /*5810*/  HMMA.16816.F32 R16, R104, R86, R16 ;  /* 0x000000566810723c */ /* 0x000fe20000001810 */
[----:B------:R-:W2:Y:S02]  /*5820*/  LDL R87, [R1+0x2c] ;  /* 0x00002c0001577983 */ /* 0x000ea40000100800 */
[----:B------:R1:W1:Y:S02]  /*5830*/  MUFU.EX2 R130, R7 ;  /* 0x0000000700827308 */ /* 0x0002640000000800 */
[----:B-1----:R-:W-:Y:S01]  /*5840*/  LOP3.LUT R6, R93, UR7, R98, 0x96, !PT ;  /* 0x000000075d067c12 */ /* 0x002fe2000f8e9662 */
[----:B------:R-:W-:Y:S06]  /*5850*/  UIADD3 UR7, UR10, 0x78dde6e4, URZ ;  /* 0x78dde6e40a077890 */ /* 0x000fec000fffe03f */
[----:B------:R-:W-:Y:S05]  /*5860*/  IMAD.WIDE.U32 R6, R6, -0x326172a9, RZ ;  /* 0xcd9e8d5706067825 */ /* 0x000fea00078e00ff */
[----:B------:R-:W-:Y:S01]  /*5870*/  LOP3.LUT R6, R85, UR8, R6, 0x96, !PT ;  /* 0x0000000855067c12 */ /* 0x000fe2000f8e9606 */
[----:B------:R-:W-:Y:S01]  /*5880*/  UIADD3 UR8, UR12, 0x646e171e, URZ ;  /* 0x646e171e0c087890 */ /* 0x000fe2000fffe03f */
[C---:B---3--:R-:W-:Y:S02]  /*5890*/  FFMA.FTZ R13, R91.reuse, UR6, R13 ;  /* 0x000000065b0d7c23 */ /* 0x048fe4000801000d */
[----:B------:R-:W-:Y:S03]  /*58a0*/  FFMA.FTZ R15, R91, UR6, R15 ;  /* 0x000000065b0f7c23 */ /* 0x000fe6000801000f */
[----:B------:R-:W-:Y:S05]  /*58b0*/  @!P2 FSEL R13, R13, -INF , !P6 ;  /* 0xff8000000d0da808 */ /* 0x000fea0007000000 */
[----:B------:R-:W-:Y:S04]  /*58c0*/  FFMA.FTZ R13, R13, c[0x0][0x23c], -R90 ;  /* 0x00008f000d0d7a23 */ /* 0x000fe8000001085a */
[----:B------:R-:W-:Y:S01]  /*58d0*/  MUFU.EX2 R120, R13 ;  /* 0x0000000d00787308 */ /* 0x000fe20000000800 */
[-C--:B----4-:R-:W-:Y:S01]  /*58e0*/  @!P2 ISETP.GE.AND P1, PT, R101, R89.reuse, PT ;  /* 0x000000596500a20c */ /* 0x090fe20003f26270 */
[C---:B------:R-:W-:Y:S02]  /*58f0*/  FFMA.FTZ R12, R100.reuse, UR6, R12 ;  /* 0x00000006640c7c23 */ /* 0x040fe4000801000c */
[----:B------:R-:W-:Y:S03]  /*5900*/  FFMA.FTZ R14, R100, UR6, R14 ;  /* 0x00000006640e7c23 */ /* 0x000fe6000801000e */
[----:B------:R-:W-:Y:S01]  /*5910*/  @!P2 FSEL R12, R12, -INF , !P5 ;  /* 0xff8000000c0ca808 */ /* 0x000fe20006800000 */
[C---:B------:R-:W-:Y:S01]  /*5920*/  FFMA.FTZ R8, R103.reuse, UR6, R8 ;  /* 0x0000000667087c23 */ /* 0x040fe20008010008 */
[----:B------:R-:W-:Y:S01]  /*5930*/  @!P2 FSEL R14, R14, -INF , !P3 ;  /* 0xff8000000e0ea808 */ /* 0x000fe20005800000 */
[----:B------:R-:W-:Y:S01]  /*5940*/  FFMA.FTZ R10, R103, UR6, R10 ;  /* 0x00000006670a7c23 */ /* 0x000fe2000801000a */
[-C--:B------:R-:W-:Y:S01]  /*5950*/  @!P2 ISETP.GE.AND P5, PT, R101, R88.reuse, PT ;  /* 0x000000586500a20c */ /* 0x080fe20003fa6270 */
[--C-:B------:R-:W-:Y:S01]  /*5960*/  FFMA.FTZ R12, R12, c[0x0][0x23c], -R90.reuse ;  /* 0x00008f000c0c7a23 */ /* 0x100fe2000001085a */
[----:B------:R-:W-:Y:S01]  /*5970*/  @!P2 FSEL R8, R8, -INF , !P0 ;  /* 0xff8000000808a808 */ /* 0x000fe20004000000 */
[----:B--2---:R-:W-:Y:S01]  /*5980*/  FFMA.FTZ R9, R102, UR6, R9 ;  /* 0x0000000666097c23 */ /* 0x004fe20008010009 */
[-C--:B------:R-:W-:Y:S01]  /*5990*/  @!P2 ISETP.GE.AND P0, PT, R250, R89.reuse, PT ;  /* 0x00000059fa00a20c */ /* 0x080fe20003f06270 */
[----:B------:R-:W-:Y:S01]  /*59a0*/  FFMA.FTZ R11, R102, UR6, R11 ;  /* 0x00000006660b7c23 */ /* 0x000fe2000801000b */
[----:B------:R-:W-:Y:S01]  /*59b0*/  MUFU.EX2 R121, R12 ;  /* 0x0000000c00797308 */ /* 0x000fe20000000800 */
[----:B------:R-:W-:Y:S01]  /*59c0*/  FFMA.FTZ R8, R8, c[0x0][0x23c], -R90 ;  /* 0x00008f0008087a23 */ /* 0x000fe2000001085a */
[----:B------:R-:W-:Y:S01]  /*59d0*/  @!P2 FSEL R9, R9, -INF , !P0 ;  /* 0xff8000000909a808 */ /* 0x000fe20004000000 */
[----:B------:R-:W-:Y:S01]  /*59e0*/  FFMA.FTZ R14, R14, c[0x0][0x23c], -R4 ;  /* 0x00008f000e0e7a23 */ /* 0x000fe20000010804 */
[-C--:B------:R-:W-:Y:S03]  /*59f0*/  @!P2 ISETP.GE.AND P0, PT, R249, R88.reuse, PT ;  /* 0x00000058f900a20c */ /* 0x080fe60003f06270 */
[----:B------:R-:W-:Y:S01]  /*5a00*/  FFMA.FTZ R9, R9, c[0x0][0x23c], -R90 ;  /* 0x00008f0009097a23 */ /* 0x000fe2000001085a */
[----:B------:R-:W-:Y:S02]  /*5a10*/  @!P2 FSEL R10, R10, -INF , !P0 ;  /* 0xff8000000a0aa808 */ /* 0x000fe40004000000 */
[----:B------:R1:W2:Y:S01]  /*5a20*/  MUFU.EX2 R125, R8 ;  /* 0x00000008007d7308 */ /* 0x0002a20000000800 */
[-C--:B------:R-:W-:Y:S02]  /*5a30*/  @!P2 ISETP.GE.AND P0, PT, R250, R88.reuse, PT ;  /* 0x00000058fa00a20c */ /* 0x080fe40003f06270 */
[--C-:B------:R-:W-:Y:S02]  /*5a40*/  FFMA.FTZ R10, R10, c[0x0][0x23c], -R4.reuse ;  /* 0x00008f000a0a7a23 */ /* 0x100fe40000010804 */
[----:B------:R-:W-:Y:S02]  /*5a50*/  @!P2 FSEL R11, R11, -INF , !P0 ;  /* 0xff8000000b0ba808 */ /* 0x000fe40004000000 */
[-C--:B------:R-:W-:Y:S03]  /*5a60*/  @!P2 ISETP.GE.AND P0, PT, R252, R88.reuse, PT ;  /* 0x00000058fc00a20c */ /* 0x080fe60003f06270 */
[----:B------:R3:W-:Y:S01]  /*5a70*/  MUFU.EX2 R124, R9 ;  /* 0x00000009007c7308 */ /* 0x0007e20000000800 */
[--C-:B------:R-:W-:Y:S01]  /*5a80*/  FFMA.FTZ R11, R11, c[0x0][0x23c], -R4.reuse ;  /* 0x00008f000b0b7a23 */ /* 0x100fe20000010804 */
[----:B------:R-:W-:Y:S05]  /*5a90*/  @!P2 FSEL R15, R15, -INF , !P0 ;  /* 0xff8000000f0fa808 */ /* 0x000fea0004000000 */
[----:B------:R-:W-:Y:S03]  /*5aa0*/  FFMA.FTZ R15, R15, c[0x0][0x23c], -R4 ;  /* 0x00008f000f0f7a23 */ /* 0x000fe60000010804 */
[----:B------:R-:W-:Y:S01]  /*5ab0*/  MUFU.EX2 R127, R10 ;  /* 0x0000000a007f7308 */ /* 0x000fe20000000800 */
[----:B-1----:R-:W-:Y:S01]  /*5ac0*/  LOP3.LUT R8, R7, UR7, R94, 0x96, !PT ;  /* 0x0000000707087c12 */ /* 0x002fe2000f8e965e */
[----:B------:R-:W-:Y:S01]  /*5ad0*/  UIADD3 UR7, UR12, -0x56f99767, URZ ;  /* 0xa90668990c077890 */ /* 0x000fe2000fffe03f */
[----:B------:R-:W-:Y:S07]  /*5ae0*/  IMAD.WIDE.U32 R6, R6, -0x2daee0ad, RZ ;  /* 0xd2511f5306067825 */ /* 0x000fee00078e00ff */
[----:B------:R1:W-:Y:S01]  /*5af0*/  MUFU.EX2 R126, R11 ;  /* 0x0000000b007e7308 */ /* 0x0003e20000000800 */
[----:B------:R-:W-:Y:S02]  /*5b00*/  LOP3.LUT R86, R6, 0xffff, RZ, 0xc0, !PT ;  /* 0x0000ffff06567812 */ /* 0x000fe400078ec0ff */
[----:B------:R-:W-:Y:S01]  /*5b10*/  SHF.R.U32.HI R85, RZ, 0x10, R6 ;  /* 0x00000010ff557819 */ /* 0x000fe20000011606 */
[----:B---3--:R-:W-:Y:S05]  /*5b20*/  IMAD.WIDE.U32 R8, R8, -0x2daee0ad, RZ ;  /* 0xd2511f5308087825 */ /* 0x008fea00078e00ff */
[----:B------:R-:W-:Y:S01]  /*5b30*/  LOP3.LUT R96, R9, UR7, R96, 0x96, !PT ;  /* 0x0000000709607c12 */ /* 0x000fe2000f8e9660 */
[----:B------:R-:W-:Y:S01]  /*5b40*/  ULDC.U8 UR7, c[0x0][0x2d8] ;  /* 0x0000b60000077ab9 */ /* 0x000fe20000000000 */
[----:B------:R-:W-:Y:S01]  /*5b50*/  LOP3.LUT R8, R7, UR8, R8, 0x96, !PT ;  /* 0x0000000807087c12 */ /* 0x000fe2000f8e9608 */
[----:B------:R-:W-:Y:S01]  /*5b60*/  UIADD3 UR8, UR10, -0x4ab325aa, URZ ;  /* 0xb54cda560a087890 */ /* 0x000fe2000fffe03f */
[----:B------:R-:W-:Y:S01]  /*5b70*/  LOP3.LUT R9, R6, 0xff, RZ, 0xc0, !PT ;  /* 0x000000ff06097812 */ /* 0x000fe200078ec0ff */
[----:B------:R-:W-:Y:S03]  /*5b80*/  MUFU.EX2 R123, R14 ;  /* 0x0000000e007b7308 */ /* 0x000fe60000000800 */
[----:B------:R-:W-:Y:S07]  /*5b90*/  ISETP.LE.U32.AND P3, PT, R9, UR7, PT ;  /* 0x0000000709007c0c */ /* 0x000fee000bf63070 */
[----:B------:R-:W-:Y:S01]  /*5ba0*/  MUFU.EX2 R122, R15 ;  /* 0x0000000f007a7308 */ /* 0x000fe20000000800 */
[C---:B------:R-:W-:Y:S02]  /*5bb0*/  @!P2 ISETP.GE.AND P4, PT, R5.reuse, R89, PT ;  /* 0x000000590500a20c */ /* 0x040fe40003f86270 */
[----:B------:R-:W3:Y:S01]  /*5bc0*/  LDL R89, [R1+0x28] ;  /* 0x0000280001597983 */ /* 0x000ee20000100800 */
[----:B------:R-:W-:Y:S02]  /*5bd0*/  @!P2 ISETP.GE.AND P6, PT, R5, R88, PT ;  /* 0x000000580500a20c */ /* 0x000fe40003fc6270 */
[----:B------:R-:W-:Y:S01]  /*5be0*/  SHF.R.U32.HI R5, RZ, 0x18, R6 ;  /* 0x00000018ff057819 */ /* 0x000fe20000011606 */
[----:B------:R-:W-:Y:S03]  /*5bf0*/  IMAD.WIDE.U32 R6, R96, -0x326172a9, RZ ;  /* 0xcd9e8d5760067825 */ /* 0x000fe600078e00ff */
[----:B------:R-:W-:Y:S02]  /*5c00*/  ISETP.LE.U32.AND P0, PT, R5, UR7, PT ;  /* 0x0000000705007c0c */ /* 0x000fe4000bf03070 */
[----:B------:R-:W-:Y:S02]  /*5c10*/  LOP3.LUT R5, R7, UR8, R84, 0x96, !PT ;  /* 0x0000000807057c12 */ /* 0x000fe4000f8e9654 */
[C---:B------:R-:W-:Y:S01]  /*5c20*/  LOP3.LUT R9, R6.reuse, 0xffff, RZ, 0xc0, !PT ;  /* 0x0000ffff06097812 */ /* 0x040fe200078ec0ff */
[----:B------:R-:W-:Y:S01]  /*5c30*/  FFMA.FTZ R19, R87, UR6, R19 ;  /* 0x0000000657137c23 */ /* 0x000fe20008010013 */
[----:B------:R-:W-:Y:S01]  /*5c40*/  LOP3.LUT R7, R5, 0xff, RZ, 0xc0, !PT ;  /* 0x000000ff05077812 */ /* 0x000fe200078ec0ff */
[----:B------:R-:W-:Y:S01]  /*5c50*/  FFMA.FTZ R17, R87, UR6, R17 ;  /* 0x0000000657117c23 */ /* 0x000fe20008010011 */
[----:B-1----:R-:W-:Y:S02]  /*5c60*/  LOP3.LUT R11, R6, 0xff, RZ, 0xc0, !PT ;  /* 0x000000ff060b7812 */ /* 0x002fe400078ec0ff */
[--C-:B------:R-:W-:Y:S02]  /*5c70*/  SHF.R.U32.HI R10, RZ, 0x10, R6.reuse ;  /* 0x00000010ff0a7819 */ /* 0x100fe40000011606 */
[----:B------:R-:W-:Y:S02]  /*5c80*/  SHF.R.U32.HI R12, RZ, 0x18, R6 ;  /* 0x00000018ff0c7819 */ /* 0x000fe40000011606 */
[----:B------:R-:W-:Y:S02]  /*5c90*/  SHF.R.U32.HI R6, RZ, 0x10, R5 ;  /* 0x00000010ff067819 */ /* 0x000fe40000011605 */
[----:B------:R-:W-:Y:S02]  /*5ca0*/  @!P2 FSEL R19, R19, -INF , !P6 ;  /* 0xff8000001313a808 */ /* 0x000fe40007000000 */
[----:B------:R-:W-:Y:S02]  /*5cb0*/  LOP3.LUT R6, R6, 0xff, RZ, 0xc0, !PT ;  /* 0x000000ff06067812 */ /* 0x000fe400078ec0ff */
[----:B------:R-:W-:Y:S02]  /*5cc0*/  @!P2 FSEL R17, R17, -INF , !P4 ;  /* 0xff8000001111a808 */ /* 0x000fe40006000000 */
[----:B------:R-:W-:Y:S11]  /*5cd0*/  ISETP.LE.U32.AND P4, PT, R6, UR7, PT ;  /* 0x0000000706007c0c */ /* 0x000ff6000bf83070 */
[----:B------:R-:W-:Y:S02]  /*5ce0*/  @!UPT UIADD3 URZ, URZ, URZ, URZ ;  /* 0x0000003f3f3ff290 */ /* 0x000fe4000fffe03f */
[----:B------:R-:W-:Y:S02]  /*5cf0*/  @!P4 FADD.FTZ R131, -R131, -RZ ;  /* 0x800000ff8383c221 */ /* 0x000fe40000010100 */
[C---:B---3--:R-:W-:Y:S02]  /*5d00*/  FFMA.FTZ R16, R89.reuse, UR6, R16 ;  /* 0x0000000659107c23 */ /* 0x048fe40008010010 */
[----:B------:R-:W-:Y:S03]  /*5d10*/  FFMA.FTZ R18, R89, UR6, R18 ;  /* 0x0000000659127c23 */ /* 0x000fe60008010012 */
[----:B------:R-:W-:Y:S02]  /*5d20*/  @!P2 FSEL R16, R16, -INF , !P1 ;  /* 0xff8000001010a808 */ /* 0x000fe40004800000 */
[----:B------:R-:W-:Y:S02]  /*5d30*/  ISETP.LE.U32.AND P1, PT, R7, UR7, PT ;  /* 0x0000000707007c0c */ /* 0x000fe4000bf23070 */
[----:B------:R-:W-:Y:S01]  /*5d40*/  LOP3.LUT R7, R5, 0xffff, RZ, 0xc0, !PT ;  /* 0x0000ffff05077812 */ /* 0x000fe200078ec0ff */
[--C-:B------:R-:W-:Y:S01]  /*5d50*/  FFMA.FTZ R16, R16, c[0x0][0x23c], -R90.reuse ;  /* 0x00008f0010107a23 */ /* 0x100fe2000001085a */
[----:B------:R-:W-:Y:S01]  /*5d60*/  @!P2 FSEL R18, R18, -INF , !P5 ;  /* 0xff8000001212a808 */ /* 0x000fe20006800000 */
[----:B------:R-:W-:Y:S01]  /*5d70*/  FFMA.FTZ R90, R17, c[0x0][0x23c], -R90 ;  /* 0x00008f00115a7a23 */ /* 0x000fe2000001085a */
[----:B------:R-:W-:Y:S01]  /*5d80*/  SHF.R.U32.HI R7, RZ, 0x8, R7 ;  /* 0x00000008ff077819 */ /* 0x000fe20000011607 */
[----:B------:R-:W1:Y:S01]  /*5d90*/  MUFU.EX2 R117, R16 ;  /* 0x0000001000757308 */ /* 0x000e620000000800 */
[----:B------:R-:W-:Y:S01]  /*5da0*/  SHF.R.U32.HI R5, RZ, 0x18, R5 ;  /* 0x00000018ff057819 */ /* 0x000fe20000011605 */
[--C-:B------:R-:W-:Y:S01]  /*5db0*/  FFMA.FTZ R18, R18, c[0x0][0x23c], -R4.reuse ;  /* 0x00008f0012127a23 */ /* 0x100fe20000010804 */
[----:B------:R-:W-:Y:S01]  /*5dc0*/  LOP3.LUT R6, R7, 0xffff, RZ, 0xc0, !PT ;  /* 0x0000ffff07067812 */ /* 0x000fe200078ec0ff */
[----:B------:R-:W-:Y:S01]  /*5dd0*/  FFMA.FTZ R4, R19, c[0x0][0x23c], -R4 ;  /* 0x00008f0013047a23 */ /* 0x000fe20000010804 */
[----:B------:R-:W-:Y:S01]  /*5de0*/  ISETP.LE.U32.AND P6, PT, R5, UR7, PT ;  /* 0x0000000705007c0c */ /* 0x000fe2000bfc3070 */
[----:B------:R-:W-:Y:S01]  /*5df0*/  @!P1 FADD.FTZ R129, -R129, -RZ ;  /* 0x800000ff81819221 */ /* 0x000fe20000010100 */
[----:B------:R-:W-:Y:S02]  /*5e00*/  ISETP.LE.U32.AND P5, PT, R6, UR7, PT ;  /* 0x0000000706007c0c */ /* 0x000fe4000bfa3070 */
[----:B------:R-:W-:Y:S01]  /*5e10*/  ISETP.LE.U32.AND P1, PT, R11, UR7, PT ;  /* 0x000000070b007c0c */ /* 0x000fe2000bf23070 */
[----:B------:R-:W3:Y:S01]  /*5e20*/  MUFU.EX2 R118, R4 ;  /* 0x0000000400767308 */ /* 0x000ee20000000800 */
[----:B------:R-:W-:Y:S02]  /*5e30*/  SHF.R.U32.HI R5, RZ, 0x8, R9 ;  /* 0x00000008ff057819 */ /* 0x000fe40000011609 */
[----:B------:R-:W-:Y:S02]  /*5e40*/  LOP3.LUT R6, R8, 0xff, RZ, 0xc0, !PT ;  /* 0x000000ff08067812 */ /* 0x000fe400078ec0ff */
[----:B------:R-:W-:Y:S02]  /*5e50*/  LOP3.LUT R5, R5, 0xffff, RZ, 0xc0, !PT ;  /* 0x0000ffff05057812 */ /* 0x000fe400078ec0ff */
[----:B------:R-:W-:Y:S01]  /*5e60*/  ISETP.LE.U32.AND P2, PT, R6, UR7, PT ;  /* 0x0000000706007c0c */ /* 0x000fe2000bf43070 */
[----:B------:R-:W-:Y:S01]  /*5e70*/  @!P6 FADD.FTZ R130, -R130, -RZ ;  /* 0x800000ff8282e221 */ /* 0x000fe20000010100 */
[--C-:B------:R-:W-:Y:S01]  /*5e80*/  SHF.R.U32.HI R6, RZ, 0x18, R8.reuse ;  /* 0x00000018ff067819 */ /* 0x100fe20000011608 */
[----:B------:R-:W-:Y:S01]  /*5e90*/  @!P5 FADD.FTZ R128, -R128, -RZ ;  /* 0x800000ff8080d221 */ /* 0x000fe20000010100 */
[----:B------:R-:W-:Y:S01]  /*5ea0*/  ISETP.LE.U32.AND P5, PT, R5, UR7, PT ;  /* 0x0000000705007c0c */ /* 0x000fe2000bfa3070 */
[----:B--2---:R-:W-:Y:S01]  /*5eb0*/  @!P1 FADD.FTZ R125, -R125, -RZ ;  /* 0x800000ff7d7d9221 */ /* 0x004fe20000010100 */
[----:B------:R-:W-:Y:S01]  /*5ec0*/  LOP3.LUT R5, R10, 0xff, RZ, 0xc0, !PT ;  /* 0x000000ff0a057812 */ /* 0x000fe200078ec0ff */
[----:B------:R-:W-:Y:S01]  /*5ed0*/  MUFU.EX2 R116, R90 ;  /* 0x0000005a00747308 */ /* 0x000fe20000000800 */
[----:B------:R-:W-:Y:S01]  /*5ee0*/  ISETP.LE.U32.AND P1, PT, R12, UR7, PT ;  /* 0x000000070c007c0c */ /* 0x000fe2000bf23070 */
[----:B-1----:R-:W-:Y:S01]  /*5ef0*/  @!P3 FADD.FTZ R117, -R117, -RZ ;  /* 0x800000ff7575b221 */ /* 0x002fe20000010100 */
[----:B------:R-:W-:Y:S02]  /*5f00*/  ISETP.LE.U32.AND P6, PT, R5, UR7, PT ;  /* 0x0000000705007c0c */ /* 0x000fe4000bfc3070 */
[----:B------:R-:W-:Y:S01]  /*5f10*/  ISETP.LE.U32.AND P4, PT, R6, UR7, PT ;  /* 0x0000000706007c0c */ /* 0x000fe2000bf83070 */
[----:B------:R-:W-:Y:S01]  /*5f20*/  @!P2 FADD.FTZ R121, -R121, -RZ ;  /* 0x800000ff7979a221 */ /* 0x000fe20000010100 */
[----:B------:R-:W-:Y:S02]  /*5f30*/  SHF.R.U32.HI R6, RZ, 0x10, R8 ;  /* 0x00000010ff067819 */ /* 0x000fe40000011608 */
[----:B------:R-:W-:Y:S01]  /*5f40*/  LOP3.LUT R8, R8, 0xffff, RZ, 0xc0, !PT ;  /* 0x0000ffff08087812 */ /* 0x000fe200078ec0ff */
[----:B------:R-:W-:Y:S01]  /*5f50*/  @!P5 FADD.FTZ R124, -R124, -RZ ;  /* 0x800000ff7c7cd221 */ /* 0x000fe20000010100 */
[----:B------:R-:W-:Y:S01]  /*5f60*/  LOP3.LUT R6, R6, 0xff, RZ, 0xc0, !PT ;  /* 0x000000ff06067812 */ /* 0x000fe200078ec0ff */
[----:B------:R-:W1:Y:S01]  /*5f70*/  MUFU.EX2 R119, R18 ;  /* 0x0000001200777308 */ /* 0x000e620000000800 */
[----:B------:R-:W-:Y:S01]  /*5f80*/  SHF.R.U32.HI R5, RZ, 0x8, R8 ;  /* 0x00000008ff057819 */ /* 0x000fe20000011608 */
[----:B------:R-:W-:Y:S01]  /*5f90*/  @!P1 FADD.FTZ R126, -R126, -RZ ;  /* 0x800000ff7e7e9221 */ /* 0x000fe20000010100 */
[----:B------:R-:W-:Y:S01]  /*5fa0*/  ISETP.LE.U32.AND P5, PT, R6, UR7, PT ;  /* 0x0000000706007c0c */ /* 0x000fe2000bfa3070 */
[----:B------:R-:W-:Y:S01]  /*5fb0*/  @!P6 FADD.FTZ R127, -R127, -RZ ;  /* 0x800000ff7f7fe221 */ /* 0x000fe20000010100 */
[----:B------:R-:W-:Y:S01]  /*5fc0*/  LOP3.LUT R6, R85, 0xff, RZ, 0xc0, !PT ;  /* 0x000000ff55067812 */ /* 0x000fe200078ec0ff */
[----:B------:R-:W-:Y:S01]  /*5fd0*/  @!P4 FADD.FTZ R122, -R122, -RZ ;  /* 0x800000ff7a7ac221 */ /* 0x000fe20000010100 */
[----:B------:R-:W-:Y:S01]  /*5fe0*/  LOP3.LUT R5, R5, 0xffff, RZ, 0xc0, !PT ;  /* 0x0000ffff05057812 */ /* 0x000fe200078ec0ff */
[----:B---3--:R-:W-:Y:S01]  /*5ff0*/  @!P0 FADD.FTZ R118, -R118, -RZ ;  /* 0x800000ff76768221 */ /* 0x008fe20000010100 */
[----:B------:R-:W-:Y:S02]  /*6000*/  SHF.R.U32.HI R4, RZ, 0x8, R86 ;  /* 0x00000008ff047819 */ /* 0x000fe40000011656 */
[----:B------:R-:W-:Y:S02]  /*6010*/  ISETP.LE.U32.AND P6, PT, R5, UR7, PT ;  /* 0x0000000705007c0c */ /* 0x000fe4000bfc3070 */
[----:B------:R-:W-:Y:S02]  /*6020*/  F2FP.RELU.PACK_AB R5, R130, R131 ;  /* 0x000000838205723e */ /* 0x000fe400000008ff */
[----:B------:R-:W-:Y:S01]  /*6030*/  ISETP.LE.U32.AND P1, PT, R6, UR7, PT ;  /* 0x0000000706007c0c */ /* 0x000fe2000bf23070 */
[----:B------:R-:W-:Y:S01]  /*6040*/  @!P5 FADD.FTZ R123, -R123, -RZ ;  /* 0x800000ff7b7bd221 */ /* 0x000fe20000010100 */
[----:B------:R-:W-:Y:S01]  /*6050*/  F2FP.RELU.PACK_AB R6, R128, R129 ;  /* 0x000000818006723e */ /* 0x000fe200000008ff */
[----:B------:R2:W-:Y:S01]  /*6060*/  STS [R238+0x22400], R5 ;  /* 0x02240005ee007388 */ /* 0x0005e20000000800 */
[----:B------:R-:W-:Y:S02]  /*6070*/  LOP3.LUT R4, R4, 0xffff, RZ, 0xc0, !PT ;  /* 0x0000ffff04047812 */ /* 0x000fe400078ec0ff */
[----:B------:R-:W-:Y:S02]  /*6080*/  F2FP.RELU.PACK_AB R8, R126, R127 ;  /* 0x0000007f7e08723e */ /* 0x000fe400000008ff */
[----:B------:R-:W-:Y:S01]  /*6090*/  ISETP.LE.U32.AND P2, PT, R4, UR7, PT ;  /* 0x0000000704007c0c */ /* 0x000fe2000bf43070 */
[----:B------:R3:W-:Y:S01]  /*60a0*/  STS [R238+0x22000], R6 ;  /* 0x02200006ee007388 */ /* 0x0007e20000000800 */
[----:B------:R-:W-:Y:S01]  /*60b0*/  F2FP.RELU.PACK_AB R4, R124, R125 ;  /* 0x0000007d7c04723e */ /* 0x000fe200000008ff */
[----:B------:R-:W-:Y:S01]  /*60c0*/  @!P6 FADD.FTZ R120, -R120, -RZ ;  /* 0x800000ff7878e221 */ /* 0x000fe20000010100 */
[----:B------:R-:W-:Y:S01]  /*60d0*/  LEA R114, P0, R235, R112, 0x2 ;  /* 0x00000070eb727211 */ /* 0x000fe200078010ff */
[----:B-1----:R-:W-:Y:S01]  /*60e0*/  @!P1 FADD.FTZ R119, -R119, -RZ ;  /* 0x800000ff77779221 */ /* 0x002fe20000010100 */
[----:B------:R-:W-:Y:S01]  /*60f0*/  FSETP.GE.FTZ.AND P1, PT, R128, RZ, PT ;  /* 0x000000ff8000720b */ /* 0x000fe20003f36000 */
[----:B------:R1:W-:Y:S01]  /*6100*/  STS [R241+0x22000], R4 ;  /* 0x02200004f1007388 */ /* 0x0003e20000000800 */
[----:B------:R-:W-:Y:S02]  /*6110*/  F2FP.RELU.PACK_AB R7, R120, R121 ;  /* 0x000000797807723e */ /* 0x000fe400000008ff */
[----:B------:R-:W-:Y:S02]  /*6120*/  LEA.HI.X.SX32 R115, R235, R113, 0x2, P0 ;  /* 0x00000071eb737211 */ /* 0x000fe400000f16ff */
[----:B------:R-:W-:Y:S01]  /*6130*/  FSETP.GE.FTZ.AND P0, PT, R125, RZ, PT ;  /* 0x000000ff7d00720b */ /* 0x000fe20003f16000 */
[----:B------:R-:W-:Y:S01]  /*6140*/  STS [R241+0x22400], R8 ;  /* 0x02240008f1007388 */ /* 0x000fe20000000800 */
[----:B------:R-:W-:Y:S01]  /*6150*/  @!P2 FADD.FTZ R116, -R116, -RZ ;  /* 0x800000ff7474a221 */ /* 0x000fe20000010100 */
[----:B------:R-:W-:Y:S02]  /*6160*/  FSETP.GE.FTZ.AND P2, PT, R129, RZ, PT ;  /* 0x000000ff8100720b */ /* 0x000fe40003f56000 */
[----:B------:R-:W-:Y:S02]  /*6170*/  FSETP.GE.FTZ.AND P3, PT, R121, RZ, PT ;  /* 0x000000ff7900720b */ /* 0x000fe40003f76000 */
[----:B------:R-:W-:Y:S01]  /*6180*/  STS [R239+0x22000], R7 ;  /* 0x02200007ef007388 */ /* 0x000fe20000000800 */
[----:B--2---:R-:W-:Y:S05]  /*6190*/  F2FP.RELU.PACK_AB R5, R116, R117 ;  /* 0x000000757405723e */ /* 0x004fea00000008ff */
[----:B------:R-:W2:Y:S01]  /*61a0*/  LDG.E R113, [R114.64] ;  /* 0x0000000472717981 */ /* 0x000ea2000c1e1900 */
[----:B---3--:R-:W-:Y:S05]  /*61b0*/  F2FP.RELU.PACK_AB R6, R122, R123 ;  /* 0x0000007b7a06723e */ /* 0x008fea00000008ff */
[----:B------:R-:W-:Y:S01]  /*61c0*/  STS [R239+0x22400], R6 ;  /* 0x02240006ef007388 */ /* 0x000fe20000000800 */
[----:B-1----:R-:W-:Y:S05]  /*61d0*/  F2FP.RELU.PACK_AB R4, R118, R119 ;  /* 0x000000777604723e */ /* 0x002fea00000008ff */
[----:B------:R-:W-:Y:S06]  /*61e0*/  STS [R240+0x22000], R5 ;  /* 0x02200005f0007388 */ /* 0x000fec0000000800 */
[----:B------:R-:W-:Y:S06]  /*61f0*/  STS [R240+0x22400], R4 ;  /* 0x02240004f0007388 */ /* 0x000fec0000000800 */
[----:B------:R-:W-:Y:S06]  /*6200*/  LDSM.16.M88.4 R16, [R218+0x8000] ;  /* 0x00800000da10783b */ /* 0x000fec0000000200 */
[----:B------:R-:W1:Y:S06]  /*6210*/  LDSM.16.M88.4 R8, [R217+0x18000] ;  /* 0x01800000d908783b */ /* 0x000e6c0000000200 */
[----:B------:R-:W3:Y:S06]  /*6220*/  LDSM.16.M88.4 R84, [R217+0x18800] ;  /* 0x01880000d954783b */ /* 0x000eec0000000200 */
[----:B------:R-:W-:Y:S06]  /*6230*/  LDSM.16.M88.4 R88, [R219+0x8000] ;  /* 0x00800000db58783b */ /* 0x000fec0000000200 */
[----:B------:R-:W4:Y:S06]  /*6240*/  LDSM.16.M88.4 R92, [R2+0x18000] ;  /* 0x01800000025c783b */ /* 0x000f2c0000000200 */
[----:B------:R-:W2:Y:S06]  /*6250*/  LDG.E R112, [R114.64+0x20] ;  /* 0x0000200472707981 */ /* 0x000eac000c1e1900 */
[----:B------:R-:W4:Y:S06]  /*6260*/  LDSM.16.M88.4 R96, [R2+0x18800] ;  /* 0x018800000260783b */ /* 0x000f2c0000000200 */
[----:B------:R-:W-:Y:S01]  /*6270*/  LDSM.16.M88.4 R100, [R223+0x8000] ;  /* 0x00800000df64783b */ /* 0x000fe20000000200 */
[C---:B-1----:R-:W-:Y:S05]  /*6280*/  HMMA.16816.F32 R4, R16.reuse, R8, RZ ;  /* 0x000000081004723c */ /* 0x042fea00000018ff */
[----:B------:R-:W1:Y:S03]  /*6290*/  LDSM.16.M88.4 R104, [R216+0x18000] ;  /* 0x01800000d868783b */ /* 0x000e660000000200 */
[C---:B------:R-:W-:Y:S03]  /*62a0*/  HMMA.16816.F32 R8, R16.reuse, R10, RZ ;  /* 0x0000000a1008723c */ /* 0x040fe600000018ff */
[----:B------:R-:W-:Y:S05]  /*62b0*/  LDSM.16.M88.4 R108, [R3+0x18000] ;  /* 0x01800000036c783b */ /* 0x000fea0000000200 */
[C---:B---3--:R-:W-:Y:S08]  /*62c0*/  HMMA.16816.F32 R12, R16.reuse, R84, RZ ;  /* 0x00000054100c723c */ /* 0x048ff000000018ff */
[----:B------:R-:W-:Y:S01]  /*62d0*/  HMMA.16816.F32 R16, R16, R86, RZ ;  /* 0x000000561010723c */ /* 0x000fe200000018ff */
[----:B------:R-:W3:Y:S07]  /*62e0*/  LDSM.16.M88.4 R84, [R216+0x18800] ;  /* 0x01880000d854783b */ /* 0x000eee0000000200 */
[C---:B----4-:R-:W-:Y:S08]  /*62f0*/  HMMA.16816.F32 R4, R88.reuse, R92, R4 ;  /* 0x0000005c5804723c */ /* 0x050ff00000001804 */
[C---:B------:R-:W-:Y:S01]  /*6300*/  HMMA.16816.F32 R8, R88.reuse, R94, R8 ;  /* 0x0000005e5808723c */ /* 0x040fe20000001808 */
[----:B------:R-:W4:Y:S07]  /*6310*/  LDSM.16.M88.4 R92, [R222+0x8000] ;  /* 0x00800000de5c783b */ /* 0x000f2e0000000200 */
[C---:B------:R-:W-:Y:S08]  /*6320*/  HMMA.16816.F32 R12, R88.reuse, R96, R12 ;  /* 0x00000060580c723c */ /* 0x040ff0000000180c */
[----:B------:R-:W-:Y:S01]  /*6330*/  HMMA.16816.F32 R16, R88, R98, R16 ;  /* 0x000000625810723c */ /* 0x000fe20000001810 */
[----:B------:R-:W4:Y:S06]  /*6340*/  LDSM.16.M88.4 R88, [R3+0x18800] ;  /* 0x018800000358783b */ /* 0x000f2c0000000200 */
[----:B------:R-:W-:Y:S01]  /*6350*/  LDSM.16.M88.4 R96, [R217+0x1a000] ;  /* 0x01a00000d960783b */ /* 0x000fe20000000200 */
[C---:B-1----:R-:W-:Y:S08]  /*6360*/  HMMA.16816.F32 R4, R100.reuse, R104, R4 ;  /* 0x000000686404723c */ /* 0x042ff00000001804 */
[C---:B------:R-:W-:Y:S01]  /*6370*/  HMMA.16816.F32 R8, R100.reuse, R106, R8 ;  /* 0x0000006a6408723c */ /* 0x040fe20000001808 */
[----:B------:R-:W-:Y:S07]  /*6380*/  LDSM.16.M88.4 R104, [R219+0xa000] ;  /* 0x00a00000db68783b */ /* 0x000fee0000000200 */
[C---:B---3--:R-:W-:Y:S08]  /*6390*/  HMMA.16816.F32 R12, R100.reuse, R84, R12 ;  /* 0x00000054640c723c */ /* 0x048ff0000000180c */
[----:B------:R-:W-:Y:S01]  /*63a0*/  HMMA.16816.F32 R16, R100, R86, R16 ;  /* 0x000000566410723c */ /* 0x000fe20000001810 */
[----:B------:R-:W1:Y:S06]  /*63b0*/  LDSM.16.M88.4 R84, [R218+0xa000] ;  /* 0x00a00000da54783b */ /* 0x000e6c0000000200 */
[----:B------:R-:W3:Y:S01]  /*63c0*/  LDSM.16.M88.4 R100, [R217+0x1a800] ;  /* 0x01a80000d964783b */ /* 0x000ee20000000200 */
        /* <DEDUP_REMOVED lines=9> */
[----:B------:R-:W1:Y:S07]  /*6460*/  LDSM.16.M88.4 R96, [R216+0x1a000] ;  /* 0x01a00000d860783b */ /* 0x000e6e0000000200 */
[C---:B---3--:R-:W-:Y:S08]  /*6470*/  HMMA.16816.F32 R12, R84.reuse, R100, R12 ;  /* 0x00000064540c723c */ /* 0x048ff0000000180c */
[----:B------:R-:W-:Y:S01]  /*6480*/  HMMA.16816.F32 R16, R84, R102, R16 ;  /* 0x000000665410723c */ /* 0x000fe20000001810 */
[----:B------:R-:W3:Y:S06]  /*6490*/  LDSM.16.M88.4 R84, [R216+0x1a800] ;  /* 0x01a80000d854783b */ /* 0x000eec0000000200 */
        /* <DEDUP_REMOVED lines=32> */
[C---:B--2---:R-:W-:Y:S08]  /*66a0*/  HMMA.16816.F32 R12, R92.reuse, R88, R12 ;  /* 0x000000585c0c723c */ /* 0x044ff0000000180c */
        /* <DEDUP_REMOVED lines=29> */
[----:B------:R-:W2:Y:S07]  /*6880*/  LDSM.16.M88.4 R88, [R3+0x1e800] ;  /* 0x01e800000358783b */ /* 0x000eae0000000200 */
[C---:B-1----:R-:W-:Y:S08]  /*6890*/  HMMA.16816.F32 R4, R96.reuse, R104, R4 ;  /* 0x000000686004723c */ /* 0x042ff00000001804 */
[C---:B------:R-:W-:Y:S08]  /*68a0*/  HMMA.16816.F32 R8, R96.reuse, R106, R8 ;  /* 0x0000006a6008723c */ /* 0x040ff00000001808 */
[C---:B---3--:R-:W-:Y:S08]  /*68b0*/  HMMA.16816.F32 R12, R96.reuse, R84, R12 ;  /* 0x00000054600c723c */ /* 0x048ff0000000180c */
        /* <DEDUP_REMOVED lines=14> */
[----:B------:R-:W-:Y:S01]  /*69a0*/  FADD.FTZ R12, -R113, R12 ;  /* 0x0000000c710c7221 */ /* 0x000fe20000010100 */
        /* <DEDUP_REMOVED lines=18> */
[C---:B------:R-:W-:Y:S01]  /*6ad0*/  FSETP.GE.FTZ.AND P1, PT, R131.reuse, RZ, PT ;  /* 0x000000ff8300720b */ /* 0x040fe20003f36000 */
        /* <DEDUP_REMOVED lines=204> */
.L_x_642:
        /* <DEDUP_REMOVED lines=84> */
[----:B------:R-:W-:Y:S01]  /*7ce0*/  IMAD.MOV.U32 R196, RZ, RZ, 0x4 ;  /* 0x00000004ffc47424 */ /* 0x000fe200078e00ff */
[-C--:B------:R-:W-:Y:S04]  /*7cf0*/  HMMA.16816.F32 R92, R212, R198.reuse, R92 ;  /* 0x000000c6d45c723c */ /* 0x080fe8000000185c */
[----:B------:R-:W-:Y:S04]  /*7d00*/  @P1 IMAD.WIDE R196, R235, R196, UR14 ;  /* 0x0000000eebc41e25 */ /* 0x000fe8000f8e02c4 */
[C---:B------:R-:W-:Y:S01]  /*7d10*/  HMMA.16816.F32 R96, R200.reuse, R198, R96 ;  /* 0x000000c6c860723c */ /* 0x040fe20000001860 */
[----:B------:R2:W5:Y:S05]  /*7d20*/  @P1 LDG.E R242, [R196.64] ;  /* 0x00000004c4f21981 */ /* 0x00056a000c1e1900 */
[----:B------:R2:W5:Y:S02]  /*7d30*/  @P1 LDG.E R243, [R196.64+0x20] ;  /* 0x00002004c4f31981 */ /* 0x000564000c1e1900 */
[-C--:B-1----:R-:W-:Y:S03]  /*7d40*/  HMMA.16816.F32 R100, R200, R204.reuse, R100 ;  /* 0x000000ccc864723c */ /* 0x082fe60000001864 */
[----:B------:R1:W-:Y:S05]  /*7d50*/  RED.E.ADD.F32.FTZ.RN.STRONG.GPU [R228.64], R4 ;  /* 0x00000004e400798e */ /* 0x0003ea000c10e784 */
        /* <DEDUP_REMOVED lines=13> */
[----:B------:R-:W-:Y:S04]  /*7e30*/  HMMA.16816.F32 R128, R200, R210, R128 ;  /* 0x000000d2c880723c */ /* 0x000fe80000001880 */
[-C--:B------:R-:W-:Y:S02]  /*7e40*/  LEA.HI.X.SX32 R197, R204, R229.reuse, 0x2, P0 ;  /* 0x000000e5ccc57211 */ /* 0x080fe400000f16ff */
[-C--:B------:R-:W-:Y:S01]  /*7e50*/  LEA.HI.X.SX32 R199, R205, R229.reuse, 0x2, P2 ;  /* 0x000000e5cdc77211 */ /* 0x080fe200010f16ff */
[----:B------:R-:W-:Y:S02]  /*7e60*/  IMAD R201, R207, 0x18, RZ ;  /* 0x00000018cfc97824 */ /* 0x000fe400078e02ff */
[----:B------:R2:W-:Y:S03]  /*7e70*/  RED.E.ADD.F32.FTZ.RN.STRONG.GPU [R196.64], R5 ;  /* 0x00000005c400798e */ /* 0x0005e6000c10e784 */
[-C--:B-1----:R-:W-:Y:S01]  /*7e80*/  LEA R4, P0, R201, R228.reuse, 0x2 ;  /* 0x000000e4c9047211 */ /* 0x082fe200078010ff */
[C---:B------:R-:W-:Y:S01]  /*7e90*/  IMAD.SHL.U32 R203, R207.reuse, 0x20, RZ ;  /* 0x00000020cfcb7824 */ /* 0x040fe200078e00ff */
[----:B------:R1:W-:Y:S01]  /*7ea0*/  RED.E.ADD.F32.FTZ.RN.STRONG.GPU [R198.64], R6 ;  /* 0x00000006c600798e */ /* 0x0003e2000c10e784 */
[----:B------:R-:W-:Y:S03]  /*7eb0*/  IMAD R202, R207, 0x30, RZ ;  /* 0x00000030cfca7824 */ /* 0x000fe600078e02ff */
[-C--:B------:R-:W-:Y:S02]  /*7ec0*/  LEA R200, P2, R203, R228.reuse, 0x2 ;  /* 0x000000e4cbc87211 */ /* 0x080fe400078410ff */
[-C--:B--2---:R-:W-:Y:S02]  /*7ed0*/  LEA.HI.X.SX32 R5, R201, R229.reuse, 0x2, P0 ;  /* 0x000000e5c9057211 */ /* 0x084fe400000f16ff */
[-C--:B------:R-:W-:Y:S03]  /*7ee0*/  LEA.HI.X.SX32 R201, R203, R229.reuse, 0x2, P2 ;  /* 0x000000e5cbc97211 */ /* 0x080fe600010f16ff */
[----:B------:R2:W-:Y:S01]  /*7ef0*/  RED.E.ADD.F32.FTZ.RN.STRONG.GPU [R4.64], R7 ;  /* 0x000000070400798e */ /* 0x0005e2000c10e784 */
[CC--:B-1----:R-:W-:Y:S04]  /*7f00*/  LEA R198, P0, R206.reuse, R228.reuse, 0x2 ;  /* 0x000000e4cec67211 */ /* 0x0c2fe800078010ff */
[----:B------:R-:W-:Y:S01]  /*7f10*/  RED.E.ADD.F32.FTZ.RN.STRONG.GPU [R200.64], R8 ;  /* 0x00000008c800798e */ /* 0x000fe2000c10e784 */
[-C--:B------:R-:W-:Y:S05]  /*7f20*/  LEA.HI.X.SX32 R199, R206, R229.reuse, 0x2, P0 ;  /* 0x000000e5cec77211 */ /* 0x080fea00000f16ff */
[----:B------:R1:W-:Y:S01]  /*7f30*/  RED.E.ADD.F32.FTZ.RN.STRONG.GPU [R198.64], R9 ;  /* 0x00000009c600798e */ /* 0x0003e2000c10e784 */
[CC--:B--2---:R-:W-:Y:S01]  /*7f40*/  LEA R4, P2, R202.reuse, R228.reuse, 0x2 ;  /* 0x000000e4ca047211 */ /* 0x0c4fe200078410ff */
[----:B------:R-:W-:Y:S03]  /*7f50*/  IMAD R7, R207, 0x38, RZ ;  /* 0x00000038cf077824 */ /* 0x000fe600078e02ff */
[-C--:B------:R-:W-:Y:S02]  /*7f60*/  LEA.HI.X.SX32 R5, R202, R229.reuse, 0x2, P2 ;  /* 0x000000e5ca057211 */ /* 0x080fe400010f16ff */
[CC--:B------:R-:W-:Y:S03]  /*7f70*/  LEA R6, P0, R7.reuse, R228.reuse, 0x2 ;  /* 0x000000e407067211 */ /* 0x0c0fe600078010ff */
[----:B------:R2:W-:Y:S01]  /*7f80*/  RED.E.ADD.F32.FTZ.RN.STRONG.GPU [R4.64], R10 ;  /* 0x0000000a0400798e */ /* 0x0005e2000c10e784 */
[-C--:B------:R-:W-:Y:S02]  /*7f90*/  LEA.HI.X.SX32 R7, R7, R229.reuse, 0x2, P0 ;  /* 0x000000e507077211 */ /* 0x080fe400000f16ff */
[----:B-1----:R-:W-:Y:S03]  /*7fa0*/  IADD3 R9, R205, 0x20, RZ ;  /* 0x00000020cd097810 */ /* 0x002fe60007ffe0ff */
[----:B------:R1:W-:Y:S01]  /*7fb0*/  RED.E.ADD.F32.FTZ.RN.STRONG.GPU [R6.64], R11 ;  /* 0x0000000b0600798e */ /* 0x0003e2000c10e784 */
[CC--:B------:R-:W-:Y:S04]  /*7fc0*/  LEA R8, P0, R9.reuse, R228.reuse, 0x2 ;  /* 0x000000e409087211 */ /* 0x0c0fe800078010ff */
[----:B------:R3:W-:Y:S05]  /*7fd0*/  RED.E.ADD.F32.FTZ.RN.STRONG.GPU [R228.64+0x80], R16 ;  /* 0x00008010e400798e */ /* 0x0007ea000c10e784 */
[----:B------:R4:W-:Y:S01]  /*7fe0*/  RED.E.ADD.F32.FTZ.RN.STRONG.GPU [R196.64+0x80], R17 ;  /* 0x00008011c400798e */ /* 0x0009e2000c10e784 */
[----:B--2---:R-:W-:Y:S01]  /*7ff0*/  IMAD.IADD R4, R204, 0x1, R9 ;  /* 0x00000001cc047824 */ /* 0x004fe200078e0209 */
[-C--:B------:R-:W-:Y:S04]  /*8000*/  LEA.HI.X.SX32 R9, R9, R229.reuse, 0x2, P0 ;  /* 0x000000e509097211 */ /* 0x080fe800000f16ff */
[-C--:B------:R-:W-:Y:S01]  /*8010*/  LEA R198, P0, R4, R228.reuse, 0x2 ;  /* 0x000000e404c67211 */ /* 0x080fe200078010ff */
[----:B------:R2:W-:Y:S01]  /*8020*/  RED.E.ADD.F32.FTZ.RN.STRONG.GPU [R8.64], R18 ;  /* 0x000000120800798e */ /* 0x0005e2000c10e784 */
[----:B-1----:R-:W-:Y:S02]  /*8030*/  IMAD.IADD R6, R204, 0x1, R4 ;  /* 0x00000001cc067824 */ /* 0x002fe400078e0204 */
        /* <DEDUP_REMOVED lines=12> */
[CC--:B--2---:R-:W-:Y:S04]  /*8100*/  LEA R8, P0, R4.reuse, R228.reuse, 0x2 ;  /* 0x000000e404087211 */ /* 0x0c4fe800078010ff */
[-C--:B------:R-:W-:Y:S02]  /*8110*/  LEA.HI.X.SX32 R9, R4, R229.reuse, 0x2, P0 ;  /* 0x000000e504097211 */ /* 0x080fe400000f16ff */
[CC--:B------:R-:W-:Y:S03]  /*8120*/  LEA R6, P0, R5.reuse, R228.reuse, 0x2 ;  /* 0x000000e405067211 */ /* 0x0c0fe600078010ff */
[----:B------:R2:W-:Y:S01]  /*8130*/  RED.E.ADD.F32.FTZ.RN.STRONG.GPU [R8.64], R14 ;  /* 0x0000000e0800798e */ /* 0x0005e2000c10e784 */
[-C--:B------:R-:W-:Y:S05]  /*8140*/  LEA.HI.X.SX32 R7, R5, R229.reuse, 0x2, P0 ;  /* 0x000000e505077211 */ /* 0x080fea00000f16ff */
[----:B------:R3:W-:Y:S01]  /*8150*/  RED.E.ADD.F32.FTZ.RN.STRONG.GPU [R6.64], R15 ;  /* 0x0000000f0600798e */ /* 0x0007e2000c10e784 */
[----:B-1----:R-:W-:Y:S04]  /*8160*/  IADD3 R10, R205, 0x40, RZ ;  /* 0x00000040cd0a7810 */ /* 0x002fe80007ffe0ff */
[----:B------:R-:W-:Y:S01]  /*8170*/  RED.E.ADD.F32.FTZ.RN.STRONG.GPU [R228.64+0x100], R84 ;  /* 0x00010054e400798e */ /* 0x000fe2000c10e784 */
[----:B------:R-:W-:Y:S04]  /*8180*/  IMAD.IADD R4, R204, 0x1, R10 ;  /* 0x00000001cc047824 */ /* 0x000fe800078e020a */
[----:B------:R-:W-:Y:S01]  /*8190*/  RED.E.ADD.F32.FTZ.RN.STRONG.GPU [R196.64+0x100], R85 ;  /* 0x00010055c400798e */ /* 0x000fe2000c10e784 */
[CC--:B--2---:R-:W-:Y:S04]  /*81a0*/  LEA R8, P0, R10.reuse, R228.reuse, 0x2 ;  /* 0x000000e40a087211 */ /* 0x0c4fe800078010ff */
        /* <DEDUP_REMOVED lines=305> */
.L_x_643:
[----:B------:R-:W-:Y:S02]  /*94c0*/  UISETP.GT.AND UP0, UPT, UR9, UR17, UPT ;  /* 0x000000110900728c */ /* 0x000fe4000bf04270 */
[----:B------:R-:W-:Y:S04]  /*94d0*/  UIADD3 UR7, UR9, -0x1, URZ ;  /* 0xffffffff09077890 */ /* 0x000fe8000fffe03f */
[----:B------:R-:W-:Y:S03]  /*94e0*/  PLOP3.LUT P0, PT, PT, PT, UP0, 0x80, 0x0 ;  /* 0x000000000000781c */ /* 0x000fe60003f0f008 */
[----:B------:R-:W-:Y:S10]  /*94f0*/  UMOV UR9, UR7 ;  /* 0x0000000700097c82 */ /* 0x000ff40008000000 */
[----:B------:R-:W-:-:S05]  /*9500*/  @P0 BRA `(.L_x_644) ;  /* 0xffffb67000000947 */ /* 0x000fca000383ffff */
[----:B------:R-:W2:Y:S04]  /*9510*/  LDL R112, [R1+0x34] ;  /* 0x0000340001707983 */ /* 0x000ea80000100800 */
[----:B------:R-:W3:Y:S01]  /*9520*/  LDL R111, [R1+0x38] ;  /* 0x00003800016f7983 */ /* 0x000ee20000100800 */
[----:B------:R-:W-:Y:S01]  /*9530*/  FMUL.FTZ R84, R64, c[0x0][0x2dc] ;  /* 0x0000b70040547a20 */ /* 0x000fe20000410000 */
[----:B------:R-:W-:Y:S01]  /*9540*/  UISETP.NE.AND UP0, UPT, UR29, -0x1, UPT ;  /* 0xffffffff1d00788c */ /* 0x000fe2000bf05270 */
[----:B-1----:R-:W-:Y:S01]  /*9550*/  FMUL.FTZ R12, R63, c[0x0][0x2dc] ;  /* 0x0000b7003f0c7a20 */ /* 0x002fe20000410000 */
[----:B------:R-:W-:Y:S01]  /*9560*/  ULDC.64 UR10, c[0x0][0x3a0] ;  /* 0x0000e800000a7ab9 */ /* 0x000fe20000000a00 */
[----:B------:R-:W-:-:S02]  /*9570*/  FMUL.FTZ R64, R62, c[0x0][0x2dc] ;  /* 0x0000b7003e407a20 */ /* 0x000fc40000410000 */
[----:B------:R-:W-:Y:S01]  /*9580*/  FMUL.FTZ R132, R132, c[0x0][0x2e0] ;  /* 0x0000b80084847a20 */ /* 0x000fe20000410000 */
[----:B------:R-:W-:Y:S01]  /*9590*/  PLOP3.LUT P0, PT, PT, PT, UP0, 0x80, 0x0 ;  /* 0x000000000000781c */ /* 0x000fe20003f0f008 */
[----:B------:R-:W-:Y:S01]  /*95a0*/  FMUL.FTZ R63, R133, c[0x0][0x2e0] ;  /* 0x0000b800853f7a20 */ /* 0x000fe20000410000 */
[----:B------:R-:W-:Y:S01]  /*95b0*/  F2FP.PACK_AB R12, R12, R64 ;  /* 0x000000400c0c723e */ /* 0x000fe200000000ff */
[----:B------:R-:W-:Y:S02]  /*95c0*/  FMUL.FTZ R16, R59, c[0x0][0x2dc] ;  /* 0x0000b7003b107a20 */ /* 0x000fe40000410000 */
[----:B------:R-:W-:Y:S01]  /*95d0*/  FMUL.FTZ R134, R134, c[0x0][0x2e0] ;  /* 0x0000b80086867a20 */ /* 0x000fe20000410000 */
[----:B------:R-:W-:Y:S01]  /*95e0*/  F2FP.PACK_AB R63, R63, R132 ;  /* 0x000000843f3f723e */ /* 0x000fe200000000ff */
[----:B------:R-:W-:Y:S01]  /*95f0*/  BAR.SYNC.DEFER_BLOCKING 0x0 ;  /* 0x0000000000007b1d */ /* 0x000fe20000010000 */
[----:B------:R-:W-:Y:S01]  /*9600*/  FMUL.FTZ R62, R135, c[0x0][0x2e0] ;  /* 0x0000b800873e7a20 */ /* 0x000fe20000410000 */
[----:B------:R-:W-:Y:S01]  /*9610*/  @UP0 UIADD3 UR8, UR22, UR29, URZ ;  /* 0x0000001d16080290 */ /* 0x000fe2000fffe03f */
[----:B------:R-:W-:-:S02]  /*9620*/  FMUL.FTZ R85, R58, c[0x0][0x2dc] ;  /* 0x0000b7003a557a20 */ /* 0x000fc40000410000 */
[----:B------:R-:W-:Y:S01]  /*9630*/  FMUL.FTZ R144, R144, c[0x0][0x2e0] ;  /* 0x0000b80090907a20 */ /* 0x000fe20000410000 */
[----:B------:R-:W-:Y:S01]  /*9640*/  F2FP.PACK_AB R62, R62, R134 ;  /* 0x000000863e3e723e */ /* 0x000fe200000000ff */
[----:B------:R-:W-:Y:S01]  /*9650*/  FMUL.FTZ R59, R145, c[0x0][0x2e0] ;  /* 0x0000b800913b7a20 */ /* 0x000fe20000410000 */
[----:B------:R-:W-:Y:S01]  /*9660*/  F2FP.PACK_AB R16, R16, R85 ;  /* 0x000000551010723e */ /* 0x000fe200000000ff */
[----:B------:R-:W-:Y:S01]  /*9670*/  FMUL.FTZ R15, R65, c[0x0][0x2dc] ;  /* 0x0000b700410f7a20 */ /* 0x000fe20000410000 */
[----:B------:R-:W-:Y:S01]  /*9680*/  @UP0 UIMAD.WIDE.U32 UR6, UR8, UR10, URZ ;  /* 0x0000000a080602a5 */ /* 0x000fe2000f8e003f */
[----:B------:R-:W-:Y:S01]  /*9690*/  FMUL.FTZ R13, R61, c[0x0][0x2dc] ;  /* 0x0000b7003d0d7a20 */ /* 0x000fe20000410000 */
[----:B------:R-:W-:Y:S01]  /*96a0*/  F2FP.PACK_AB R59, R59, R144 ;  /* 0x000000903b3b723e */ /* 0x000fe200000000ff */
[----:B------:R-:W-:Y:S01]  /*96b0*/  FMUL.FTZ R146, R146, c[0x0][0x2e0] ;  /* 0x0000b80092927a20 */ /* 0x000fe20000410000 */
[----:B------:R-:W-:Y:S01]  /*96c0*/  F2FP.PACK_AB R15, R15, R84 ;  /* 0x000000540f0f723e */ /* 0x000fe200000000ff */
[----:B------:R-:W-:Y:S01]  /*96d0*/  FMUL.FTZ R58, R147, c[0x0][0x2e0] ;  /* 0x0000b800933a7a20 */ /* 0x000fe20000410000 */
[----:B------:R-:W-:Y:S01]  /*96e0*/  @UP0 UIMAD UR14, UR8, UR11, UR7 ;  /* 0x0000000b080e02a4 */ /* 0x000fe2000f8e0207 */
[----:B------:R-:W-:Y:S01]  /*96f0*/  FMUL.FTZ R65, R60, c[0x0][0x2dc] ;  /* 0x0000b7003c417a20 */ /* 0x000fe20000410000 */
[----:B------:R-:W-:Y:S01]  /*9700*/  @UP0 UMOV UR13, UR6 ;  /* 0x00000006000d0c82 */ /* 0x000fe20008000000 */
[----:B------:R-:W-:Y:S01]  /*9710*/  FMUL.FTZ R136, R136, c[0x0][0x2e0] ;  /* 0x0000b80088887a20 */ /* 0x000fe20000410000 */
[----:B------:R-:W-:Y:S01]  /*9720*/  F2FP.PACK_AB R58, R58, R146 ;  /* 0x000000923a3a723e */ /* 0x000fe200000000ff */
[----:B------:R-:W-:Y:S01]  /*9730*/  FMUL.FTZ R61, R137, c[0x0][0x2e0] ;  /* 0x0000b800893d7a20 */ /* 0x000fe20000410000 */
[----:B------:R-:W-:Y:S01]  /*9740*/  F2FP.PACK_AB R13, R13, R65 ;  /* 0x000000410d0d723e */ /* 0x000fe200000000ff */
[----:B------:R-:W-:-:S02]  /*9750*/  FMUL.FTZ R17, R57, c[0x0][0x2dc] ;  /* 0x0000b70039117a20 */ /* 0x000fc40000410000 */
[----:B------:R-:W-:Y:S01]  /*9760*/  FMUL.FTZ R138, R138, c[0x0][0x2e0] ;  /* 0x0000b8008a8a7a20 */ /* 0x000fe20000410000 */
[----:B------:R-:W-:Y:S01]  /*9770*/  F2FP.PACK_AB R61, R61, R136 ;  /* 0x000000883d3d723e */ /* 0x000fe200000000ff */
[----:B------:R-:W-:Y:S02]  /*9780*/  FMUL.FTZ R60, R139, c[0x0][0x2e0] ;  /* 0x0000b8008b3c7a20 */ /* 0x000fe40000410000 */
[----:B------:R-:W-:Y:S02]  /*9790*/  FMUL.FTZ R86, R56, c[0x0][0x2dc] ;  /* 0x0000b70038567a20 */ /* 0x000fe40000410000 */
        /* <DEDUP_REMOVED lines=11> */
[----:B------:R-:W-:Y:S02]  /*9850*/  FMUL.FTZ R148, R148, c[0x0][0x2e0] ;  /* 0x0000b80094947a20 */ /* 0x000fe40000410000 */
        /* <DEDUP_REMOVED lines=84> */
[----:B------:R-:W-:Y:S01]  /*9da0*/  FMUL.FTZ R192, R192, c[0x0][0x2e0] ;  /* 0x0000b800c0c07a20 */ /* 0x000fe20000410000 */
[----:B------:R-:W-:Y:S01]  /*9db0*/  F2FP.PACK_AB R38, R38, R182 ;  /* 0x000000b62626723e */ /* 0x000fe200000000ff */
[----:B------:R-:W-:Y:S02]  /*9dc0*/  FMUL.FTZ R193, R193, c[0x0][0x2e0] ;  /* 0x0000b800c1c17a20 */ /* 0x000fe40000410000 */
[----:B------:R-:W-:Y:S02]  /*9dd0*/  FMUL.FTZ R27, R37, c[0x0][0x2dc] ;  /* 0x0000b700251b7a20 */ /* 0x000fe40000410000 */
[----:B------:R-:W-:Y:S01]  /*9de0*/  FMUL.FTZ R194, R194, c[0x0][0x2e0] ;  /* 0x0000b800c2c27a20 */ /* 0x000fe20000410000 */
[----:B------:R-:W-:Y:S01]  /*9df0*/  F2FP.PACK_AB R193, R193, R192 ;  /* 0x000000c0c1c1723e */ /* 0x000fe200000000ff */
[----:B------:R-:W-:-:S02]  /*9e00*/  FMUL.FTZ R195, R195, c[0x0][0x2e0] ;  /* 0x0000b800c3c37a20 */ /* 0x000fc40000410000 */
[----:B------:R-:W-:Y:S02]  /*9e10*/  FMUL.FTZ R96, R36, c[0x0][0x2dc] ;  /* 0x0000b70024607a20 */ /* 0x000fe40000410000 */
[----:B------:R-:W-:Y:S01]  /*9e20*/  FMUL.FTZ R184, R184, c[0x0][0x2e0] ;  /* 0x0000b800b8b87a20 */ /* 0x000fe20000410000 */
[----:B------:R-:W-:Y:S01]  /*9e30*/  F2FP.PACK_AB R194, R195, R194 ;  /* 0x000000c2c3c2723e */ /* 0x000fe200000000ff */
        /* <DEDUP_REMOVED lines=53> */
[----:B------:R-:W-:-:S04]  /*a190*/  F2FP.PACK_AB R5, R5, R76 ;  /* 0x0000004c0505723e */ /* 0x000fc800000000ff */
[----:B------:R-:W-:Y:S01]  /*a1a0*/  F2FP.PACK_AB R4, R4, R78 ;  /* 0x0000004e0404723e */ /* 0x000fe200000000ff */
        /* <DEDUP_REMOVED lines=77> */
.L_x_645:
        /* <DEDUP_REMOVED lines=18> */
.L_x_646:
        /* <DEDUP_REMOVED lines=61> */
.L_x_648:
[----:B---34-:R-:W-:Y:S05]  /*ab70*/  BSYNC B0 ;  /* 0x0000000000007941 */ /* 0x018fea0003800000 */
.L_x_647:
        /* <DEDUP_REMOVED lines=21> */
.L_x_650:
[----:B------:R-:W-:Y:S05]  /*acd0*/  BSYNC B0 ;  /* 0x0000000000007941 */ /* 0x000fea0003800000 */
.L_x_649:
        /* <DEDUP_REMOVED lines=31> */
.L_x_652:
[----:B------:R-:W-:Y:S05]  /*aed0*/  BSYNC B0 ;  /* 0x0000000000007941 */ /* 0x000fea0003800000 */
.L_x_651:
        /* <DEDUP_REMOVED lines=18> */
.L_x_625:
[----:B------:R-:W-:Y:S05]  /*b000*/  BSYNC B1 ;  /* 0x0000000000017941 */ /* 0x000fea0003800000 */
.L_x_611:
        /* <DEDUP_REMOVED lines=12> */
.L_x_653:
[----:B------:R-:W-:Y:S05]  /*b0d0*/  EXIT ;  /* 0x000000000000794d */ /* 0x000fea0003800000 */
.L_x_655:
        /* <DEDUP_REMOVED lines=10> */
.L_x_1035:


//--------------------- .text._ZN5flash44flash_bwd_dq_dk_dv_loop_seqk_parallel_kernelI23Flash_bwd_kernel_traitsILi256ELi64ELi64ELi8ELi4ELi2ELi2ELb0ELb1EN7cutlass6half_tE19Flash_kernel_traitsILi256ELi64ELi64ELi8ES3_EELb0ELb1ELb0ELb1ELb0ELb0ELb1EEEvNS_16Flash_bwd_paramsE --------------------------
	.section	.text._ZN5flash44flash_bwd_dq_dk_dv_loop_seqk_parallel_kernelI23Flash_bwd_kernel_traitsILi256ELi64ELi64ELi8ELi4ELi2ELi2ELb0ELb1EN7cutlass6half_tE19Flash_kernel_traitsILi256ELi64ELi64ELi8ES3_EELb0ELb1ELb0ELb1ELb0ELb0ELb1EEEvNS_16Flash_bwd_paramsE,"ax",@progbits
	.sectioninfo	@"SHI_REGISTERS=255"
	.align	128
        .global         _ZN5flash44flash_bwd_dq_dk_dv_loop_seqk_parallel_kernelI23Flash_bwd_kernel_traitsILi256ELi64ELi64ELi8ELi4ELi2ELi2ELb0ELb1EN7cutlass6half_tE19Flash_kernel_traitsILi256ELi64ELi64ELi8ES3_EELb0ELb1ELb0ELb1ELb0ELb0ELb1EEEvNS_16Flash_bwd_paramsE
        .type           _ZN5flash44flash_bwd_dq_dk_dv_loop_seqk_parallel_kernelI23Flash_bwd_kernel_traitsILi256ELi64ELi64ELi8ELi4ELi2ELi2ELb0ELb1EN7cutlass6half_tE19Flash_kernel_traitsILi256ELi64ELi64ELi8ES3_EELb0ELb1ELb0ELb1ELb0ELb0ELb1EEEvNS_16Flash_bwd_paramsE,@function
        .size           _ZN5flash44flash_bwd_dq_dk_dv_loop_seqk_parallel_kernelI23Flash_bwd_kernel_traitsILi256ELi64ELi64ELi8ELi4ELi2ELi2ELb0ELb1EN7cutlass6half_tE19Flash_kernel_traitsILi256ELi64ELi64ELi8ES3_EELb0ELb1ELb0ELb1ELb0ELb0ELb1EEEvNS_16Flash_bwd_paramsE,(.L_x_1036 - _ZN5flash44flash_bwd_dq_dk_dv_loop_seqk_parallel_kernelI23Flash_bwd_kernel_traitsILi256ELi64ELi64ELi8ELi4ELi2ELi2ELb0ELb1EN7cutlass6half_tE19Flash_kernel_traitsILi256ELi64ELi64ELi8ES3_EELb0ELb1ELb0ELb1ELb0ELb0ELb1EEEvNS_16Flash_bwd_paramsE)
        .other          _ZN5flash44flash_bwd_dq_dk_dv_loop_seqk_parallel_kernelI23Flash_bwd_kernel_traitsILi256ELi64ELi64ELi8ELi4ELi2ELi2ELb0ELb1EN7cutlass6half_tE19Flash_kernel_traitsILi256ELi64ELi64ELi8ES3_EELb0ELb1ELb0ELb1ELb0ELb0ELb1EEEvNS_16Flash_bwd_paramsE,@"STO_CUDA_ENTRY STV_DEFAULT"
_ZN5flash44flash_bwd_dq_dk_dv_loop_seqk_parallel_kernelI23Flash_bwd_kernel_traitsILi256ELi64ELi64ELi8ELi4ELi2ELi2ELb0ELb1EN7cutlass6half_tE19Flash_kernel_traitsILi256ELi64ELi64ELi8ES3_EELb0ELb1ELb0ELb1ELb0ELb0ELb1EEEvNS_16Flash_bwd_paramsE:
.text._ZN5flash44flash_bwd_dq_dk_dv_loop_seqk_parallel_kernelI23Flash_bwd_kernel_traitsILi256ELi64ELi64ELi8ELi4ELi2ELi2ELb0ELb1EN7cutlass6half_tE19Flash_kernel_traitsILi256ELi64ELi64ELi8ES3_EELb0ELb1ELb0ELb1ELb0ELb0ELb1EEEvNS_16Flash_bwd_paramsE:
        /* <DEDUP_REMOVED lines=192> */
.L_x_700:
        /* <DEDUP_REMOVED lines=67> */
.L_x_656:
        /* <DEDUP_REMOVED lines=59> */
.L_x_658:
        /* <DEDUP_REMOVED lines=43> */
.L_x_659:
        /* <DEDUP_REMOVED lines=44> */
.L_x_660:
[----:B------:R-:W-:-:S04]  /*1950*/  UMOV UR8, UR50 ;  /* 0x0000003200087c82 */ /* 0x000fc80008000000 */
.L_x_661:
        /* <DEDUP_REMOVED lines=93> */
.L_x_663:
        /* <DEDUP_REMOVED lines=18> */
.L_x_664:
        /* <DEDUP_REMOVED lines=35> */
.L_x_666:
[----:B------:R-:W-:Y:S05]  /*2280*/  BSYNC B0 ;  /* 0x0000000000007941 */ /* 0x000fea0003800000 */
.L_x_665:
        /* <DEDUP_REMOVED lines=21> */
.L_x_668:
[----:B------:R-:W-:Y:S05]  /*23e0*/  BSYNC B0 ;  /* 0x0000000000007941 */ /* 0x000fea0003800000 */
.L_x_667:
        /* <DEDUP_REMOVED lines=31> */
.L_x_670:
[----:B------:R-:W-:Y:S05]  /*25e0*/  BSYNC B0 ;  /* 0x0000000000007941 */ /* 0x000fea0003800000 */
.L_x_669:
        /* <DEDUP_REMOVED lines=20> */
.L_x_662:
        /* <DEDUP_REMOVED lines=50> */
.L_x_673:
[----:B------:R-:W-:Y:S05]  /*2a50*/  BSYNC B0 ;  /* 0x0000000000007941 */ /* 0x000fea0003800000 */
.L_x_672:
        /* <DEDUP_REMOVED lines=48> */
.L_x_675:
[----:B------:R-:W-:Y:S05]  /*2d60*/  BSYNC B0 ;  /* 0x0000000000007941 */ /* 0x000fea0003800000 */
.L_x_674:
        /* <DEDUP_REMOVED lines=44> */
.L_x_677:
[----:B------:R-:W-:Y:S05]  /*3030*/  BSYNC B0 ;  /* 0x0000000000007941 */ /* 0x000fea0003800000 */
.L_x_676:
        /* <DEDUP_REMOVED lines=45> */
.L_x_679:
[----:B------:R-:W-:Y:S05]  /*3310*/  BSYNC B0 ;  /* 0x0000000000007941 */ /* 0x000fea0003800000 */
.L_x_678:
        /* <DEDUP_REMOVED lines=81> */
.L_x_681:
[----:B------:R-:W-:Y:S05]  /*3830*/  BSYNC B0 ;  /* 0x0000000000007941 */ /* 0x000fea0003800000 */
.L_x_680:
        /* <DEDUP_REMOVED lines=55> */
.L_x_683:
[----:B------:R-:W-:Y:S05]  /*3bb0*/  BSYNC B0 ;  /* 0x0000000000007941 */ /* 0x000fea0003800000 */
.L_x_682:
        /* <DEDUP_REMOVED lines=62> */
.L_x_685:
[----:B------:R-:W-:Y:S05]  /*3fa0*/  BSYNC B0 ;  /* 0x0000000000007941 */ /* 0x000fea0003800000 */
.L_x_684:
        /* <DEDUP_REMOVED lines=54> */
.L_x_687:
[----:B------:R-:W-:Y:S05]  /*4310*/  BSYNC B0 ;  /* 0x0000000000007941 */ /* 0x000fea0003800000 */
.L_x_686:
        /* <DEDUP_REMOVED lines=119> */
.L_x_690:
[----:B------:R-:W0:Y:S01]  /*4a90*/  LDGDEPBAR ;  /* 0x00000000000079af */ /* 0x000e220000000000 */
[----:B------:R-:W-:Y:S01]  /*4aa0*/  USHF.L.U32 UR12, UR23, 0x6, URZ ;  /* 0x00000006170c7899 */ /* 0x000fe2000800063f */
[----:B-----5:R-:W-:Y:S01]  /*4ab0*/  FSETP.NEU.FTZ.AND P1, PT, R241, -INF , PT ;  /* 0xff800000f100780b */ /* 0x020fe20003f3d000 */
[----:B------:R-:W-:Y:S01]  /*4ac0*/  USHF.L.U32 UR13, UR7, 0x6, URZ ;  /* 0x00000006070d7899 */ /* 0x000fe2000800063f */
[----:B------:R-:W-:Y:S01]  /*4ad0*/  MOV R200, c[0x0][0x22c] ;  /* 0x00008b0000c87a02 */ /* 0x000fe20000000f00 */
[----:B------:R-:W-:Y:S01]  /*4ae0*/  UIADD3 UR14, UR17, 0x40, UR12 ;  /* 0x00000040110e7890 */ /* 0x000fe2000fffe00c */
[----:B------:R-:W3:Y:S01]  /*4af0*/  LDL R117, [R1+0x34] ;  /* 0x0000340001757983 */ /* 0x000ee20000100800 */
[----:B------:R-:W-:Y:S02]  /*4b00*/  UIADD3 UR12, UR12, 0x40, URZ ;  /* 0x000000400c0c7890 */ /* 0x000fe4000fffe03f */
[----:B------:R-:W-:Y:S01]  /*4b10*/  UIADD3 UR14, UR14, -UR16, URZ ;  /* 0x800000100e0e7290 */ /* 0x000fe2000fffe03f */
[----:B------:R-:W-:Y:S02]  /*4b20*/  IMAD R200, R200, c[0x0][0x1c0], RZ ;  /* 0x00007000c8c87a24 */ /* 0x000fe400078e02ff */
[----:B--2---:R-:W2:Y:S01]  /*4b30*/  LDL R119, [R1+0x4] ;  /* 0x0000040001777983 */ /* 0x004ea20000100800 */
[----:B------:R-:W-:Y:S02]  /*4b40*/  UISETP.GE.AND UP0, UPT, UR13, UR14, UPT ;  /* 0x0000000e0d00728c */ /* 0x000fe4000bf06270 */
[----:B------:R-:W-:Y:S02]  /*4b50*/  LEA R200, -R200, RZ, 0x6 ;  /* 0x000000ffc8c87211 */ /* 0x000fe400078e31ff */
[----:B------:R-:W-:Y:S01]  /*4b60*/  UISETP.LT.AND UP0, UPT, UR12, UR16, UP0 ;  /* 0x000000100c00728c */ /* 0x000fe20008701270 */
[----:B----4-:R-:W4:Y:S05]  /*4b70*/  LDL R118, [R1+0x8] ;  /* 0x0000080001767983 */ /* 0x010f2a0000100800 */
[----:B------:R-:W-:Y:S01]  /*4b80*/  PLOP3.LUT P0, PT, PT, PT, UP0, 0x80, 0x0 ;  /* 0x000000000000781c */ /* 0x000fe20003f0f008 */
[----:B------:R-:W-:Y:S01]  /*4b90*/  UISETP.GT.AND UP0, UPT, UR7, UR15, UPT ;  /* 0x0000000f0700728c */ /* 0x000fe2000bf04270 */
[----:B------:R-:W-:Y:S04]  /*4ba0*/  DEPBAR.LE SB0, 0x0 ;  /* 0x000080000000791a */ /* 0x000fe80000000000 */
        /* <DEDUP_REMOVED lines=10> */
[----:B------:R-:W-:Y:S04]  /*4c50*/  LDSM.16.M88.4 R108, [R222] ;  /* 0x00000000de6c783b */ /* 0x000fe80000000200 */
[C---:B------:R-:W-:Y:S02]  /*4c60*/  HMMA.16816.F32 R8, R16.reuse, R10, RZ ;  /* 0x0000000a1008723c */ /* 0x040fe400000018ff */
[----:B------:R-:W-:Y:S06]  /*4c70*/  LDSM.16.M88.4 R112, [R216+0x10000] ;  /* 0x01000000d870783b */ /* 0x000fec0000000200 */
[C---:B------:R-:W-:Y:S08]  /*4c80*/  HMMA.16816.F32 R12, R16.reuse, R84, RZ ;  /* 0x00000054100c723c */ /* 0x040ff000000018ff */
[----:B------:R-:W-:Y:S01]  /*4c90*/  HMMA.16816.F32 R16, R16, R86, RZ ;  /* 0x000000561010723c */ /* 0x000fe200000018ff */
[----:B------:R-:W1:Y:S07]  /*4ca0*/  LDSM.16.M88.4 R84, [R217+0x10800] ;  /* 0x01080000d954783b */ /* 0x000e6e0000000200 */
[C---:B------:R-:W-:Y:S08]  /*4cb0*/  HMMA.16816.F32 R4, R88.reuse, R92, R4 ;  /* 0x0000005c5804723c */ /* 0x040ff00000001804 */
[C---:B------:R-:W-:Y:S01]  /*4cc0*/  HMMA.16816.F32 R8, R88.reuse, R94, R8 ;  /* 0x0000005e5808723c */ /* 0x040fe20000001808 */
[----:B------:R-:W-:Y:S07]  /*4cd0*/  LDSM.16.M88.4 R92, [R218+0x2000] ;  /* 0x00200000da5c783b */ /* 0x000fee0000000200 */
[C---:B------:R-:W-:Y:S08]  /*4ce0*/  HMMA.16816.F32 R12, R88.reuse, R96, R12 ;  /* 0x00000060580c723c */ /* 0x040ff0000000180c */
[----:B------:R-:W-:Y:S01]  /*4cf0*/  HMMA.16816.F32 R16, R88, R98, R16 ;  /* 0x000000625810723c */ /* 0x000fe20000001810 */
[----:B------:R-:W1:Y:S06]  /*4d00*/  LDSM.16.M88.4 R88, [R216+0x10800] ;  /* 0x01080000d858783b */ /* 0x000e6c0000000200 */
[----:B------:R-:W1:Y:S01]  /*4d10*/  LDSM.16.M88.4 R96, [R2+0x12000] ;  /* 0x012000000260783b */ /* 0x000e620000000200 */
[C---:B------:R-:W-:Y:S08]  /*4d20*/  HMMA.16816.F32 R4, R100.reuse, R104, R4 ;  /* 0x000000686404723c */ /* 0x040ff00000001804 */
[C---:B------:R-:W-:Y:S01]  /*4d30*/  HMMA.16816.F32 R8, R100.reuse, R106, R8 ;  /* 0x0000006a6408723c */ /* 0x040fe20000001808 */
[----:B------:R-:W-:Y:S07]  /*4d40*/  LDSM.16.M88.4 R104, [R3+0x12000] ;  /* 0x012000000368783b */ /* 0x000fee0000000200 */
[C---:B-1----:R-:W-:Y:S08]  /*4d50*/  HMMA.16816.F32 R12, R100.reuse, R84, R12 ;  /* 0x00000054640c723c */ /* 0x042ff0000000180c */
[----:B------:R-:W-:Y:S01]  /*4d60*/  HMMA.16816.F32 R16, R100, R86, R16 ;  /* 0x000000566410723c */ /* 0x000fe20000001810 */
[----:B------:R-:W1:Y:S06]  /*4d70*/  LDSM.16.M88.4 R84, [R2+0x12800] ;  /* 0x012800000254783b */ /* 0x000e6c0000000200 */
[----:B------:R-:W1:Y:S01]  /*4d80*/  LDSM.16.M88.4 R100, [R219+0x2000] ;  /* 0x00200000db64783b */ /* 0x000e620000000200 */
        /* <DEDUP_REMOVED lines=19> */
[----:B------:R-:W2:Y:S06]  /*4ec0*/  LDSM.16.M88.4 R88, [R216+0x12800] ;  /* 0x01280000d858783b */ /* 0x000eac0000000200 */
[----:B------:R-:W2:Y:S01]  /*4ed0*/  LDSM.16.M88.4 R100, [R218+0x4000] ;  /* 0x00400000da64783b */ /* 0x000ea20000000200 */
        /* <DEDUP_REMOVED lines=10> */
[C---:B--2---:R-:W-:Y:S08]  /*4f80*/  HMMA.16816.F32 R12, R92.reuse, R88, R12 ;  /* 0x000000585c0c723c */ /* 0x044ff0000000180c */
        /* <DEDUP_REMOVED lines=39> */
[C---:B------:R-:W-:Y:S08]  /*5200*/  HMMA.16816.F32 R8, R92.reuse, R98, R8 ;  /* 0x000000625c08723c */ /* 0x040ff00000001808 */
[C---:B--2---:R-:W-:Y:S08]  /*5210*/  HMMA.16816.F32 R12, R92.reuse, R88, R12 ;  /* 0x000000585c0c723c */ /* 0x044ff0000000180c */
[----:B------:R-:W-:Y:S08]  /*5220*/  HMMA.16816.F32 R16, R92, R90, R16 ;  /* 0x0000005a5c10723c */ /* 0x000ff00000001810 */
[C---:B------:R-:W-:Y:S08]  /*5230*/  HMMA.16816.F32 R4, R100.reuse, R104, R4 ;  /* 0x000000686404723c */ /* 0x040ff00000001804 */
[C---:B------:R-:W-:Y:S08]  /*5240*/  HMMA.16816.F32 R8, R100.reuse, R106, R8 ;  /* 0x0000006a6408723c */ /* 0x040ff00000001808 */
[C---:B-1----:R-:W-:Y:S08]  /*5250*/  HMMA.16816.F32 R12, R100.reuse, R84, R12 ;  /* 0x00000054640c723c */ /* 0x042ff0000000180c */
[----:B------:R-:W-:Y:S01]  /*5260*/  HMMA.16816.F32 R16, R100, R86, R16 ;  /* 0x000000566410723c */ /* 0x000fe20000001810 */
[----:B------:R-:W2:Y:S06]  /*5270*/  LDL R101, [R1+0x28] ;  /* 0x0000280001657983 */ /* 0x000eac0000100800 */
[----:B------:R-:W1:Y:S01]  /*5280*/  LDSM.16.M88.4 R84, [R216+0x16800] ;  /* 0x01680000d854783b */ /* 0x000e620000000200 */
[C---:B------:R-:W-:Y:S05]  /*5290*/  HMMA.16816.F32 R4, R108.reuse, R112, R4 ;  /* 0x000000706c04723c */ /* 0x040fea0000001804 */
[----:B------:R-:W2:Y:S03]  /*52a0*/  LDL R100, [R1+0x24] ;  /* 0x0000240001647983 */ /* 0x000ea60000100800 */
[C---:B------:R-:W-:Y:S11]  /*52b0*/  HMMA.16816.F32 R8, R108.reuse, R114, R8 ;  /* 0x000000726c08723c */ /* 0x040ff60000001808 */
[----:B------:R-:W-:Y:S05]  /*52c0*/  @!UPT UIADD3 URZ, URZ, URZ, URZ ;  /* 0x0000003f3f3ff290 */ /* 0x000fea000fffe03f */
[----:B------:R-:W-:Y:S02]  /*52d0*/  FMUL.FTZ R6, R6, c[0x0][0x2ec] ;  /* 0x0000bb0006067a20 */ /* 0x000fe40000410000 */
[----:B------:R-:W-:Y:S02]  /*52e0*/  FMUL.FTZ R7, R7, c[0x0][0x2ec] ;  /* 0x0000bb0007077a20 */ /* 0x000fe40000410000 */
[----:B------:R-:W-:Y:S01]  /*52f0*/  MUFU.TANH R127, R6 ;  /* 0x00000006007f7308 */ /* 0x000fe20000002400 */
[----:B------:R-:W-:Y:S02]  /*5300*/  FMUL.FTZ R5, R5, c[0x0][0x2ec] ;  /* 0x0000bb0005057a20 */ /* 0x000fe40000410000 */
[----:B------:R-:W-:Y:S02]  /*5310*/  FMUL.FTZ R4, R4, c[0x0][0x2ec] ;  /* 0x0000bb0004047a20 */ /* 0x000fe40000410000 */
[----:B------:R-:W-:Y:S02]  /*5320*/  FMUL.FTZ R10, R10, c[0x0][0x2ec] ;  /* 0x0000bb000a0a7a20 */ /* 0x000fe40000410000 */
[----:B------:R-:W-:Y:S02]  /*5330*/  FMUL.FTZ R11, R11, c[0x0][0x2ec] ;  /* 0x0000bb000b0b7a20 */ /* 0x000fe40000410000 */
[----:B------:R-:W-:Y:S01]  /*5340*/  FMUL.FTZ R9, R9, c[0x0][0x2ec] ;  /* 0x0000bb0009097a20 */ /* 0x000fe20000410000 */
[----:B------:R3:W-:Y:S01]  /*5350*/  MUFU.TANH R125, R10 ;  /* 0x0000000a007d7308 */ /* 0x0007e20000002400 */
[C---:B-1----:R-:W-:Y:S03]  /*5360*/  HMMA.16816.F32 R12, R108.reuse, R84, R12 ;  /* 0x000000546c0c723c */ /* 0x042fe6000000180c */
[----:B------:R-:W-:Y:S05]  /*5370*/  FMUL.FTZ R8, R8, c[0x0][0x2ec] ;  /* 0x0000bb0008087a20 */ /* 0x000fea0000410000 */
[----:B------:R-:W-:Y:S01]  /*5380*/  HMMA.16816.F32 R16, R108, R86, R16 ;  /* 0x000000566c10723c */ /* 0x000fe20000001810 */
[----:B------:R1:W1:Y:S10]  /*5390*/  MUFU.TANH R116, R4 ;  /* 0x0000000400747308 */ /* 0x0002740000002400 */
[----:B------:R4:W-:Y:S01]  /*53a0*/  MUFU.TANH R126, R7 ;  /* 0x00000007007e7308 */ /* 0x0009e20000002400 */
[----:B---3--:R-:W3:Y:S04]  /*53b0*/  LDL R10, [R1+0xc] ;  /* 0x00000c00010a7983 */ /* 0x008ee80000100800 */
[----:B------:R-:W-:Y:S02]  /*53c0*/  FMUL.FTZ R15, R15, c[0x0][0x2ec] ;  /* 0x0000bb000f0f7a20 */ /* 0x000fe40000410000 */
[----:B------:R-:W-:Y:S02]  /*53d0*/  FMUL.FTZ R14, R14, c[0x0][0x2ec] ;  /* 0x0000bb000e0e7a20 */ /* 0x000fe40000410000 */
[----:B------:R-:W-:Y:S01]  /*53e0*/  FMUL.FTZ R13, R13, c[0x0][0x2ec] ;  /* 0x0000bb000d0d7a20 */ /* 0x000fe20000410000 */
[----:B------:R4:W-:Y:S01]  /*53f0*/  MUFU.TANH R122, R15 ;  /* 0x0000000f007a7308 */ /* 0x0009e20000002400 */
[----:B------:R-:W-:Y:S02]  /*5400*/  FMUL.FTZ R12, R12, c[0x0][0x2ec] ;  /* 0x0000bb000c0c7a20 */ /* 0x000fe40000410000 */
[----:B------:R-:W-:Y:S01]  /*5410*/  FMUL.FTZ R16, R16, c[0x0][0x2ec] ;  /* 0x0000bb0010107a20 */ /* 0x000fe20000410000 */
[----:B-1----:R-:W-:Y:S01]  /*5420*/  MOV R4, UR16 ;  /* 0x0000001000047c02 */ /* 0x002fe20008000f00 */
[----:B------:R-:W-:Y:S02]  /*5430*/  FMUL.FTZ R17, R17, c[0x0][0x2ec] ;  /* 0x0000bb0011117a20 */ /* 0x000fe40000410000 */
[----:B------:R-:W-:Y:S01]  /*5440*/  FMUL.FTZ R18, R18, c[0x0][0x2ec] ;  /* 0x0000bb0012127a20 */ /* 0x000fe20000410000 */
[----:B------:R-:W-:Y:S01]  /*5450*/  IADD3 R4, R4, -UR17, R117 ;  /* 0x8000001104047c10 */ /* 0x000fe2000fffe075 */
[----:B------:R-:W-:Y:S01]  /*5460*/  FMUL.FTZ R19, R19, c[0x0][0x2ec] ;  /* 0x0000bb0013137a20 */ /* 0x000fe20000410000 */
[----:B------:R1:W1:Y:S02]  /*5470*/  MUFU.TANH R113, R5 ;  /* 0x0000000500717308 */ /* 0x0002640000002400 */
[----:B------:R-:W-:Y:S01]  /*5480*/  @!P0 IADD3 R6, R4, UR13, RZ ;  /* 0x0000000d04068c10 */ /* 0x000fe2000fffe0ff */
[----:B------:R-:W-:Y:S03]  /*5490*/  FFMA.FTZ R4, R119, UR6, R116 ;  /* 0x0000000677047c23 */ /* 0x000fe60008010074 */
[C---:B----4-:R-:W-:Y:S02]  /*54a0*/  @!P0 IMNMX R7, R6.reuse, UR16, PT ;  /* 0x0000001006078c17 */ /* 0x050fe4000b800200 */
[----:B------:R-:W-:Y:S02]  /*54b0*/  @!P0 IADD3 R6, R6, 0x8, RZ ;  /* 0x0000000806068810 */ /* 0x000fe40007ffe0ff */
[-C--:B------:R-:W-:Y:S01]  /*54c0*/  @!P0 ISETP.GE.AND P2, PT, R246, R7.reuse, PT ;  /* 0x00000007f600820c */ /* 0x080fe20003f46270 */
[----:B------:R4:W3:Y:S01]  /*54d0*/  MUFU.TANH R112, R8 ;  /* 0x0000000800707308 */ /* 0x0008e20000002400 */
[----:B------:R-:W-:Y:S01]  /*54e0*/  @!P0 IMNMX R6, R6, UR16, PT ;  /* 0x0000001006068c17 */ /* 0x000fe2000b800200 */
[----:B------:R-:W2:Y:S01]  /*54f0*/  LDL R15, [R1+0x10] ;  /* 0x00001000010f7983 */ /* 0x000ea20000100800 */
[----:B------:R-:W-:Y:S02]  /*5500*/  @!P0 FSEL R4, R4, -INF , !P2 ;  /* 0xff80000004048808 */ /* 0x000fe40005000000 */
[-C--:B------:R-:W-:Y:S05]  /*5510*/  @!P0 ISETP.GE.AND P2, PT, R246, R6.reuse, PT ;  /* 0x00000006f600820c */ /* 0x080fea0003f46270 */
[----:B------:R4:W2:Y:S01]  /*5520*/  MUFU.TANH R107, R9 ;  /* 0x00000009006b7308 */ /* 0x0008a20000002400 */
[----:B-1----:R-:W-:Y:S05]  /*5530*/  FMUL.FTZ R5, R241, 1.4426950216293334961 ;  /* 0x3fb8aa3bf1057820 */ /* 0x002fea0000410000 */
[----:B------:R-:W-:Y:S04]  /*5540*/  FSEL R5, R5, RZ, P1 ;  /* 0x000000ff05057208 */ /* 0x000fe80000800000 */
[----:B------:R1:W-:Y:S01]  /*5550*/  MUFU.TANH R123, R14 ;  /* 0x0000000e007b7308 */ /* 0x0003e20000002400 */
[-C--:B------:R-:W-:Y:S01]  /*5560*/  @!P0 ISETP.GE.AND P1, PT, R247, R7.reuse, PT ;  /* 0x00000007f700820c */ /* 0x080fe20003f26270 */
[----:B------:R-:W-:Y:S02]  /*5570*/  FFMA.FTZ R4, R4, c[0x0][0x23c], -R5 ;  /* 0x00008f0004047a23 */ /* 0x000fe40000010805 */
[----:B----4-:R-:W-:Y:S06]  /*5580*/  FFMA.FTZ R8, R118, UR6, R113 ;  /* 0x0000000676087c23 */ /* 0x010fec0008010071 */
[----:B------:R4:W-:Y:S01]  /*5590*/  MUFU.EX2 R117, R4 ;  /* 0x0000000400757308 */ /* 0x0009e20000000800 */
[----:B------:R-:W-:Y:S02]  /*55a0*/  @!P0 FSEL R8, R8, -INF , !P1 ;  /* 0xff80000008088808 */ /* 0x000fe40004800000 */
[----:B------:R-:W-:Y:S01]  /*55b0*/  FSETP.NEU.FTZ.AND P1, PT, R242, -INF , PT ;  /* 0xff800000f200780b */ /* 0x000fe20003f3d000 */
[----:B------:R-:W-:Y:S02]  /*55c0*/  FFMA.FTZ R9, R119, UR6, R127 ;  /* 0x0000000677097c23 */ /* 0x000fe4000801007f */
[--C-:B------:R-:W-:Y:S03]  /*55d0*/  FFMA.FTZ R8, R8, c[0x0][0x23c], -R5.reuse ;  /* 0x00008f0008087a23 */ /* 0x100fe60000010805 */
[----:B------:R-:W-:Y:S01]  /*55e0*/  @!P0 FSEL R9, R9, -INF , !P2 ;  /* 0xff80000009098808 */ /* 0x000fe20005000000 */
[----:B------:R4:W-:Y:S01]  /*55f0*/  MUFU.EX2 R110, R8 ;  /* 0x00000008006e7308 */ /* 0x0009e20000000800 */
[-C--:B------:R-:W-:Y:S01]  /*5600*/  @!P0 ISETP.GE.AND P2, PT, R252, R7.reuse, PT ;  /* 0x00000007fc00820c */ /* 0x080fe20003f46270 */
[----:B-1----:R-:W2:Y:S08]  /*5610*/  LDL R14, [R1+0x14] ;  /* 0x00001400010e7983 */ /* 0x002eb00000100800 */
[----:B------:R1:W-:Y:S01]  /*5620*/  MUFU.TANH R106, R13 ;  /* 0x0000000d006a7308 */ /* 0x0003e20000002400 */
[----:B----4-:R-:W-:Y:S05]  /*5630*/  FMUL.FTZ R4, R242, 1.4426950216293334961 ;  /* 0x3fb8aa3bf2047820 */ /* 0x010fea0000410000 */
[----:B------:R-:W-:Y:S04]  /*5640*/  FSEL R4, R4, RZ, P1 ;  /* 0x000000ff04047208 */ /* 0x000fe80000800000 */
[----:B------:R4:W2:Y:S01]  /*5650*/  MUFU.TANH R124, R11 ;  /* 0x0000000b007c7308 */ /* 0x0008a20000002400 */
[-C--:B------:R-:W-:Y:S01]  /*5660*/  @!P0 ISETP.GE.AND P1, PT, R247, R6.reuse, PT ;  /* 0x00000006f700820c */ /* 0x080fe20003f26270 */
[----:B------:R-:W-:Y:S02]  /*5670*/  FFMA.FTZ R9, R9, c[0x0][0x23c], -R4 ;  /* 0x00008f0009097a23 */ /* 0x000fe40000010804 */
[----:B------:R-:W-:Y:S06]  /*5680*/  FFMA.FTZ R8, R118, UR6, R126 ;  /* 0x0000000676087c23 */ /* 0x000fec000801007e */
[----:B------:R-:W-:Y:S01]  /*5690*/  MUFU.EX2 R197, R9 ;  /* 0x0000000900c57308 */ /* 0x000fe20000000800 */
[----:B------:R-:W-:Y:S02]  /*56a0*/  @!P0 FSEL R8, R8, -INF , !P1 ;  /* 0xff80000008088808 */ /* 0x000fe40004800000 */
[-C--:B------:R-:W-:Y:S01]  /*56b0*/  @!P0 ISETP.GE.AND P1, PT, R248, R7.reuse, PT ;  /* 0x00000007f800820c */ /* 0x080fe20003f26270 */
[----:B-1----:R-:W2:Y:S02]  /*56c0*/  LDL R13, [R1+0x18] ;  /* 0x00001800010d7983 */ /* 0x002ea40000100800 */
[----:B------:R-:W-:Y:S04]  /*56d0*/  FFMA.FTZ R8, R8, c[0x0][0x23c], -R4 ;  /* 0x00008f0008087a23 */ /* 0x000fe80000010804 */
[----:B------:R1:W1:Y:S01]  /*56e0*/  MUFU.TANH R114, R12 ;  /* 0x0000000c00727308 */ /* 0x0002620000002400 */
[----:B----4-:R-:W4:Y:S09]  /*56f0*/  LDL R11, [R1+0x20] ;  /* 0x00002000010b7983 */ /* 0x010f320000100800 */
[----:B------:R2:W-:Y:S10]  /*5700*/  MUFU.EX2 R131, R8 ;  /* 0x0000000800837308 */ /* 0x0005f40000000800 */
[----:B------:R-:W2:Y:S01]  /*5710*/  MUFU.TANH R105, R16 ;  /* 0x0000001000697308 */ /* 0x000ea20000002400 */
[----:B-1----:R-:W4:Y:S09]  /*5720*/  LDL R12, [R1+0x1c] ;  /* 0x00001c00010c7983 */ /* 0x002f320000100800 */
[----:B------:R-:W-:Y:S10]  /*5730*/  MUFU.TANH R104, R17 ;  /* 0x0000001100687308 */ /* 0x000ff40000002400 */
[----:B------:R-:W-:Y:S10]  /*5740*/  MUFU.TANH R121, R18 ;  /* 0x0000001200797308 */ /* 0x000ff40000002400 */
[----:B------:R-:W-:Y:S01]  /*5750*/  MUFU.TANH R120, R19 ;  /* 0x0000001300787308 */ /* 0x000fe20000002400 */
[----:B---3--:R-:W-:Y:S05]  /*5760*/  FFMA.FTZ R9, R10, UR6, R112 ;  /* 0x000000060a097c23 */ /* 0x008fea0008010070 */
[----:B------:R-:W-:Y:S02]  /*5770*/  @!P0 FSEL R9, R9, -INF , !P1 ;  /* 0xff80000009098808 */ /* 0x000fe40004800000 */
[-C--:B------:R-:W-:Y:S03]  /*5780*/  @!P0 ISETP.GE.AND P1, PT, R249, R7.reuse, PT ;  /* 0x00000007f900820c */ /* 0x080fe60003f26270 */
[----:B------:R-:W-:Y:S04]  /*5790*/  FFMA.FTZ R9, R9, c[0x0][0x23c], -R5 ;  /* 0x00008f0009097a23 */ /* 0x000fe80000010805 */
[----:B------:R1:W-:Y:S01]  /*57a0*/  MUFU.EX2 R111, R9 ;  /* 0x00000009006f7308 */ /* 0x0003e20000000800 */
[----:B--2---:R-:W-:Y:S05]  /*57b0*/  FFMA.FTZ R8, R15, UR6, R107 ;  /* 0x000000060f087c23 */ /* 0x004fea000801006b */
[----:B------:R-:W-:Y:S02]  /*57c0*/  @!P0 FSEL R8, R8, -INF , !P1 ;  /* 0xff80000008088808 */ /* 0x000fe40004800000 */
[-C--:B------:R-:W-:Y:S01]  /*57d0*/  @!P0 ISETP.GE.AND P1, PT, R248, R6.reuse, PT ;  /* 0x00000006f800820c */ /* 0x080fe20003f26270 */
[----:B-1----:R-:W-:Y:S02]  /*57e0*/  FFMA.FTZ R9, R10, UR6, R125 ;  /* 0x000000060a097c23 */ /* 0x002fe4000801007d */
[----:B------:R-:W2:Y:S01]  /*57f0*/  LDL R10, [R1] ;  /* 0x00000000010a7983 */ /* 0x000ea20000100800 */
[--C-:B------:R-:W-:Y:S02]  /*5800*/  FFMA.FTZ R8, R8, c[0x0][0x23c], -R5.reuse ;  /* 0x00008f0008087a23 */ /* 0x100fe40000010805 */
[----:B------:R-:W-:Y:S02]  /*5810*/  @!P0 FSEL R9, R9, -INF , !P1 ;  /* 0xff80000009098808 */ /* 0x000fe40004800000 */
[----:B------:R1:W-:Y:S01]  /*5820*/  MUFU.EX2 R109, R8 ;  /* 0x00000008006d7308 */ /* 0x0003e20000000800 */
[-C--:B------:R-:W-:Y:S02]  /*5830*/  @!P0 ISETP.GE.AND P1, PT, R249, R6.reuse, PT ;  /* 0x00000006f900820c */ /* 0x080fe40003f26270 */
[----:B------:R-:W-:Y:S07]  /*5840*/  FFMA.FTZ R9, R9, c[0x0][0x23c], -R4 ;  /* 0x00008f0009097a23 */ /* 0x000fee0000010804 */
[----:B------:R3:W-:Y:S01]  /*5850*/  MUFU.EX2 R196, R9 ;  /* 0x0000000900c47308 */ /* 0x0007e20000000800 */
[----:B-1----:R-:W-:Y:S05]  /*5860*/  FFMA.FTZ R8, R15, UR6, R124 ;  /* 0x000000060f087c23 */ /* 0x002fea000801007c */
[----:B------:R-:W-:Y:S02]  /*5870*/  @!P0 FSEL R8, R8, -INF , !P1 ;  /* 0xff80000008088808 */ /* 0x000fe40004800000 */
[-C--:B------:R-:W-:Y:S01]  /*5880*/  @!P0 ISETP.GE.AND P1, PT, R250, R7.reuse, PT ;  /* 0x00000007fa00820c */ /* 0x080fe20003f26270 */
[----:B---3--:R-:W-:Y:S02]  /*5890*/  FFMA.FTZ R9, R14, UR6, R114 ;  /* 0x000000060e097c23 */ /* 0x008fe40008010072 */
[----:B------:R-:W-:Y:S03]  /*58a0*/  FFMA.FTZ R8, R8, c[0x0][0x23c], -R4 ;  /* 0x00008f0008087a23 */ /* 0x000fe60000010804 */
[----:B------:R-:W-:Y:S01]  /*58b0*/  @!P0 FSEL R9, R9, -INF , !P1 ;  /* 0xff80000009098808 */ /* 0x000fe20004800000 */
[----:B------:R1:W3:Y:S01]  /*58c0*/  MUFU.EX2 R130, R8 ;  /* 0x0000000800827308 */ /* 0x0002e20000000800 */
[-C--:B------:R-:W-:Y:S03]  /*58d0*/  @!P0 ISETP.GE.AND P1, PT, R251, R7.reuse, PT ;  /* 0x00000007fb00820c */ /* 0x080fe60003f26270 */
[----:B------:R-:W-:Y:S06]  /*58e0*/  FFMA.FTZ R9, R9, c[0x0][0x23c], -R5 ;  /* 0x00008f0009097a23 */ /* 0x000fec0000010805 */
        /* <DEDUP_REMOVED lines=8> */
[----:B------:R-:W-:Y:S03]  /*5970*/  @!P0 ISETP.GE.AND P1, PT, R251, R6, PT ;  /* 0x00000006fb00820c */ /* 0x000fe60003f26270 */
[----:B------:R-:W-:Y:S06]  /*5980*/  FFMA.FTZ R9, R9, c[0x0][0x23c], -R4 ;  /* 0x00008f0009097a23 */ /* 0x000fec0000010804 */
[----:B------:R4:W-:Y:S01]  /*5990*/  MUFU.EX2 R199, R9 ;  /* 0x0000000900c77308 */ /* 0x0009e20000000800 */
[----:B-1----:R-:W-:Y:S05]  /*59a0*/  FFMA.FTZ R8, R13, UR6, R122 ;  /* 0x000000060d087c23 */ /* 0x002fea000801007a */
[----:B------:R-:W-:Y:S01]  /*59b0*/  @!P0 FSEL R8, R8, -INF , !P1 ;  /* 0xff80000008088808 */ /* 0x000fe20004800000 */
[----:B----4-:R-:W-:Y:S04]  /*59c0*/  FFMA.FTZ R9, R12, UR6, R105 ;  /* 0x000000060c097c23 */ /* 0x010fe80008010069 */
[----:B------:R-:W-:Y:S01]  /*59d0*/  FFMA.FTZ R8, R8, c[0x0][0x23c], -R4 ;  /* 0x00008f0008087a23 */ /* 0x000fe20000010804 */
[----:B------:R-:W-:Y:S03]  /*59e0*/  @!P0 FSEL R9, R9, -INF , !P2 ;  /* 0xff80000009098808 */ /* 0x000fe60005000000 */
[----:B------:R1:W4:Y:S02]  /*59f0*/  MUFU.EX2 R198, R8 ;  /* 0x0000000800c67308 */ /* 0x0003240000000800 */
[--C-:B------:R-:W-:Y:S08]  /*5a00*/  FFMA.FTZ R9, R9, c[0x0][0x23c], -R5.reuse ;  /* 0x00008f0009097a23 */ /* 0x100ff00000010805 */
[----:B------:R-:W-:Y:S01]  /*5a10*/  MUFU.EX2 R115, R9 ;  /* 0x0000000900737308 */ /* 0x000fe20000000800 */
[----:B-1----:R-:W-:Y:S02]  /*5a20*/  F2FP.PACK_AB R8, R130, R196 ;  /* 0x000000c48208723e */ /* 0x002fe400000000ff */
[----:B--2---:R-:W-:Y:S01]  /*5a30*/  @!P0 ISETP.GE.AND P1, PT, R10, R7, PT ;  /* 0x000000070a00820c */ /* 0x004fe20003f26270 */
[----:B------:R-:W-:Y:S05]  /*5a40*/  FFMA.FTZ R7, R11, UR6, R104 ;  /* 0x000000060b077c23 */ /* 0x000fea0008010068 */
[----:B------:R-:W-:Y:S02]  /*5a50*/  @!P0 FSEL R7, R7, -INF , !P1 ;  /* 0xff80000007078808 */ /* 0x000fe40004800000 */
[-C--:B------:R-:W-:Y:S03]  /*5a60*/  @!P0 ISETP.GE.AND P1, PT, R252, R6.reuse, PT ;  /* 0x00000006fc00820c */ /* 0x080fe60003f26270 */
[----:B------:R-:W-:Y:S02]  /*5a70*/  FFMA.FTZ R5, R7, c[0x0][0x23c], -R5 ;  /* 0x00008f0007057a23 */ /* 0x000fe40000010805 */
[----:B------:R-:W-:Y:S02]  /*5a80*/  FFMA.FTZ R7, R12, UR6, R121 ;  /* 0x000000060c077c23 */ /* 0x000fe40008010079 */
[----:B------:R1:W2:Y:S03]  /*5a90*/  MUFU.EX2 R108, R5 ;  /* 0x00000005006c7308 */ /* 0x0002a60000000800 */
[----:B------:R-:W-:Y:S02]  /*5aa0*/  @!P0 FSEL R7, R7, -INF , !P1 ;  /* 0xff80000007078808 */ /* 0x000fe40004800000 */
[----:B------:R-:W-:Y:S02]  /*5ab0*/  @!P0 ISETP.GE.AND P1, PT, R10, R6, PT ;  /* 0x000000060a00820c */ /* 0x000fe40003f26270 */
[----:B------:R-:W-:Y:S01]  /*5ac0*/  F2FP.PACK_AB R6, R110, R117 ;  /* 0x000000756e06723e */ /* 0x000fe200000000ff */
[----:B------:R-:W-:Y:S04]  /*5ad0*/  FFMA.FTZ R7, R7, c[0x0][0x23c], -R4 ;  /* 0x00008f0007077a23 */ /* 0x000fe80000010804 */
[----:B------:R4:W-:Y:S01]  /*5ae0*/  STS [R235+0x22000], R6 ;  /* 0x02200006eb007388 */ /* 0x0009e20000000800 */
[----:B------:R3:W-:Y:S01]  /*5af0*/  MUFU.EX2 R129, R7 ;  /* 0x0000000700817308 */ /* 0x0007e20000000800 */
[----:B-1----:R-:W-:Y:S05]  /*5b00*/  FFMA.FTZ R5, R11, UR6, R120 ;  /* 0x000000060b057c23 */ /* 0x002fea0008010078 */
[----:B------:R-:W-:Y:S02]  /*5b10*/  @!P0 FSEL R5, R5, -INF , !P1 ;  /* 0xff80000005058808 */ /* 0x000fe40004800000 */
[----:B------:R-:W-:Y:S02]  /*5b20*/  IADD3 R102, P0, R101, UR11, RZ ;  /* 0x0000000b65667c10 */ /* 0x000fe4000ff1e0ff */
[----:B------:R-:W-:Y:S01]  /*5b30*/  PLOP3.LUT P1, PT, PT, PT, UP0, 0x80, 0x0 ;  /* 0x000000000000781c */ /* 0x000fe20003f2f008 */
[----:B------:R-:W-:Y:S01]  /*5b40*/  FFMA.FTZ R4, R5, c[0x0][0x23c], -R4 ;  /* 0x00008f0005047a23 */ /* 0x000fe20000010804 */
[----:B------:R-:W-:Y:S02]  /*5b50*/  F2FP.PACK_AB R5, R131, R197 ;  /* 0x000000c58305723e */ /* 0x000fe400000000ff */
[----:B---3--:R-:W-:Y:S01]  /*5b60*/  F2FP.PACK_AB R7, R118, R119 ;  /* 0x000000777607723e */ /* 0x008fe200000000ff */
[----:B------:R1:W3:Y:S01]  /*5b70*/  MUFU.EX2 R128, R4 ;  /* 0x0000000400807308 */ /* 0x0002e20000000800 */
[----:B----4-:R-:W-:Y:S01]  /*5b80*/  F2FP.PACK_AB R6, R198, R199 ;  /* 0x000000c7c606723e */ /* 0x010fe200000000ff */
[----:B------:R2:W-:Y:S01]  /*5b90*/  STS [R235+0x22400], R5 ;  /* 0x02240005eb007388 */ /* 0x0005e20000000800 */
[----:B------:R-:W-:Y:S02]  /*5ba0*/  IADD3.X R103, R100, UR10, RZ, P0, !PT ;  /* 0x0000000a64677c10 */ /* 0x000fe400087fe4ff */
[C---:B------:R-:W-:Y:S03]  /*5bb0*/  LEA R228, P0, R200.reuse, R228, 0x2 ;  /* 0x000000e4c8e47211 */ /* 0x040fe600078010ff */
[----:B------:R-:W-:Y:S01]  /*5bc0*/  STS [R240+0x22400], R8 ;  /* 0x02240008f0007388 */ /* 0x000fe20000000800 */
[----:B------:R-:W-:Y:S05]  /*5bd0*/  LEA.HI.X.SX32 R229, R200, R229, 0x2, P0 ;  /* 0x000000e5c8e57211 */ /* 0x000fea00000f16ff */
[----:B------:R-:W4:Y:S06]  /*5be0*/  LDG.E R101, [R102.64] ;  /* 0x0000000466657981 */ /* 0x000f2c000c1e1900 */
[----:B------:R-:W4:Y:S01]  /*5bf0*/  LDG.E R100, [R102.64+0x20] ;  /* 0x0000200466647981 */ /* 0x000f22000c1e1900 */
[----:B-1----:R-:W-:Y:S02]  /*5c00*/  F2FP.PACK_AB R4, R109, R111 ;  /* 0x0000006f6d04723e */ /* 0x002fe400000000ff */
[----:B--2---:R-:W-:Y:S03]  /*5c10*/  F2FP.PACK_AB R5, R108, R115 ;  /* 0x000000736c05723e */ /* 0x004fe600000000ff */
[----:B------:R3:W-:Y:S06]  /*5c20*/  STS [R240+0x22000], R4 ;  /* 0x02200004f0007388 */ /* 0x0007ec0000000800 */
[----:B------:R-:W-:Y:S06]  /*5c30*/  STS [R238+0x22000], R7 ;  /* 0x02200007ee007388 */ /* 0x000fec0000000800 */
[----:B------:R-:W-:Y:S06]  /*5c40*/  STS [R238+0x22400], R6 ;  /* 0x02240006ee007388 */ /* 0x000fec0000000800 */
[----:B------:R-:W-:Y:S01]  /*5c50*/  STS [R239+0x22000], R5 ;  /* 0x02200005ef007388 */ /* 0x000fe20000000800 */
[----:B---3--:R-:W-:Y:S05]  /*5c60*/  F2FP.PACK_AB R4, R128, R129 ;  /* 0x000000818004723e */ /* 0x008fea00000000ff */
[----:B------:R-:W-:Y:S06]  /*5c70*/  STS [R239+0x22400], R4 ;  /* 0x02240004ef007388 */ /* 0x000fec0000000800 */
[----:B------:R-:W-:Y:S06]  /*5c80*/  LDSM.16.M88.4 R16, [R218+0x8000] ;  /* 0x00800000da10783b */ /* 0x000fec0000000200 */
[----:B------:R-:W1:Y:S06]  /*5c90*/  LDSM.16.M88.4 R8, [R2+0x18000] ;  /* 0x018000000208783b */ /* 0x000e6c0000000200 */
[----:B------:R-:W2:Y:S06]  /*5ca0*/  LDSM.16.M88.4 R84, [R2+0x18800] ;  /* 0x018800000254783b */ /* 0x000eac0000000200 */
[----:B------:R-:W-:Y:S06]  /*5cb0*/  LDSM.16.M88.4 R88, [R219+0x8000] ;  /* 0x00800000db58783b */ /* 0x000fec0000000200 */
[----:B------:R-:W3:Y:S06]  /*5cc0*/  LDSM.16.M88.4 R92, [R3+0x18000] ;  /* 0x01800000035c783b */ /* 0x000eec0000000200 */
[----:B------:R-:W3:Y:S01]  /*5cd0*/  LDSM.16.M88.4 R96, [R3+0x18800] ;  /* 0x018800000360783b */ /* 0x000ee20000000200 */
[C---:B-1----:R-:W-:Y:S08]  /*5ce0*/  HMMA.16816.F32 R4, R16.reuse, R8, RZ ;  /* 0x000000081004723c */ /* 0x042ff000000018ff */
[C---:B------:R-:W-:Y:S08]  /*5cf0*/  HMMA.16816.F32 R8, R16.reuse, R10, RZ ;  /* 0x0000000a1008723c */ /* 0x040ff000000018ff */
[C---:B--2---:R-:W-:Y:S08]  /*5d00*/  HMMA.16816.F32 R12, R16.reuse, R84, RZ ;  /* 0x00000054100c723c */ /* 0x044ff000000018ff */
[----:B------:R-:W-:Y:S01]  /*5d10*/  HMMA.16816.F32 R16, R16, R86, RZ ;  /* 0x000000561010723c */ /* 0x000fe200000018ff */
[----:B------:R-:W-:Y:S07]  /*5d20*/  LDSM.16.M88.4 R84, [R223+0x8000] ;  /* 0x00800000df54783b */ /* 0x000fee0000000200 */
[C---:B---3--:R-:W-:Y:S08]  /*5d30*/  HMMA.16816.F32 R4, R88.reuse, R92, R4 ;  /* 0x0000005c5804723c */ /* 0x048ff00000001804 */
[C---:B------:R-:W-:Y:S01]  /*5d40*/  HMMA.16816.F32 R8, R88.reuse, R94, R8 ;  /* 0x0000005e5808723c */ /* 0x040fe20000001808 */
[----:B------:R-:W1:Y:S07]  /*5d50*/  LDSM.16.M88.4 R92, [R217+0x18000] ;  /* 0x01800000d95c783b */ /* 0x000e6e0000000200 */
[C---:B------:R-:W-:Y:S08]  /*5d60*/  HMMA.16816.F32 R12, R88.reuse, R96, R12 ;  /* 0x00000060580c723c */ /* 0x040ff0000000180c */
[----:B------:R-:W-:Y:S01]  /*5d70*/  HMMA.16816.F32 R16, R88, R98, R16 ;  /* 0x000000625810723c */ /* 0x000fe20000001810 */
[----:B------:R-:W2:Y:S06]  /*5d80*/  LDSM.16.M88.4 R88, [R217+0x18800] ;  /* 0x01880000d958783b */ /* 0x000eac0000000200 */
[----:B------:R-:W-:Y:S01]  /*5d90*/  LDSM.16.M88.4 R96, [R216+0x18000] ;  /* 0x01800000d860783b */ /* 0x000fe20000000200 */
[C---:B-1----:R-:W-:Y:S08]  /*5da0*/  HMMA.16816.F32 R4, R84.reuse, R92, R4 ;  /* 0x0000005c5404723c */ /* 0x042ff00000001804 */
[C---:B------:R-:W-:Y:S01]  /*5db0*/  HMMA.16816.F32 R8, R84.reuse, R94, R8 ;  /* 0x0000005e5408723c */ /* 0x040fe20000001808 */
[----:B------:R-:W1:Y:S07]  /*5dc0*/  LDSM.16.M88.4 R92, [R222+0x8000] ;  /* 0x00800000de5c783b */ /* 0x000e6e0000000200 */
[C---:B--2---:R-:W-:Y:S08]  /*5dd0*/  HMMA.16816.F32 R12, R84.reuse, R88, R12 ;  /* 0x00000058540c723c */ /* 0x044ff0000000180c */
        /* <DEDUP_REMOVED lines=47> */
[----:B------:R-:W-:Y:S07]  /*60d0*/  LDSM.16.M88.4 R96, [R216+0x1e000] ;  /* 0x01e00000d860783b */ /* 0x000fee0000000200 */
[C---:B--2---:R-:W-:Y:S08]  /*60e0*/  HMMA.16816.F32 R12, R92.reuse, R84, R12 ;  /* 0x000000545c0c723c */ /* 0x044ff0000000180c */
[----:B------:R-:W-:Y:S01]  /*60f0*/  HMMA.16816.F32 R16, R92, R86, R16 ;  /* 0x000000565c10723c */ /* 0x000fe20000001810 */
[----:B------:R-:W1:Y:S06]  /*6100*/  LDSM.16.M88.4 R84, [R217+0x1c000] ;  /* 0x01c00000d954783b */ /* 0x000e6c0000000200 */
[----:B------:R-:W2:Y:S01]  /*6110*/  LDSM.16.M88.4 R92, [R217+0x1c800] ;  /* 0x01c80000d95c783b */ /* 0x000ea20000000200 */
        /* <DEDUP_REMOVED lines=30> */
[----:B------:R-:W1:Y:S07]  /*6300*/  LDSM.16.M88.4 R88, [R222+0xe000] ;  /* 0x00e00000de58783b */ /* 0x000e6e0000000200 */
[C---:B--2---:R-:W-:Y:S08]  /*6310*/  HMMA.16816.F32 R12, R84.reuse, R92, R12 ;  /* 0x0000005c540c723c */ /* 0x044ff0000000180c */
[----:B------:R-:W-:Y:S01]  /*6320*/  HMMA.16816.F32 R16, R84, R94, R16 ;  /* 0x0000005e5410723c */ /* 0x000fe20000001810 */
[----:B------:R-:W2:Y:S07]  /*6330*/  LDSM.16.M88.4 R84, [R216+0x1e800] ;  /* 0x01e80000d854783b */ /* 0x000eae0000000200 */
[C---:B-1----:R-:W-:Y:S08]  /*6340*/  HMMA.16816.F32 R4, R88.reuse, R96, R4 ;  /* 0x000000605804723c */ /* 0x042ff00000001804 */
[C---:B------:R-:W-:Y:S08]  /*6350*/  HMMA.16816.F32 R8, R88.reuse, R98, R8 ;  /* 0x000000625808723c */ /* 0x040ff00000001808 */
[C---:B--2---:R-:W-:Y:S08]  /*6360*/  HMMA.16816.F32 R12, R88.reuse, R84, R12 ;  /* 0x00000054580c723c */ /* 0x044ff0000000180c */
[----:B------:R-:W-:Y:S04]  /*6370*/  HMMA.16816.F32 R16, R88, R86, R16 ;  /* 0x000000565810723c */ /* 0x000fe80000001810 */
[C---:B----4-:R-:W-:Y:S02]  /*6380*/  FADD.FTZ R4, -R101.reuse, R4 ;  /* 0x0000000465047221 */ /* 0x050fe40000010100 */
        /* <DEDUP_REMOVED lines=21> */
[----:B------:R-:W-:Y:S02]  /*64e0*/  FADD.FTZ R85, -R101, R17 ;  /* 0x0000001165557221 */ /* 0x000fe40000010100 */
[----:B------:R-:W-:Y:S02]  /*64f0*/  FMUL.FTZ R84, R115, R16 ;  /* 0x0000001073547220 */ /* 0x000fe40000410000 */
[----:B------:R-:W-:Y:S02]  /*6500*/  FFMA.FTZ R16, -R104, R104, 1 ;  /* 0x3f80000068107423 */ /* 0x000fe40000010168 */
[----:B------:R-:W-:Y:S02]  /*6510*/  FMUL.FTZ R17, R119, R12 ;  /* 0x0000000c77117220 */ /* 0x000fe40000410000 */
        /* <DEDUP_REMOVED lines=226> */
.L_x_688:
        /* <DEDUP_REMOVED lines=475> */
.L_x_689:
        /* <DEDUP_REMOVED lines=220> */
.L_x_691:
        /* <DEDUP_REMOVED lines=18> */
.L_x_692:
        /* <DEDUP_REMOVED lines=61> */
.L_x_694:
[----:B---34-:R-:W-:Y:S05]  /*a3a0*/  BSYNC B0 ;  /* 0x0000000000007941 */ /* 0x018fea0003800000 */
.L_x_693:
        /* <DEDUP_REMOVED lines=21> */
.L_x_696:
[----:B------:R-:W-:Y:S05]  /*a500*/  BSYNC B0 ;  /* 0x0000000000007941 */ /* 0x000fea0003800000 */
.L_x_695:
        /* <DEDUP_REMOVED lines=31> */
.L_x_698:
[----:B------:R-:W-:Y:S05]  /*a700*/  BSYNC B0 ;  /* 0x0000000000007941 */ /* 0x000fea0003800000 */
.L_x_697:
        /* <DEDUP_REMOVED lines=18> */
.L_x_671:
[----:B------:R-:W-:Y:S05]  /*a830*/  BSYNC B1 ;  /* 0x0000000000017941 */ /* 0x000fea0003800000 */
.L_x_657:
        /* <DEDUP_REMOVED lines=12> */
.L_x_699:
[----:B------:R-:W-:Y:S05]  /*a900*/  EXIT ;  /* 0x000000000000794d */ /* 0x000fea0003800000 */
.L_x_701:
        /* <DEDUP_REMOVED lines=15> */
.L_x_1036:


//--------------------- .text._ZN5flash25flash_bwd_dot_do_o_kernelILb0E23Flash_bwd_kernel_traitsILi256ELi64ELi64ELi8ELi4ELi2ELi2ELb0ELb1EN7cutlass6half_tE19Flash_kernel_traitsILi256ELi64ELi64ELi8ES3_EEEEvNS_16Flash_bwd_paramsE --------------------------
	.section	.text._ZN5flash25flash_bwd_dot_do_o_kernelILb0E23Flash_bwd_kernel_traitsILi256ELi64ELi64ELi8ELi4ELi2ELi2ELb0ELb1EN7cutlass6half_tE19Flash_kernel_traitsILi256ELi64ELi64ELi8ES3_EEEEvNS_16Flash_bwd_paramsE,"ax",@progbits
	.sectioninfo	@"SHI_REGISTERS=78"
	.align	128
        .global         _ZN5flash25flash_bwd_dot_do_o_kernelILb0E23Flash_bwd_kernel_traitsILi256ELi64ELi64ELi8ELi4ELi2ELi2ELb0ELb1EN7cutlass6half_tE19Flash_kernel_traitsILi256ELi64ELi64ELi8ES3_EEEEvNS_16Flash_bwd_paramsE
        .type           _ZN5flash25flash_bwd_dot_do_o_kernelILb0E23Flash_bwd_kernel_traitsILi256ELi64ELi64ELi8ELi4ELi2ELi2ELb0ELb1EN7cutlass6half_tE19Flash_kernel_traitsILi256ELi64ELi64ELi8ES3_EEEEvNS_16Flash_bwd_paramsE,@function
        .size           _ZN5flash25flash_bwd_dot_do_o_kernelILb0E23Flash_bwd_kernel_traitsILi256ELi64ELi64ELi8ELi4ELi2ELi2ELb0ELb1EN7cutlass6half_tE19Flash_kernel_traitsILi256ELi64ELi64ELi8ES3_EEEEvNS_16Flash_bwd_paramsE,(.L_x_1037 - _ZN5flash25flash_bwd_dot_do_o_kernelILb0E23Flash_bwd_kernel_traitsILi256ELi64ELi64ELi8ELi4ELi2ELi2ELb0ELb1EN7cutlass6half_tE19Flash_kernel_traitsILi256ELi64ELi64ELi8ES3_EEEEvNS_16Flash_bwd_paramsE)
        .other          _ZN5flash25flash_bwd_dot_do_o_kernelILb0E23Flash_bwd_kernel_traitsILi256ELi64ELi64ELi8ELi4ELi2ELi2ELb0ELb1EN7cutlass6half_tE19Flash_kernel_traitsILi256ELi64ELi64ELi8ES3_EEEEvNS_16Flash_bwd_paramsE,@"STO_CUDA_ENTRY STV_DEFAULT"
_ZN5flash25flash_bwd_dot_do_o_kernelILb0E23Flash_bwd_kernel_traitsILi256ELi64ELi64ELi8ELi4ELi2ELi2ELb0ELb1EN7cutlass6half_tE19Flash_kernel_traitsILi256ELi64ELi64ELi8ES3_EEEEvNS_16Flash_bwd_paramsE:
.text._ZN5flash25flash_bwd_dot_do_o_kernelILb0E23Flash_bwd_kernel_traitsILi256ELi64ELi64ELi8ELi4ELi2ELi2ELb0ELb1EN7cutlass6half_tE19Flash_kernel_traitsILi256ELi64ELi64ELi8ES3_EEEEvNS_16Flash_bwd_paramsE:
        /* <DEDUP_REMOVED lines=47> */
.L_x_702:
[----:B01----:R-:W-:-:S04]  /*02f0*/  IMAD R2, R6, c[0x0][0x1c0], R11 ;  /* 0x0000700006027a24 */ /* 0x003fc800078e020b */
[----:B------:R-:W-:-:S03]  /*0300*/  IMAD R2, R2, c[0x0][0x224], RZ ;  /* 0x0000890002027a24 */ /* 0x000fc600078e02ff */
.L_x_703:
        /* <DEDUP_REMOVED lines=62> */
.L_x_705:
[----:B------:R-:W-:Y:S05]  /*06f0*/  BSYNC B0 ;  /* 0x0000000000007941 */ /* 0x000fea0003800000 */
.L_x_704:
        /* <DEDUP_REMOVED lines=41> */
.L_x_707:
[----:B------:R-:W-:Y:S05]  /*0990*/  BSYNC B0 ;  /* 0x0000000000007941 */ /* 0x000fea0003800000 */
.L_x_706:
        /* <DEDUP_REMOVED lines=42> */
.L_x_709:
[----:B------:R-:W-:Y:S05]  /*0c40*/  BSYNC B0 ;  /* 0x0000000000007941 */ /* 0x000fea0003800000 */
.L_x_708:
        /* <DEDUP_REMOVED lines=36> */
.L_x_711:
[----:B------:R-:W-:Y:S05]  /*0e90*/  BSYNC B0 ;  /* 0x0000000000007941 */ /* 0x000fea0003800000 */
.L_x_710:
        /* <DEDUP_REMOVED lines=216> */
.L_x_712:
        /* <DEDUP_REMOVED lines=14> */
.L_x_1037:


//--------------------- .text._ZN5flash25flash_bwd_dot_do_o_kernelILb1E23Flash_bwd_kernel_traitsILi256ELi64ELi64ELi8ELi4ELi2ELi2ELb0ELb1EN7cutlass6half_tE19Flash_kernel_traitsILi256ELi64ELi64ELi8ES3_EEEEvNS_16Flash_bwd_paramsE --------------------------
	.section	.text._ZN5flash25flash_bwd_dot_do_o_kernelILb1E23Flash_bwd_kernel_traitsILi256ELi64ELi64ELi8ELi4ELi2ELi2ELb0ELb1EN7cutlass6half_tE19Flash_kernel_traitsILi256ELi64ELi64ELi8ES3_EEEEvNS_16Flash_bwd_paramsE,"ax",@progbits
	.sectioninfo	@"SHI_REGISTERS=83"
	.align	128
        .global         _ZN5flash25flash_bwd_dot_do_o_kernelILb1E23Flash_bwd_kernel_traitsILi256ELi64ELi64ELi8ELi4ELi2ELi2ELb0ELb1EN7cutlass6half_tE19Flash_kernel_traitsILi256ELi64ELi64ELi8ES3_EEEEvNS_16Flash_bwd_paramsE
        .type           _ZN5flash25flash_bwd_dot_do_o_kernelILb1E23Flash_bwd_kernel_traitsILi256ELi64ELi64ELi8ELi4ELi2ELi2ELb0ELb1EN7cutlass6half_tE19Flash_kernel_traitsILi256ELi64ELi64ELi8ES3_EEEEvNS_16Flash_bwd_paramsE,@function
        .size           _ZN5flash25flash_bwd_dot_do_o_kernelILb1E23Flash_bwd_kernel_traitsILi256ELi64ELi64ELi8ELi4ELi2ELi2ELb0ELb1EN7cutlass6half_tE19Flash_kernel_traitsILi256ELi64ELi64ELi8ES3_EEEEvNS_16Flash_bwd_paramsE,(.L_x_1038 - _ZN5flash25flash_bwd_dot_do_o_kernelILb1E23Flash_bwd_kernel_traitsILi256ELi64ELi64ELi8ELi4ELi2ELi2ELb0ELb1EN7cutlass6half_tE19Flash_kernel_traitsILi256ELi64ELi64ELi8ES3_EEEEvNS_16Flash_bwd_paramsE)
        .other          _ZN5flash25flash_bwd_dot_do_o_kernelILb1E23Flash_bwd_kernel_traitsILi256ELi64ELi64ELi8ELi4ELi2ELi2ELb0ELb1EN7cutlass6half_tE19Flash_kernel_traitsILi256ELi64ELi64ELi8ES3_EEEEvNS_16Flash_bwd_paramsE,@"STO_CUDA_ENTRY STV_DEFAULT"
_ZN5flash25flash_bwd_dot_do_o_kernelILb1E23Flash_bwd_kernel_traitsILi256ELi64ELi64ELi8ELi4ELi2ELi2ELb0ELb1EN7cutlass6half_tE19Flash_kernel_traitsILi256ELi64ELi64ELi8ES3_EEEEvNS_16Flash_bwd_paramsE:
.text._ZN5flash25flash_bwd_dot_do_o_kernelILb1E23Flash_bwd_kernel_traitsILi256ELi64ELi64ELi8ELi4ELi2ELi2ELb0ELb1EN7cutlass6half_tE19Flash_kernel_traitsILi256ELi64ELi64ELi8ES3_EEEEvNS_16Flash_bwd_paramsE:
        /* <DEDUP_REMOVED lines=81> */
.L_x_713:
[----:B-1----:R-:W-:-:S04]  /*0510*/  IMAD R8, R17, c[0x0][0x1c0], R4 ;  /* 0x0000700011087a24 */ /* 0x002fc800078e0204 */
[----:B------:R-:W-:-:S03]  /*0520*/  IMAD R8, R8, c[0x0][0x224], RZ ;  /* 0x0000890008087a24 */ /* 0x000fc600078e02ff */
.L_x_714:
        /* <DEDUP_REMOVED lines=73> */
.L_x_716:
[----:B------:R-:W-:Y:S05]  /*09c0*/  BSYNC B0 ;  /* 0x0000000000007941 */ /* 0x000fea0003800000 */
.L_x_715:
        /* <DEDUP_REMOVED lines=32> */
.L_x_718:
[----:B------:R-:W-:Y:S05]  /*0bd0*/  BSYNC B0 ;  /* 0x0000000000007941 */ /* 0x000fea0003800000 */
.L_x_717:
        /* <DEDUP_REMOVED lines=42> */
.L_x_720:
[----:B------:R-:W-:Y:S05]  /*0e80*/  BSYNC B0 ;  /* 0x0000000000007941 */ /* 0x000fea0003800000 */
.L_x_719:
        /* <DEDUP_REMOVED lines=38> */
.L_x_722:
[----:B------:R-:W-:Y:S05]  /*10f0*/  BSYNC B0 ;  /* 0x0000000000007941 */ /* 0x000fea0003800000 */
.L_x_721:
        /* <DEDUP_REMOVED lines=239> */
.L_x_723:
        /* <DEDUP_REMOVED lines=9> */
.L_x_1038:


//--------------------- .text._ZN5flash27flash_bwd_convert_dq_kernelI23Flash_bwd_kernel_traitsILi256ELi64ELi64ELi8ELi4ELi2ELi2ELb0ELb0EN7cutlass6half_tE19Flash_kernel_traitsILi256ELi64ELi64ELi8ES3_EEEEvNS_16Flash_bwd_paramsEi --------------------------
	.section	.text._ZN5flash27flash_bwd_convert_dq_kernelI23Flash_bwd_kernel_traitsILi256ELi64ELi64ELi8ELi4ELi2ELi2ELb0ELb0EN7cutlass6half_tE19Flash_kernel_traitsILi256ELi64ELi64ELi8ES3_EEEEvNS_16Flash_bwd_paramsEi,"ax",@progbits
	.sectioninfo	@"SHI_REGISTERS=96"
	.align	128
        .global         _ZN5flash27flash_bwd_convert_dq_kernelI23Flash_bwd_kernel_traitsILi256ELi64ELi64ELi8ELi4ELi2ELi2ELb0ELb0EN7cutlass6half_tE19Flash_kernel_traitsILi256ELi64ELi64ELi8ES3_EEEEvNS_16Flash_bwd_paramsEi
        .type           _ZN5flash27flash_bwd_convert_dq_kernelI23Flash_bwd_kernel_traitsILi256ELi64ELi64ELi8ELi4ELi2ELi2ELb0ELb0EN7cutlass6half_tE19Flash_kernel_traitsILi256ELi64ELi64ELi8ES3_EEEEvNS_16Flash_bwd_paramsEi,@function
        .size           _ZN5flash27flash_bwd_convert_dq_kernelI23Flash_bwd_kernel_traitsILi256ELi64ELi64ELi8ELi4ELi2ELi2ELb0ELb0EN7cutlass6half_tE19Flash_kernel_traitsILi256ELi64ELi64ELi8ES3_EEEEvNS_16Flash_bwd_paramsEi,(.L_x_1039 - _ZN5flash27flash_bwd_convert_dq_kernelI23Flash_bwd_kernel_traitsILi256ELi64ELi64ELi8ELi4ELi2ELi2ELb0ELb0EN7cutlass6half_tE19Flash_kernel_traitsILi256ELi64ELi64ELi8ES3_EEEEvNS_16Flash_bwd_paramsEi)
        .other          _ZN5flash27flash_bwd_convert_dq_kernelI23Flash_bwd_kernel_traitsILi256ELi64ELi64ELi8ELi4ELi2ELi2ELb0ELb0EN7cutlass6half_tE19Flash_kernel_traitsILi256ELi64ELi64ELi8ES3_EEEEvNS_16Flash_bwd_paramsEi,@"STO_CUDA_ENTRY STV_DEFAULT"
_ZN5flash27flash_bwd_convert_dq_kernelI23Flash_bwd_kernel_traitsILi256ELi64ELi64ELi8ELi4ELi2ELi2ELb0ELb0EN7cutlass6half_tE19Flash_kernel_traitsILi256ELi64ELi64ELi8ES3_EEEEvNS_16Flash_bwd_paramsEi:
.text._ZN5flash27flash_bwd_convert_dq_kernelI23Flash_bwd_kernel_traitsILi256ELi64ELi64ELi8ELi4ELi2ELi2ELb0ELb0EN7cutlass6half_tE19Flash_kernel_traitsILi256ELi64ELi64ELi8ES3_EEEEvNS_16Flash_bwd_paramsEi:
        /* <DEDUP_REMOVED lines=185> */
.L_x_725:
        /* <DEDUP_REMOVED lines=171> */
.L_x_724:
        /* <DEDUP_REMOVED lines=181> */
.L_x_727:
[----:B------:R-:W-:Y:S05]  /*2190*/  BSYNC B0 ;  /* 0x0000000000007941 */ /* 0x000fea0003800000 */
.L_x_726:
        /* <DEDUP_REMOVED lines=22> */
.L_x_728:
        /* <DEDUP_REMOVED lines=16> */
.L_x_1039:


//--------------------- .text._ZN5flash44flash_bwd_dq_dk_dv_loop_seqk_parallel_kernelI23Flash_bwd_kernel_traitsILi256ELi64ELi64ELi8ELi4ELi2ELi2ELb0ELb0EN7cutlass6half_tE19Flash_kernel_traitsILi256ELi64ELi64ELi8ES3_EELb1ELb1ELb0ELb0ELb0ELb0ELb0EEEvNS_16Flash_bwd_paramsE --------------------------
	.section	.text._ZN5flash44flash_bwd_dq_dk_dv_loop_seqk_parallel_kernelI23Flash_bwd_kernel_traitsILi256ELi64ELi64ELi8ELi4ELi2ELi2ELb0ELb0EN7cutlass6half_tE19Flash_kernel_traitsILi256ELi64ELi64ELi8ES3_EELb1ELb1ELb0ELb0ELb0ELb0ELb0EEEvNS_16Flash_bwd_paramsE,"ax",@progbits
	.sectioninfo	@"SHI_REGISTERS=255"
	.align	128
        .global         _ZN5flash44flash_bwd_dq_dk_dv_loop_seqk_parallel_kernelI23Flash_bwd_kernel_traitsILi256ELi64ELi64ELi8ELi4ELi2ELi2ELb0ELb0EN7cutlass6half_tE19Flash_kernel_traitsILi256ELi64ELi64ELi8ES3_EELb1ELb1ELb0ELb0ELb0ELb0ELb0EEEvNS_16Flash_bwd_paramsE
        .type           _ZN5flash44flash_bwd_dq_dk_dv_loop_seqk_parallel_kernelI23Flash_bwd_kernel_traitsILi256ELi64ELi64ELi8ELi4ELi2ELi2ELb0ELb0EN7cutlass6half_tE19Flash_kernel_traitsILi256ELi64ELi64ELi8ES3_EELb1ELb1ELb0ELb0ELb0ELb0ELb0EEEvNS_16Flash_bwd_paramsE,@function
        .size           _ZN5flash44flash_bwd_dq_dk_dv_loop_seqk_parallel_kernelI23Flash_bwd_kernel_traitsILi256ELi64ELi64ELi8ELi4ELi2ELi2ELb0ELb0EN7cutlass6half_tE19Flash_kernel_traitsILi256ELi64ELi64ELi8ES3_EELb1ELb1ELb0ELb0ELb0ELb0ELb0EEEvNS_16Flash_bwd_paramsE,(.L_x_1040 - _ZN5flash44flash_bwd_dq_dk_dv_loop_seqk_parallel_kernelI23Flash_bwd_kernel_traitsILi256ELi64ELi64ELi8ELi4ELi2ELi2ELb0ELb0EN7cutlass6half_tE19Flash_kernel_traitsILi256ELi64ELi64ELi8ES3_EELb1ELb1ELb0ELb0ELb0ELb0ELb0EEEvNS_16Flash_bwd_paramsE)
        .other          _ZN5flash44flash_bwd_dq_dk_dv_loop_seqk_parallel_kernelI23Flash_bwd_kernel_traitsILi256ELi64ELi64ELi8ELi4ELi2ELi2ELb0ELb0EN7cutlass6half_tE19Flash_kernel_traitsILi256ELi64ELi64ELi8ES3_EELb1ELb1ELb0ELb0ELb0ELb0ELb0EEEvNS_16Flash_bwd_paramsE,@"STO_CUDA_ENTRY STV_DEFAULT"
_ZN5flash44flash_bwd_dq_dk_dv_loop_seqk_parallel_kernelI23Flash_bwd_kernel_traitsILi256ELi64ELi64ELi8ELi4ELi2ELi2ELb0ELb0EN7cutlass6half_tE19Flash_kernel_traitsILi256ELi64ELi64ELi8ES3_EELb1ELb1ELb0ELb0ELb0ELb0ELb0EEEvNS_16Flash_bwd_paramsE:
.text._ZN5flash44flash_bwd_dq_dk_dv_loop_seqk_parallel_kernelI23Flash_bwd_kernel_traitsILi256ELi64ELi64ELi8ELi4ELi2ELi2ELb0ELb0EN7cutlass6half_tE19Flash_kernel_traitsILi256ELi64ELi64ELi8ES3_EELb1ELb1ELb0ELb0ELb0ELb0ELb0EEEvNS_16Flash_bwd_paramsE:
        /* <DEDUP_REMOVED lines=16> */
[----:B------:R-:W-:Y:S01]  /*0100*/  IMAD.MOV.U32 R249, RZ, RZ, -0x10 ;  /* 0xfffffff0fff97424 */ /* 0x000fe200078e00ff */
[----:B------:R-:W-:Y:S02]  /*0110*/  ULDC.U8 UR9, c[0x0][0x328] ;  /* 0x0000ca0000097ab9 */ /* 0x000fe40000000000 */
        /* <DEDUP_REMOVED lines=13> */
[----:B------:R-:W-:Y:S01]  /*01f0*/  USHF.R.S32.HI UR9, URZ, 0x1f, UR35 ;  /* 0x0000001f3f097899 */ /* 0x000fe20008011423 */
[CC--:B------:R-:W-:Y:S01]  /*0200*/  LEA.HI R11, R6.reuse, R5.reuse, RZ, 0x3 ;  /* 0x00000005060b7211 */ /* 0x0c0fe200078f18ff */
[----:B------:R-:W-:Y:S01]  /*0210*/  UIMAD.WIDE UR38, UR48, UR38, URZ ;  /* 0x00000026302672a5 */ /* 0x000fe2000f8e023f */
[CC--:B------:R-:W-:Y:S01]  /*0220*/  LEA.HI R2, R6.reuse, R5.reuse, RZ, 0x4 ;  /* 0x0000000506027211 */ /* 0x0c0fe200078f20ff */
[----:B---3--:R-:W-:Y:S01]  /*0230*/  UIMAD UR49, UR36, UR48, URZ ;  /* 0x00000030243172a4 */ /* 0x008fe2000f8e023f */
[CC--:B------:R-:W-:Y:S01]  /*0240*/  LEA.HI R13, R6.reuse, R5.reuse, RZ, 0x7 ;  /* 0x00000005060d7211 */ /* 0x0c0fe200078f38ff */
[----:B------:R-:W-:Y:S01]  /*0250*/  UIMAD UR58, UR7, UR6, UR58 ;  /* 0x00000006073a72a4 */ /* 0x000fe2000f8e023a */
[CC--:B------:R-:W-:Y:S01]  /*0260*/  LEA.HI R14, R6.reuse, R5.reuse, RZ, 0x6 ;  /* 0x00000005060e7211 */ /* 0x0c0fe200078f30ff */
[----:B------:R-:W-:Y:S01]  /*0270*/  UIMAD UR48, UR48, UR12, URZ ;  /* 0x0000000c303072a4 */ /* 0x000fe2000f8e023f */
[----:B------:R-:W-:Y:S01]  /*0280*/  LEA.HI R6, R6, R5, RZ, 0x2 ;  /* 0x0000000506067211 */ /* 0x000fe200078f10ff */
[----:B------:R-:W-:Y:S01]  /*0290*/  UIMAD UR6, UR35, UR13, UR36 ;  /* 0x0000000d230672a4 */ /* 0x000fe2000f8e0224 */
[----:B------:R-:W-:Y:S01]  /*02a0*/  LOP3.LUT R4, R3, 0xffffffe0, RZ, 0xc0, !PT ;  /* 0xffffffe003047812 */ /* 0x000fe200078ec0ff */
[----:B------:R-:W-:Y:S01]  /*02b0*/  ULDC UR14, c[0x0][0x1c0] ;  /* 0x00007000000e7ab9 */ /* 0x000fe20000000800 */
        /* <DEDUP_REMOVED lines=13> */
[----:B------:R-:W-:Y:S01]  /*0390*/  UIMAD UR55, UR8, UR35, URZ ;  /* 0x00000023083772a4 */ /* 0x000fe2000f8e023f */
        /* <DEDUP_REMOVED lines=8> */
[----:B------:R-:W-:Y:S01]  /*0420*/  LOP3.LUT R3, R4, 0xfffffffe, RZ, 0xc0, !PT ;  /* 0xfffffffe04037812 */ /* 0x000fe200078ec0ff */
[C---:B------:R-:W-:Y:S01]  /*0430*/  IMAD.IADD R16, R0.reuse, 0x1, -R7 ;  /* 0x0000000100107824 */ /* 0x040fe200078e0a07 */
[----:B------:R-:W-:Y:S01]  /*0440*/  SHF.R.S32.HI R17, RZ, 0x7, R13 ;  /* 0x00000007ff117819 */ /* 0x000fe2000001140d */
[----:B------:R-:W-:Y:S01]  /*0450*/  IMAD.IADD R227, R0, 0x1, -R2 ;  /* 0x0000000100e37824 */ /* 0x000fe200078e0a02 */
[--C-:B------:R-:W-:Y:S01]  /*0460*/  SHF.R.S32.HI R0, RZ, 0x1f, R6.reuse ;  /* 0x0000001fff007819 */ /* 0x100fe20000011406 */
[----:B------:R-:W-:Y:S01]  /*0470*/  IMAD.IADD R7, R5, 0x1, -R3 ;  /* 0x0000000105077824 */ /* 0x000fe200078e0a03 */
[----:B------:R-:W-:Y:S01]  /*0480*/  SHF.R.S32.HI R3, RZ, 0x2, R6 ;  /* 0x00000002ff037819 */ /* 0x000fe20000011406 */
[----:B------:R-:W-:Y:S01]  /*0490*/  STL [R1+0x58], R16 ;  /* 0x0000581001007387 */ /* 0x000fe20000100800 */
[----:B------:R-:W-:Y:S01]  /*04a0*/  SHF.R.S32.HI R2, RZ, 0x3, R11 ;  /* 0x00000003ff027819 */ /* 0x000fe2000001140b */
[----:B------:R-:W-:Y:S01]  /*04b0*/  IMAD.SHL.U32 R221, R7, 0x200, RZ ;  /* 0x0000020007dd7824 */ /* 0x000fe200078e00ff */
[----:B------:R-:W-:Y:S01]  /*04c0*/  LEA.HI R0, R0, R3, RZ, 0x3 ;  /* 0x0000000300007211 */ /* 0x000fe200078f18ff */
[----:B------:R-:W-:Y:S01]  /*04d0*/  ULDC UR52, c[0x0][0x214] ;  /* 0x0000850000347ab9 */ /* 0x000fe20000000800 */
[----:B------:R-:W-:Y:S01]  /*04e0*/  SHF.R.S32.HI R5, RZ, 0x1f, R9 ;  /* 0x0000001fff057819 */ /* 0x000fe20000011409 */
[----:B------:R-:W-:Y:S01]  /*04f0*/  IMAD.SHL.U32 R2, R2, 0x40, RZ ;  /* 0x0000004002027824 */ /* 0x000fe200078e00ff */
[----:B------:R-:W-:Y:S01]  /*0500*/  LOP3.LUT R0, R0, 0xfffffff8, RZ, 0xc0, !PT ;  /* 0xfffffff800007812 */ /* 0x000fe200078ec0ff */
[----:B------:R-:W-:Y:S01]  /*0510*/  ULDC UR59, c[0x0][0x1c8] ;  /* 0x00007200003b7ab9 */ /* 0x000fe20000000800 */
[C---:B------:R-:W-:Y:S01]  /*0520*/  LOP3.LUT P4, RZ, R8.reuse, 0x4, RZ, 0xc0, !PT ;  /* 0x0000000408ff7812 */ /* 0x040fe2000788c0ff */
[----:B------:R-:W-:Y:S01]  /*0530*/  ULDC.U8 UR10, c[0x0][0x3d0] ;  /* 0x0000f400000a7ab9 */ /* 0x000fe20000000000 */
[----:B------:R-:W-:Y:S01]  /*0540*/  LOP3.LUT P3, RZ, R8, 0x2, RZ, 0xc0, !PT ;  /* 0x0000000208ff7812 */ /* 0x000fe2000786c0ff */
[----:B------:R-:W-:Y:S01]  /*0550*/  IMAD.IADD R4, R3, 0x1, -R0 ;  /* 0x0000000103047824 */ /* 0x000fe200078e0a00 */
[----:B------:R-:W-:Y:S01]  /*0560*/  LOP3.LUT R0, R2, 0x1c0, RZ, 0xc0, !PT ;  /* 0x000001c002007812 */ /* 0x000fe200078ec0ff */
[----:B------:R-:W-:Y:S01]  /*0570*/  ULDC UR53, c[0x0][0x224] ;  /* 0x0000890000357ab9 */ /* 0x000fe20000000800 */
[----:B------:R-:W-:Y:S01]  /*0580*/  SHF.R.S32.HI R3, RZ, 0x1f, R10 ;  /* 0x0000001fff037819 */ /* 0x000fe2000001140a */
[----:B------:R-:W-:Y:S01]  /*0590*/  @UP5 UIMAD UR57, UR35, UR52, URZ ;  /* 0x00000034233952a4 */ /* 0x000fe2000f8e023f */
[----:B------:R-:W-:Y:S01]  /*05a0*/  SHF.R.U32.HI R2, RZ, 0x3, R0 ;  /* 0x00000003ff027819 */ /* 0x000fe20000011600 */
[----:B------:R-:W-:Y:S01]  /*05b0*/  UMOV UR40, URZ ;  /* 0x0000003f00287c82 */ /* 0x000fe20008000000 */
[----:B------:R-:W-:Y:S01]  /*05c0*/  LOP3.LUT R0, R0, 0x38, R244, 0xf8, !PT ;  /* 0x0000003800007812 */ /* 0x000fe200078ef8f4 */
[----:B------:R-:W-:Y:S01]  /*05d0*/  ULDC.64 UR4, c[0x0][0x118] ;  /* 0x0000460000047ab9 */ /* 0x000fe20000000a00 */
[----:B------:R-:W-:Y:S01]  /*05e0*/  LEA.HI R246, R3, R10, RZ, 0x2 ;  /* 0x0000000a03f67211 */ /* 0x000fe200078f10ff */
[----:B------:R-:W-:Y:S01]  /*05f0*/  ULDC.U8 UR32, c[0x0][0x2d8] ;  /* 0x0000b60000207ab9 */ /* 0x000fe20000000000 */
[----:B------:R-:W-:Y:S01]  /*0600*/  LEA.HI R10, R5, R9, RZ, 0x3 ;  /* 0x00000009050a7211 */ /* 0x000fe200078f18ff */
[----:B------:R-:W-:Y:S01]  /*0610*/  ULOP3.LUT UR59, UR36, UR59, URZ, 0x3c, !UPT ;  /* 0x0000003b243b7292 */ /* 0x000fe2000f8e3c3f */
[----:B------:R-:W-:Y:S01]  /*0620*/  LOP3.LUT R6, R0, R2, RZ, 0x3c, !PT ;  /* 0x0000000200067212 */ /* 0x000fe200078e3cff */
[----:B------:R-:W-:Y:S01]  /*0630*/  IMAD.SHL.U32 R0, R8, 0x40, RZ ;  /* 0x0000004008007824 */ /* 0x000fe200078e00ff */
[----:B------:R-:W-:Y:S01]  /*0640*/  LOP3.LUT R2, R10, 0xfffffff8, RZ, 0xc0, !PT ;  /* 0xfffffff80a027812 */ /* 0x000fe200078ec0ff */
[----:B------:R-:W-:Y:S01]  /*0650*/  IMAD.U32 R8, RZ, RZ, UR9 ;  /* 0x00000009ff087e24 */ /* 0x000fe2000f8e00ff */
[----:B------:R-:W-:Y:S01]  /*0660*/  LOP3.LUT R3, R4, 0x1, RZ, 0xc0, !PT ;  /* 0x0000000104037812 */ /* 0x000fe200078ec0ff */
[----:B------:R-:W-:Y:S01]  /*0670*/  UISETP.NE.AND UP6, UPT, UR10, URZ, UPT ;  /* 0x0000003f0a00728c */ /* 0x000fe2000bfc5270 */
[----:B------:R-:W-:Y:S01]  /*0680*/  LOP3.LUT R0, R0, 0x1c0, RZ, 0xc0, !PT ;  /* 0x000001c000007812 */ /* 0x000fe200078ec0ff */
[----:B------:R-:W-:Y:S01]  /*0690*/  IMAD.IADD R9, R9, 0x1, -R2 ;  /* 0x0000000109097824 */ /* 0x000fe200078e0a02 */
[----:B------:R-:W-:Y:S01]  /*06a0*/  ISETP.NE.U32.AND P0, PT, R3, 0x1, PT ;  /* 0x000000010300780c */ /* 0x000fe20003f05070 */
[----:B------:R-:W-:Y:S01]  /*06b0*/  IMAD.SHL.U32 R2, R227, 0x10, RZ ;  /* 0x00000010e3027824 */ /* 0x000fe200078e00ff */
[----:B------:R-:W-:Y:S01]  /*06c0*/  LOP3.LUT R217, R0, 0x8, R11, 0xf8, !PT ;  /* 0x0000000800d97812 */ /* 0x000fe200078ef80b */
[----:B------:R-:W-:Y:S01]  /*06d0*/  IMAD.U32 R3, RZ, RZ, UR15 ;  /* 0x0000000fff037e24 */ /* 0x000fe2000f8e00ff */
[C---:B------:R-:W-:Y:S01]  /*06e0*/  R2P PR, R4.reuse, 0x6 ;  /* 0x0000000604007804 */ /* 0x040fe20000000000 */
[----:B------:R-:W-:Y:S01]  /*06f0*/  IMAD.SHL.U32 R3, R4, 0x40, RZ ;  /* 0x0000004004037824 */ /* 0x000fe200078e00ff */
        /* <DEDUP_REMOVED lines=8> */
[----:B------:R-:W-:Y:S01]  /*0780*/  LOP3.LUT R221, R221, R5, R0, 0xf6, !PT ;  /* 0x00000005dddd7212 */ /* 0x000fe200078ef600 */
[----:B------:R-:W-:Y:S01]  /*0790*/  IMAD.SHL.U32 R5, R17, 0x20, RZ ;  /* 0x0000002011057824 */ /* 0x000fe200078e00ff */
[----:B------:R-:W-:Y:S01]  /*07a0*/  LOP3.LUT R0, R3, 0x1c0, RZ, 0xc0, !PT ;  /* 0x000001c003007812 */ /* 0x000fe200078ec0ff */
[----:B------:R-:W-:Y:S01]  /*07b0*/  IMAD.IADD R217, R2, 0x1, R217 ;  /* 0x0000000102d97824 */ /* 0x000fe200078e02d9 */
[----:B------:R-:W-:Y:S01]  /*07c0*/  SHF.R.S32.HI R2, RZ, 0x6, R14 ;  /* 0x00000006ff027819 */ /* 0x000fe2000001140e */
[----:B------:R-:W-:Y:S01]  /*07d0*/  UIMAD UR54, UR39, UR44, URZ ;  /* 0x0000002c273672a4 */ /* 0x000fe2000f8e023f */
[----:B------:R-:W-:Y:S01]  /*07e0*/  SHF.R.U32.HI R3, RZ, 0x3, R0 ;  /* 0x00000003ff037819 */ /* 0x000fe20000011600 */
[----:B------:R-:W-:Y:S01]  /*07f0*/  IMAD.SHL.U32 R218, R217, 0x2, RZ ;  /* 0x00000002d9da7824 */ /* 0x000fe200078e00ff */
[----:B------:R-:W-:Y:S01]  /*0800*/  SEL R220, R220, 0xffffffc0, !P4 ;  /* 0xffffffc0dcdc7807 */ /* 0x000fe20006000000 */
[C---:B------:R-:W-:Y:S01]  /*0810*/  IMAD R4, R2.reuse, 0x200, R6 ;  /* 0x0000020002047824 */ /* 0x040fe200078e0206 */
[----:B------:R-:W-:Y:S01]  /*0820*/  SEL R249, R249, 0x10, !P0 ;  /* 0x00000010f9f97807 */ /* 0x000fe20004000000 */
[----:B------:R-:W-:Y:S01]  /*0830*/  IMAD.SHL.U32 R2, R2, 0x8, RZ ;  /* 0x0000000802027824 */ /* 0x000fe200078e00ff */
[----:B------:R-:W-:Y:S01]  /*0840*/  SHF.R.S32.HI R246, RZ, 0x2, R246 ;  /* 0x00000002fff67819 */ /* 0x000fe200000114f6 */
[----:B------:R-:W-:Y:S01]  /*0850*/  USHF.R.S32.HI UR56, URZ, 0x1f, UR49 ;  /* 0x0000001f3f387899 */ /* 0x000fe20008011431 */
[----:B------:R1:W-:Y:S01]  /*0860*/  STL [R1+0x5c], R4 ;  /* 0x00005c0401007387 */ /* 0x0003e20000100800 */
[----:B------:R-:W-:Y:S01]  /*0870*/  UIMAD UR53, UR7, UR53, URZ ;  /* 0x00000035073572a4 */ /* 0x000fe2000f8e023f */
[----:B------:R-:W-:Y:S01]  /*0880*/  LOP3.LUT R2, R2, 0x18, RZ, 0xc0, !PT ;  /* 0x0000001802027812 */ /* 0x000fe200078ec0ff */
[----:B------:R-:W-:Y:S01]  /*0890*/  IMAD R246, R16, 0x10, R246 ;  /* 0x0000001010f67824 */ /* 0x000fe200078e02f6 */
[----:B------:R-:W-:-:S02]  /*08a0*/  @!UP5 UIMAD UR52, UR8, UR52, URZ ;  /* 0x000000340834d2a4 */ /* 0x000fc4000f8e023f */
[----:B------:R-:W-:Y:S02]  /*08b0*/  USHF.R.S32.HI UR51, URZ, 0x1f, UR47 ;  /* 0x0000001f3f337899 */ /* 0x000fe4000801142f */
[----:B------:R-:W-:Y:S02]  /*08c0*/  USHF.R.S32.HI UR50, URZ, 0x1f, UR46 ;  /* 0x0000001f3f327899 */ /* 0x000fe4000801142e */
[----:B------:R-:W-:Y:S01]  /*08d0*/  UMOV UR41, 0xffff8000 ;  /* 0xffff800000297882 */ /* 0x000fe20000000000 */
[----:B-1----:R-:W-:-:S05]  /*08e0*/  IMAD.SHL.U32 R4, R7, 0x20, RZ ;  /* 0x0000002007047824 */ /* 0x002fca00078e00ff */
[----:B------:R-:W-:Y:S02]  /*08f0*/  LOP3.LUT R6, R2, 0x20, R4, 0xf8, !PT ;  /* 0x0000002002067812 */ /* 0x000fe400078ef804 */
[----:B------:R-:W-:Y:S02]  /*0900*/  LOP3.LUT R4, R0, 0x20, R5, 0xf8, !PT ;  /* 0x0000002000047812 */ /* 0x000fe400078ef805 */
[----:B------:R-:W-:Y:S01]  /*0910*/  LOP3.LUT R5, R3, R0, R2, 0x1e, !PT ;  /* 0x0000000003057212 */ /* 0x000fe200078e1e02 */
[----:B------:R-:W-:Y:S01]  /*0920*/  IMAD.SHL.U32 R0, R15, 0x2, RZ ;  /* 0x000000020f007824 */ /* 0x000fe200078e00ff */
[----:B------:R-:W-:Y:S01]  /*0930*/  LOP3.LUT R3, R4, R3, RZ, 0x3c, !PT ;  /* 0x0000000304037212 */ /* 0x000fe200078e3cff */
[----:B------:R-:W-:Y:S02]  /*0940*/  IMAD.SHL.U32 R4, R9, 0x40, RZ ;  /* 0x0000004009047824 */ /* 0x000fe400078e00ff */
[--C-:B------:R-:W-:Y:S02]  /*0950*/  IMAD R2, R16, 0x400, R0.reuse ;  /* 0x0000040010027824 */ /* 0x100fe400078e0200 */
[----:B------:R-:W-:-:S02]  /*0960*/  IMAD R0, R227, 0x400, R0 ;  /* 0x00000400e3007824 */ /* 0x000fc400078e0200 */
[----:B------:R-:W-:Y:S01]  /*0970*/  IMAD.IADD R247, R2, 0x1, R3 ;  /* 0x0000000102f77824 */ /* 0x000fe200078e0203 */
[----:B------:R-:W-:Y:S01]  /*0980*/  LOP3.LUT R2, R4, 0x1c0, RZ, 0xc0, !PT ;  /* 0x000001c004027812 */ /* 0x000fe200078ec0ff */
[----:B------:R-:W-:Y:S02]  /*0990*/  IMAD.IADD R8, R0, 0x1, R5 ;  /* 0x0000000100087824 */ /* 0x000fe400078e0205 */
[----:B------:R-:W-:Y:S01]  /*09a0*/  IMAD.SHL.U32 R0, R7, 0x8, RZ ;  /* 0x0000000807007824 */ /* 0x000fe200078e00ff */
[----:B------:R-:W-:Y:S01]  /*09b0*/  SHF.R.U32.HI R3, RZ, 0x3, R2 ;  /* 0x00000003ff037819 */ /* 0x000fe20000011602 */
[----:B------:R-:W-:Y:S02]  /*09c0*/  IMAD.SHL.U32 R4, R10, 0x40, RZ ;  /* 0x000000400a047824 */ /* 0x000fe400078e00ff */
[----:B------:R-:W-:Y:S01]  /*09d0*/  IMAD.SHL.U32 R247, R247, 0x2, RZ ;  /* 0x00000002f7f77824 */ /* 0x000fe200078e00ff */
[----:B------:R-:W-:Y:S02]  /*09e0*/  LOP3.LUT R5, R2, 0x8, R0, 0xf8, !PT ;  /* 0x0000000802057812 */ /* 0x000fe400078ef800 */
[----:B------:R-:W-:Y:S01]  /*09f0*/  LOP3.LUT R2, R3, R6, R2, 0x1e, !PT ;  /* 0x0000000603027212 */ /* 0x000fe200078e1e02 */
[----:B------:R-:W-:Y:S01]  /*0a00*/  IMAD.IADD R250, R247, 0x1, R249 ;  /* 0x00000001f7fa7824 */ /* 0x000fe200078e02f9 */
[----:B------:R-:W-:-:S02]  /*0a10*/  LOP3.LUT R0, R4, 0xfffffe00, RZ, 0xc0, !PT ;  /* 0xfffffe0004007812 */ /* 0x000fc400078ec0ff */
[----:B------:R-:W-:Y:S02]  /*0a20*/  LOP3.LUT R3, R5, R3, RZ, 0x3c, !PT ;  /* 0x0000000305037212 */ /* 0x000fe400078e3cff */
[----:B------:R-:W-:Y:S01]  /*0a30*/  LOP3.LUT R232, R2, R0, RZ, 0xfc, !PT ;  /* 0x0000000002e87212 */ /* 0x000fe200078efcff */
[--C-:B------:R-:W-:Y:S01]  /*0a40*/  IMAD R233, R16, 0x400, R0.reuse ;  /* 0x0000040010e97824 */ /* 0x100fe200078e0200 */
[----:B------:R-:W-:Y:S01]  /*0a50*/  LEA R2, R8, 0x18000, 0x1 ;  /* 0x0001800008027811 */ /* 0x000fe200078e08ff */
[----:B------:R-:W-:Y:S01]  /*0a60*/  IMAD R227, R227, 0x400, R0 ;  /* 0x00000400e3e37824 */ /* 0x000fe200078e0200 */
[----:B------:R-:W-:Y:S01]  /*0a70*/  IADD3 R248, R247, 0x20, RZ ;  /* 0x00000020f7f87810 */ /* 0x000fe20007ffe0ff */
[----:B------:R-:W-:Y:S01]  /*0a80*/  IMAD.IADD R233, R233, 0x1, R3 ;  /* 0x00000001e9e97824 */ /* 0x000fe200078e0203 */
[C---:B------:R-:W-:Y:S01]  /*0a90*/  IADD3 R0, R2.reuse, 0x40, RZ ;  /* 0x0000004002007810 */ /* 0x040fe20007ffe0ff */
[----:B------:R1:W-:Y:S01]  /*0aa0*/  STL [R1+0x4c], R2 ;  /* 0x00004c0201007387 */ /* 0x0003e20000100800 */
[----:B------:R-:W-:Y:S01]  /*0ab0*/  @P2 IADD3 R0, R2, -0x40, RZ ;  /* 0xffffffc002002810 */ /* 0x000fe20007ffe0ff */
[----:B------:R-:W-:Y:S01]  /*0ac0*/  IMAD.IADD R227, R3, 0x1, R227 ;  /* 0x0000000103e37824 */ /* 0x000fe200078e02e3 */
[----:B------:R-:W-:Y:S01]  /*0ad0*/  @P1 IADD3 R248, R247, -0x20, RZ ;  /* 0xffffffe0f7f81810 */ /* 0x000fe20007ffe0ff */
[----:B------:R-:W-:-:S02]  /*0ae0*/  IMAD.MOV.U32 R3, RZ, RZ, 0x20 ;  /* 0x00000020ff037424 */ /* 0x000fc400078e00ff */
[----:B------:R1:W-:Y:S01]  /*0af0*/  STL [R1+0x50], R0 ;  /* 0x0000500001007387 */ /* 0x0003e20000100800 */
[----:B------:R-:W-:Y:S01]  /*0b00*/  LEA R227, R227, 0x28000, 0x1 ;  /* 0x00028000e3e37811 */ /* 0x000fe200078e08ff */
[----:B------:R-:W-:Y:S01]  /*0b10*/  IMAD.IADD R249, R249, 0x1, R248 ;  /* 0x00000001f9f97824 */ /* 0x000fe200078e02f8 */
[----:B------:R-:W-:-:S05]  /*0b20*/  SEL R3, R3, 0xffffffe0, !P3 ;  /* 0xffffffe003037807 */ /* 0x000fca0005800000 */
[C---:B------:R-:W-:Y:S02]  /*0b30*/  IMAD R3, R217.reuse, 0x2, R3 ;  /* 0x00000002d9037824 */ /* 0x040fe400078e0203 */
[--C-:B------:R-:W-:Y:S02]  /*0b40*/  IMAD R217, R217, 0x2, R220.reuse ;  /* 0x00000002d9d97824 */ /* 0x100fe400078e02dc */
[----:B------:R-:W-:Y:S02]  /*0b50*/  IMAD.IADD R216, R220, 0x1, R3 ;  /* 0x00000001dcd87824 */ /* 0x000fe400078e0203 */
[C---:B------:R-:W-:Y:S02]  /*0b60*/  IMAD R220, R221.reuse, 0x2, R220 ;  /* 0x00000002dddc7824 */ /* 0x040fe400078e02dc */
[----:B------:R-:W-:Y:S02]  /*0b70*/  IMAD.SHL.U32 R221, R221, 0x2, RZ ;  /* 0x00000002dddd7824 */ /* 0x000fe400078e00ff */
.L_x_775:
        /* <DEDUP_REMOVED lines=24> */
[----:B-1--4-:R2:W4:Y:S01]  /*0d00*/  @P2 LDG.E R2, [R4.64+0x4] ;  /* 0x0000040404022981 */ /* 0x012522000c1e1900 */
[----:B------:R-:W-:Y:S01]  /*0d10*/  UIADD3.X UR9, UR12, UR9, URZ, UP0, !UPT ;  /* 0x000000090c097290 */ /* 0x000fe200087fe43f */
[----:B------:R-:W-:Y:S01]  /*0d20*/  PLOP3.LUT P0, PT, PT, PT, UP2, 0x80, 0x0 ;  /* 0x000000000000781c */ /* 0x000fe20003f0f028 */
[----:B------:R-:W-:-:S02]  /*0d30*/  IMAD.U32 R6, RZ, RZ, UR6 ;  /* 0x00000006ff067e24 */ /* 0x000fc4000f8e00ff */
        /* <DEDUP_REMOVED lines=38> */
.L_x_729:
        /* <DEDUP_REMOVED lines=21> */
[----:B------:R-:W-:Y:S02]  /*10f0*/  UIADD3 UR6, UR31, 0x3f, URZ ;  /* 0x0000003f1f067890 */ /* 0x000fe4000fffe03f */
[----:B------:R-:W-:Y:S02]  /*1100*/  ULDC.64 UR10, c[0x0][0x178] ;  /* 0x00005e00000a7ab9 */ /* 0x000fe40000000a00 */
[----:B------:R-:W-:Y:S02]  /*1110*/  UISETP.NE.AND UP0, UPT, UR34, -0x1, UPT ;  /* 0xffffffff2200788c */ /* 0x000fe4000bf05270 */
[----:B------:R-:W-:Y:S02]  /*1120*/  UIMAD UR7, UR37, UR10, URZ ;  /* 0x0000000a250772a4 */ /* 0x000fe4000f8e023f */
[----:B------:R-:W-:Y:S02]  /*1130*/  UISETP.NE.AND UP2, UPT, UR13, -0x1, UPT ;  /* 0xffffffff0d00788c */ /* 0x000fe4000bf45270 */
[----:B------:R-:W-:Y:S01]  /*1140*/  USHF.R.S32.HI UR12, URZ, 0x1f, UR6 ;  /* 0x0000001f3f0c7899 */ /* 0x000fe20008011406 */
[----:B------:R-:W-:Y:S01]  /*1150*/  PLOP3.LUT P1, PT, PT, PT, UP0, 0x80, 0x0 ;  /* 0x000000000000781c */ /* 0x000fe20003f2f008 */
[----:B------:R-:W-:-:S02]  /*1160*/  UIMAD.WIDE.U32 UR8, UR35, UR10, URZ ;  /* 0x0000000a230872a5 */ /* 0x000fc4000f8e003f */
[----:B------:R-:W-:Y:S02]  /*1170*/  UIMAD UR14, UR35, UR11, UR7 ;  /* 0x0000000b230e72a4 */ /* 0x000fe4000f8e0207 */
[----:B------:R-:W-:Y:S02]  /*1180*/  ULEA.HI UR12, UR12, UR6, URZ, 0x6 ;  /* 0x000000060c0c7291 */ /* 0x000fe4000f8f303f */
[----:B------:R-:W-:Y:S02]  /*1190*/  ULDC.64 UR10, c[0x0][0x190] ;  /* 0x00006400000a7ab9 */ /* 0x000fe40000000a00 */
[----:B------:R-:W-:Y:S02]  /*11a0*/  UIMAD.WIDE.U32 UR6, UR13, UR10, URZ ;  /* 0x0000000a0d0672a5 */ /* 0x000fe4000f8e003f */
[----:B------:R-:W-:Y:S02]  /*11b0*/  UIMAD UR10, UR13, UR11, URZ ;  /* 0x0000000b0d0a72a4 */ /* 0x000fe4000f8e023f */
[----:B------:R-:W-:-:S02]  /*11c0*/  @UP0 UIADD3 UR11, UR33, UR34, URZ ;  /* 0x00000022210b0290 */ /* 0x000fc4000fffe03f */
[----:B------:R-:W-:Y:S02]  /*11d0*/  UIADD3 UR24, UR9, UR14, URZ ;  /* 0x0000000e09187290 */ /* 0x000fe4000fffe03f */
[----:B------:R-:W-:Y:S02]  /*11e0*/  USEL UR26, UR8, UR6, !UP2 ;  /* 0x00000006081a7287 */ /* 0x000fe4000d000000 */
[----:B------:R-:W-:Y:S02]  /*11f0*/  @UP2 UIADD3 UR24, UR7, UR10, URZ ;  /* 0x0000000a07182290 */ /* 0x000fe4000fffe03f */
[----:B------:R-:W-:Y:S02]  /*1200*/  ULDC.64 UR8, c[0x0][0x198] ;  /* 0x0000660000087ab9 */ /* 0x000fe40000000a00 */
[----:B------:R-:W-:Y:S02]  /*1210*/  @UP0 UIMAD.WIDE.U32 UR6, UR11, UR8, URZ ;  /* 0x000000080b0602a5 */ /* 0x000fe4000f8e003f */
[----:B------:R-:W-:-:S02]  /*1220*/  ULOP3.LUT UR8, UR12, 0xffffffc0, URZ, 0xc0, !UPT ;  /* 0xffffffc00c087892 */ /* 0x000fc4000f8ec03f */
        /* <DEDUP_REMOVED lines=18> */
.L_x_731:
        /* <DEDUP_REMOVED lines=42> */
.L_x_732:
        /* <DEDUP_REMOVED lines=45> */
.L_x_733:
[----:B------:R-:W-:-:S04]  /*18c0*/  UMOV UR8, UR53 ;  /* 0x0000003500087c82 */ /* 0x000fc80008000000 */
.L_x_734:
[----:B------:R-:W-:Y:S01]  /*18d0*/  UIADD3 UR6, UP4, UP3, UR6, UR47, UR49 ;  /* 0x0000002f06067290 */ /* 0x000fe2000fb9e031 */
[----:B------:R-:W-:Y:S01]  /*18e0*/  IADD3 R12, P0, R14, UR17, RZ ;  /* 0x000000110e0c7c10 */ /* 0x000fe2000ff1e0ff */
[----:B------:R-:W-:Y:S01]  /*18f0*/  IMAD.U32 R6, RZ, RZ, UR17 ;  /* 0x00000011ff067e24 */ /* 0x000fe2000f8e00ff */
[----:B------:R-:W-:Y:S01]  /*1900*/  LEA.HI R2, R25, R26, RZ, 0x5 ;  /* 0x0000001a19027211 */ /* 0x000fe200078f28ff */
[----:B------:R-:W-:Y:S01]  /*1910*/  UIADD3 UR27, UP2, UP1, UR14, UR6, UR25 ;  /* 0x000000060e1b7290 */ /* 0x000fe2000f95e019 */
[----:B------:R-:W-:Y:S01]  /*1920*/  SHF.R.S32.HI R245, RZ, 0x1f, R244 ;  /* 0x0000001ffff57819 */ /* 0x000fe200000114f4 */
[----:B------:R-:W-:Y:S01]  /*1930*/  UIADD3.X UR6, UR9, UR51, UR56, UP4, UP3 ;  /* 0x0000003309067290 */ /* 0x000fe2000a7e6438 */
[----:B------:R-:W-:Y:S01]  /*1940*/  LOP3.LUT R0, R2, 0xffffffe0, RZ, 0xc0, !PT ;  /* 0xffffffe002007812 */ /* 0x000fe200078ec0ff */
[----:B------:R-:W-:Y:S01]  /*1950*/  IMAD.U32 R9, RZ, RZ, UR36 ;  /* 0x00000024ff097e24 */ /* 0x000fe2000f8e00ff */
[----:B------:R-:W-:Y:S01]  /*1960*/  SHF.R.S32.HI R2, RZ, 0x5, R2 ;  /* 0x00000005ff027819 */ /* 0x000fe20000011402 */
[----:B------:R-:W-:Y:S01]  /*1970*/  UIADD3.X UR25, UR10, UR6, UR11, UP2, UP1 ;  /* 0x000000060a197290 */ /* 0x000fe200097e240b */
[----:B------:R-:W-:Y:S01]  /*1980*/  IADD3 R4, P2, R244, UR15, RZ ;  /* 0x0000000ff4047c10 */ /* 0x000fe2000ff5e0ff */
[----:B------:R-:W-:Y:S01]  /*1990*/  IMAD.IADD R21, R26, 0x1, -R0 ;  /* 0x000000011a157824 */ /* 0x000fe200078e0a00 */
[----:B------:R-:W-:Y:S01]  /*19a0*/  ULDC.64 UR6, c[0x0][0x1a8] ;  /* 0x00006a0000067ab9 */ /* 0x000fe20000000a00 */
[----:B------:R-:W-:Y:S01]  /*19b0*/  IADD3.X R13, R23, UR28, RZ, P0, !PT ;  /* 0x0000001c170d7c10 */ /* 0x000fe200087fe4ff */
[----:B------:R-:W-:Y:S01]  /*19c0*/  UIMAD UR6, UR60, UR6, URZ ;  /* 0x000000063c0672a4 */ /* 0x000fe2000f8e023f */
[----:B------:R-:W-:Y:S01]  /*19d0*/  IMAD R0, R2, UR48, R21 ;  /* 0x0000003002007c24 */ /* 0x000fe2000f8e0215 */
[----:B------:R-:W-:Y:S01]  /*19e0*/  IADD3.X R5, R245, UR18, RZ, P2, !PT ;  /* 0x00000012f5057c10 */ /* 0x000fe200097fe4ff */
[----:B------:R-:W-:Y:S01]  /*19f0*/  IMAD.U32 R11, RZ, RZ, UR36 ;  /* 0x00000024ff0b7e24 */ /* 0x000fe2000f8e00ff */
[----:B------:R-:W-:Y:S01]  /*1a00*/  UIMAD UR14, UR36, UR7, UR6 ;  /* 0x00000007240e72a4 */ /* 0x000fe2000f8e0206 */
[----:B------:R-:W-:Y:S01]  /*1a10*/  IADD3 R27, R244, 0xc0, RZ ;  /* 0x000000c0f41b7810 */ /* 0x000fe20007ffe0ff */
[----:B------:R-:W-:Y:S01]  /*1a20*/  BSSY B1, `(.L_x_730) ;  /* 0x0000a38000017945 */ /* 0x000fe20003800000 */
[----:B------:R-:W-:Y:S01]  /*1a30*/  ULDC.64 UR6, c[0x0][0x370] ;  /* 0x0000dc0000067ab9 */ /* 0x000fe20000000a00 */
[----:B------:R-:W-:Y:S01]  /*1a40*/  IADD3 R2, P0, R0, UR27, RZ ;  /* 0x0000001b00027c10 */ /* 0x000fe2000ff1e0ff */
[----:B------:R-:W-:Y:S01]  /*1a50*/  UIMAD UR6, UR28, UR6, URZ ;  /* 0x000000061c0672a4 */ /* 0x000fe2000f8e023f */
[----:B------:R-:W-:Y:S01]  /*1a60*/  IMAD.WIDE.U32 R4, R6, c[0x0][0x370], R4 ;  /* 0x0000dc0006047a25 */ /* 0x000fe200078e0004 */
[----:B------:R1:W-:Y:S01]  /*1a70*/  STL [R1], R27 ;  /* 0x0000001b01007387 */ /* 0x0003e20000100800 */
[----:B------:R-:W-:Y:S01]  /*1a80*/  LEA.HI.X.SX32 R10, R0, UR25, 0x1, P0 ;  /* 0x00000019000a7c11 */ /* 0x000fe200080f0eff */
[----:B------:R-:W-:Y:S01]  /*1a90*/  UIMAD UR9, UR17, UR7, UR6 ;  /* 0x00000007110972a4 */ /* 0x000fe2000f8e0206 */
[----:B------:R-:W-:Y:S01]  /*1aa0*/  IMAD R0, R13, c[0x0][0x190], RZ ;  /* 0x000064000d007a24 */ /* 0x000fe200078e02ff */
[----:B------:R-:W-:Y:S01]  /*1ab0*/  LEA R234, P0, R2, c[0x0][0x350], 0x2 ;  /* 0x0000d40002ea7a11 */ /* 0x000fe200078010ff */
[----:B------:R-:W-:Y:S01]  /*1ac0*/  ULDC.64 UR6, c[0x0][0x378] ;  /* 0x0000de0000067ab9 */ /* 0x000fe20000000a00 */
[----:B------:R-:W-:Y:S01]  /*1ad0*/  IMAD.WIDE.U32 R6, R12, c[0x0][0x190], R244 ;  /* 0x000064000c067a25 */ /* 0x000fe200078e00f4 */
[----:B------:R-:W-:Y:S01]  /*1ae0*/  UIMAD UR6, UR60, UR6, URZ ;  /* 0x000000063c0672a4 */ /* 0x000fe2000f8e023f */
[----:B------:R-:W-:-:S02]  /*1af0*/  IADD3 R5, R5, UR9, RZ ;  /* 0x0000000905057c10 */ /* 0x000fc4000fffe0ff */
[----:B------:R-:W-:Y:S01]  /*1b00*/  IMAD R15, R12, c[0x0][0x194], R0 ;  /* 0x000065000c0f7a24 */ /* 0x000fe200078e0200 */
[----:B------:R-:W-:Y:S01]  /*1b10*/  UIMAD UR10, UR36, UR7, UR6 ;  /* 0x00000007240a72a4 */ /* 0x000fe2000f8e0206 */
[----:B------:R-:W-:Y:S01]  /*1b20*/  IADD3 R8, P2, R6, UR26, RZ ;  /* 0x0000001a06087c10 */ /* 0x000fe2000ff5e0ff */
[----:B------:R-:W-:Y:S01]  /*1b30*/  UIADD3 UR6, UR17, UR8, URZ ;  /* 0x0000000811067290 */ /* 0x000fe2000fffe03f */
[----:B------:R-:W-:Y:S01]  /*1b40*/  IMAD.WIDE.U32 R4, R9, c[0x0][0x378], R4 ;  /* 0x0000de0009047a25 */ /* 0x000fe200078e0004 */
[----:B------:R-:W-:Y:S01]  /*1b50*/  UIADD3 UR8, UR17, UR12, URZ ;  /* 0x0000000c11087290 */ /* 0x000fe2000fffe03f */
[----:B------:R-:W-:Y:S02]  /*1b60*/  LEA.HI.X R235, R2, c[0x0][0x354], R10, 0x2, P0 ;  /* 0x0000d50002eb7a11 */ /* 0x000fe400000f140a */
[----:B------:R-:W-:Y:S01]  /*1b70*/  ULDC.64 UR12, c[0x0][0x3c8] ;  /* 0x0000f200000c7ab9 */ /* 0x000fe20000000a00 */
[----:B------:R-:W-:Y:S01]  /*1b80*/  IADD3.X R9, R7, UR24, R15, P2, !PT ;  /* 0x0000001807097c10 */ /* 0x000fe200097fe40f */
[----:B------:R-:W-:Y:S01]  /*1b90*/  UMOV UR17, 0x4 ;  /* 0x0000000400117882 */ /* 0x000fe20000000000 */
[----:B------:R-:W-:Y:S01]  /*1ba0*/  IADD3 R7, R5, UR10, RZ ;  /* 0x0000000a05077c10 */ /* 0x000fe2000fffe0ff */
[----:B------:R-:W-:Y:S01]  /*1bb0*/  UIMAD.WIDE UR6, UR6, UR17, UR12 ;  /* 0x00000011060672a5 */ /* 0x000fe2000f8e020c */
[----:B------:R-:W-:Y:S01]  /*1bc0*/  IMAD R0, R23, c[0x0][0x370], RZ ;  /* 0x0000dc0017007a24 */ /* 0x000fe200078e02ff */
[C---:B------:R-:W-:Y:S01]  /*1bd0*/  IADD3 R252, R244.reuse, 0x40, RZ ;  /* 0x00000040f4fc7810 */ /* 0x040fe20007ffe0ff */
[----:B------:R-:W-:Y:S01]  /*1be0*/  ULDC UR13, c[0x0][0x2e8] ;  /* 0x0000ba00000d7ab9 */ /* 0x000fe20000000800 */
[----:B------:R-:W-:Y:S01]  /*1bf0*/  IMAD.MOV.U32 R6, RZ, RZ, R4 ;  /* 0x000000ffff067224 */ /* 0x000fe200078e0004 */
[----:B------:R-:W-:Y:S01]  /*1c00*/  IADD3 R251, R244, 0x80, RZ ;  /* 0x00000080f4fb7810 */ /* 0x000fe20007ffe0ff */
[----:B------:R-:W-:Y:S01]  /*1c10*/  IMAD.WIDE.U32 R10, R11, c[0x0][0x1a8], R8 ;  /* 0x00006a000b0a7a25 */ /* 0x000fe200078e0008 */
[----:B------:R-:W-:-:S02]  /*1c20*/  UMOV UR12, UR6 ;  /* 0x00000006000c7c82 */ /* 0x000fc40008000000 */
[----:B------:R-:W-:Y:S01]  /*1c30*/  UIADD3 UR6, -UR22, UR31, UR16 ;  /* 0x0000001f16067290 */ /* 0x000fe2000fffe110 */
[C---:B------:R-:W-:Y:S01]  /*1c40*/  IMAD R0, R14.reuse, c[0x0][0x374], R0 ;  /* 0x0000dd000e007a24 */ /* 0x040fe200078e0200 */
[----:B------:R-:W-:Y:S01]  /*1c50*/  IADD3 R17, R11, UR14, RZ ;  /* 0x0000000e0b117c10 */ /* 0x000fe2000fffe0ff */
[----:B------:R-:W-:Y:S01]  /*1c60*/  IMAD.WIDE.U32 R6, R14, c[0x0][0x370], R6 ;  /* 0x0000dc000e067a25 */ /* 0x000fe200078e0006 */
[----:B------:R-:W-:Y:S01]  /*1c70*/  UIADD3 UR6, UR6, -UR13, URZ ;  /* 0x8000000d06067290 */ /* 0x000fe2000fffe03f */
[----:B------:R-:W-:Y:S01]  /*1c80*/  LEA R241, P3, R10, c[0x0][0x160], 0x1 ;  /* 0x000058000af17a11 */ /* 0x000fe200078608ff */
[----:B------:R-:W-:Y:S01]  /*1c90*/  UMOV UR11, UR7 ;  /* 0x00000007000b7c82 */ /* 0x000fe20008000000 */
[----:B------:R-:W-:Y:S01]  /*1ca0*/  IMAD.IADD R2, R7, 0x1, R0 ;  /* 0x0000000107027824 */ /* 0x000fe200078e0200 */
[----:B------:R-:W-:Y:S01]  /*1cb0*/  USHF.R.S32.HI UR13, URZ, 0x1f, UR6 ;  /* 0x0000001f3f0d7899 */ /* 0x000fe20008011406 */
[----:B------:R-:W-:Y:S02]  /*1cc0*/  LEA R240, P2, R6, c[0x0][0x330], 0x1 ;  /* 0x0000cc0006f07a11 */ /* 0x000fe400078408ff */
[----:B------:R-:W-:Y:S01]  /*1cd0*/  LEA.HI.X R242, R10, c[0x0][0x164], R17, 0x1, P3 ;  /* 0x000059000af27a11 */ /* 0x000fe200018f0c11 */
[----:B------:R-:W-:Y:S01]  /*1ce0*/  ULEA.HI UR13, UR13, UR6, URZ, 0x6 ;  /* 0x000000060d0d7291 */ /* 0x000fe2000f8f303f */
[----:B------:R-:W-:Y:S01]  /*1cf0*/  LEA.HI.X R243, R6, c[0x0][0x334], R2, 0x1, P2 ;  /* 0x0000cd0006f37a11 */ /* 0x000fe200010f0c02 */
[----:B------:R-:W-:-:S02]  /*1d00*/  UIADD3 UR6, UR29, -0x1, URZ ;  /* 0xffffffff1d067890 */ /* 0x000fc4000fffe03f */
[----:B------:R-:W-:-:S04]  /*1d10*/  USHF.R.S32.HI UR13, URZ, 0x6, UR13 ;  /* 0x000000063f0d7899 */ /* 0x000fc8000801140d */
[----:B------:R-:W-:-:S04]  /*1d20*/  UISETP.LT.AND UP1, UPT, URZ, UR13, UPT ;  /* 0x0000000d3f00728c */ /* 0x000fc8000bf21270 */
[----:B------:R-:W-:-:S04]  /*1d30*/  USEL UR13, URZ, UR13, !UP1 ;  /* 0x0000000d3f0d7287 */ /* 0x000fc8000c800000 */
[----:B------:R-:W-:-:S03]  /*1d40*/  UISETP.GT.AND UP1, UPT, UR29, UR13, UPT ;  /* 0x0000000d1d00728c */ /* 0x000fc6000bf24270 */
[----:B------:R-:W-:Y:S02]  /*1d50*/  ULDC.64 UR28, c[0x0][0x200] ;  /* 0x00008000001c7ab9 */ /* 0x000fe40000000a00 */
[----:B------:R-:W-:Y:S01]  /*1d60*/  UIMAD.WIDE UR8, UR8, UR17, UR28 ;  /* 0x00000011080872a5 */ /* 0x000fe2000f8e021c */
[----:B------:R-:W-:-:S13]  /*1d70*/  PLOP3.LUT P0, PT, PT, PT, UP1, 0x80, 0x0 ;  /* 0x000000000000781c */ /* 0x000fda0003f0f018 */
[----:B------:R-:W-:Y:S05]  /*1d80*/  @P0 BRA `(.L_x_735) ;  /* 0x0000092000000947 */ /* 0x000fea0003800000 */
[----:B-1----:R-:W-:Y:S02]  /*1d90*/  @UP0 UIADD3 UR8, UR33, UR34, URZ ;  /* 0x0000002221080290 */ /* 0x002fe4000fffe03f */
        /* <DEDUP_REMOVED lines=17> */
.L_x_736:
        /* <DEDUP_REMOVED lines=18> */
.L_x_737:
        /* <DEDUP_REMOVED lines=35> */
.L_x_739:
[----:B------:R-:W-:Y:S05]  /*2200*/  BSYNC B0 ;  /* 0x0000000000007941 */ /* 0x000fea0003800000 */
.L_x_738:
        /* <DEDUP_REMOVED lines=21> */
.L_x_741:
[----:B------:R-:W-:Y:S05]  /*2360*/  BSYNC B0 ;  /* 0x0000000000007941 */ /* 0x000fea0003800000 */
.L_x_740:
        /* <DEDUP_REMOVED lines=31> */
.L_x_743:
[----:B------:R-:W-:Y:S05]  /*2560*/  BSYNC B0 ;  /* 0x0000000000007941 */ /* 0x000fea0003800000 */
.L_x_742:
        /* <DEDUP_REMOVED lines=20> */
.L_x_735:
[----:B-1----:R-:W2:Y:S01]  /*26b0*/  LDL R18, [R1+0x5c] ;  /* 0x00005c0001127983 */ /* 0x002ea20000100800 */
        /* <DEDUP_REMOVED lines=55> */
.L_x_746:
[----:B------:R-:W-:Y:S05]  /*2a30*/  BSYNC B0 ;  /* 0x0000000000007941 */ /* 0x000fea0003800000 */
.L_x_745:
        /* <DEDUP_REMOVED lines=48> */
.L_x_748:
[----:B------:R-:W-:Y:S05]  /*2d40*/  BSYNC B0 ;  /* 0x0000000000007941 */ /* 0x000fea0003800000 */
.L_x_747:
        /* <DEDUP_REMOVED lines=23> */
.L_x_750:
        /* <DEDUP_REMOVED lines=50> */
.L_x_751:
[----:B------:R-:W-:Y:S05]  /*31e0*/  BSYNC B0 ;  /* 0x0000000000007941 */ /* 0x000fea0003800000 */
.L_x_749:
        /* <DEDUP_REMOVED lines=21> */
.L_x_753:
        /* <DEDUP_REMOVED lines=49> */
.L_x_754:
[----:B------:R-:W-:Y:S05]  /*3650*/  BSYNC B0 ;  /* 0x0000000000007941 */ /* 0x000fea0003800000 */
.L_x_752:
[C---:B------:R-:W-:Y:S01]  /*3660*/  IADD3 R0, R246.reuse, 0x8, RZ ;  /* 0x00000008f6007810 */ /* 0x040fe20007ffe0ff */
[----:B--23--:R-:W-:Y:S01]  /*3670*/  IMAD.MOV.U32 R4, RZ, RZ, 0x4 ;  /* 0x00000004ff047424 */ /* 0x00cfe200078e00ff */
[----:B------:R-:W-:Y:S01]  /*3680*/  ISETP.GE.AND P2, PT, R246, UR7, PT ;  /* 0x00000007f6007c0c */ /* 0x000fe2000bf46270 */
[----:B------:R-:W-:Y:S01]  /*3690*/  IMAD.MOV.U32 R2, RZ, RZ, 0x7f800000 ;  /* 0x7f800000ff027424 */ /* 0x000fe200078e00ff */
[----:B------:R-:W-:Y:S01]  /*36a0*/  ISETP.GE.AND P1, PT, R0, UR7, PT ;  /* 0x0000000700007c0c */ /* 0x000fe2000bf26270 */
[----:B------:R-:W-:Y:S01]  /*36b0*/  IMAD.WIDE R4, R246, R4, UR8 ;  /* 0x00000008f6047e25 */ /* 0x000fe2000f8e0204 */
[----:B------:R-:W-:Y:S01]  /*36c0*/  MOV R6, 0x7f800000 ;  /* 0x7f80000000067802 */ /* 0x000fe20000000f00 */
[----:B------:R-:W-:Y:S02]  /*36d0*/  USHF.R.S32.HI UR10, URZ, 0x1f, UR16 ;  /* 0x0000001f3f0a7899 */ /* 0x000fe40008011410 */
[----:B------:R-:W-:Y:S02]  /*36e0*/  ULDC.64 UR14, c[0x0][0x198] ;  /* 0x00006600000e7ab9 */ /* 0x000fe40000000a00 */
[----:B------:R-:W-:Y:S01]  /*36f0*/  UIADD3 UR7, -UR16, UR22, URZ ;  /* 0x0000001610077290 */ /* 0x000fe2000fffe13f */
[----:B------:R-:W-:Y:S01]  /*3700*/  MOV R18, UR16 ;  /* 0x0000001000127c02 */ /* 0x000fe20008000f00 */
[----:B------:R-:W-:-:S02]  /*3710*/  UIMAD UR14, UR10, UR14, URZ ;  /* 0x0000000e0a0e72a4 */ /* 0x000fc4000f8e023f */
[----:B------:R2:W3:Y:S04]  /*3720*/  @!P2 LDG.E R6, [R4.64] ;  /* 0x000000040406a981 */ /* 0x0004e8000c1e1900 */
[----:B------:R2:W5:Y:S01]  /*3730*/  @!P1 LDG.E R2, [R4.64+0x20] ;  /* 0x0000200404029981 */ /* 0x000562000c1e1900 */
[----:B------:R-:W-:Y:S01]  /*3740*/  ISETP.GE.AND P6, PT, R14, UR7, PT ;  /* 0x000000070e007c0c */ /* 0x000fe2000bfc6270 */
[----:B------:R-:W-:-:S06]  /*3750*/  UIMAD UR14, UR16, UR15, UR14 ;  /* 0x0000000f100e72a4 */ /* 0x000fcc000f8e020e */
[----:B------:R-:W-:-:S06]  /*3760*/  IMAD.U32 R0, RZ, RZ, UR14 ;  /* 0x0000000eff007e24 */ /* 0x000fcc000f8e00ff */
[----:B------:R1:W-:Y:S04]  /*3770*/  @P6 STS.128 [R237+0x18000], RZ ;  /* 0x018000ffed006388 */ /* 0x0003e80000000c00 */
[----:B------:R1:W-:Y:S04]  /*3780*/  @P6 STS.128 [R237+0x1a000], RZ ;  /* 0x01a000ffed006388 */ /* 0x0003e80000000c00 */
[----:B------:R1:W-:Y:S01]  /*3790*/  @P6 STS.128 [R237+0x1c000], RZ ;  /* 0x01c000ffed006388 */ /* 0x0003e20000000c00 */
[----:B--2---:R-:W-:-:S03]  /*37a0*/  IMAD.WIDE.U32 R4, R18, c[0x0][0x198], R244 ;  /* 0x0000660012047a25 */ /* 0x004fc600078e00f4 */
[----:B------:R1:W-:Y:S02]  /*37b0*/  @P6 STS.128 [R237+0x1e000], RZ ;  /* 0x01e000ffed006388 */ /* 0x0003e40000000c00 */
[----:B------:R-:W-:-:S04]  /*37c0*/  IADD3 R4, P1, R4, UR20, RZ ;  /* 0x0000001404047c10 */ /* 0x000fc8000ff3e0ff */
[----:B------:R-:W-:Y:S01]  /*37d0*/  IADD3.X R5, R5, UR23, R0, P1, !PT ;  /* 0x0000001705057c10 */ /* 0x000fe20008ffe400 */
[----:B------:R-:W-:Y:S01]  /*37e0*/  IMAD R0, R22, c[0x0][0x1b0], RZ ;  /* 0x00006c0016007a24 */ /* 0x000fe200078e02ff */
[----:B------:R-:W-:Y:S03]  /*37f0*/  BSSY B0, `(.L_x_755) ;  /* 0x0000034000007945 */ /* 0x000fe60003800000 */
[C---:B------:R-:W-:Y:S02]  /*3800*/  IMAD R15, R16.reuse, c[0x0][0x1b4], R0 ;  /* 0x00006d00100f7a24 */ /* 0x040fe400078e0200 */
[----:B------:R-:W-:-:S05]  /*3810*/  IMAD.WIDE.U32 R10, R16, c[0x0][0x1b0], R4 ;  /* 0x00006c00100a7a25 */ /* 0x000fca00078e0004 */
[----:B------:R-:W-:Y:S01]  /*3820*/  IADD3 R17, R11, R15, RZ ;  /* 0x0000000f0b117210 */ /* 0x000fe20007ffe0ff */
[----:B-----5:R1:W-:Y:S04]  /*3830*/  STL [R1+0x8], R2 ;  /* 0x0000080201007387 */ /* 0x0203e80000100800 */
[----:B---3--:R1:W-:Y:S01]  /*3840*/  STL [R1+0x4], R6 ;  /* 0x0000040601007387 */ /* 0x0083e20000100800 */
[----:B------:R-:W-:Y:S05]  /*3850*/  @P6 BRA `(.L_x_756) ;  /* 0x000002d000006947 */ /* 0x000fea0003800000 */
[----:B------:R-:W-:Y:S01]  /*3860*/  ISETP.GE.AND P4, PT, R244, c[0x0][0x220], PT ;  /* 0x00008800f4007a0c */ /* 0x000fe20003f86270 */
[----:B------:R-:W-:Y:S01]  /*3870*/  IMAD.U32 R4, RZ, RZ, UR20 ;  /* 0x00000014ff047e24 */ /* 0x000fe2000f8e00ff */
[----:B------:R-:W-:Y:S01]  /*3880*/  ISETP.GE.AND P3, PT, R252, c[0x0][0x220], PT ;  /* 0x00008800fc007a0c */ /* 0x000fe20003f66270 */
[----:B------:R-:W-:Y:S01]  /*3890*/  IMAD.U32 R5, RZ, RZ, UR23 ;  /* 0x00000017ff057e24 */ /* 0x000fe2000f8e00ff */
[----:B------:R-:W-:Y:S01]  /*38a0*/  ISETP.GE.AND P2, PT, R251, c[0x0][0x220], PT ;  /* 0x00008800fb007a0c */ /* 0x000fe20003f46270 */
[----:B------:R-:W-:-:S02]  /*38b0*/  IMAD R0, R20, c[0x0][0x198], RZ ;  /* 0x0000660014007a24 */ /* 0x000fc400078e02ff */
[----:B------:R-:W-:-:S04]  /*38c0*/  IMAD.WIDE.U32 R4, R19, c[0x0][0x198], R4 ;  /* 0x0000660013047a25 */ /* 0x000fc800078e0004 */
[----:B-1----:R-:W-:Y:S02]  /*38d0*/  IMAD R2, R19, c[0x0][0x19c], R0 ;  /* 0x0000670013027a24 */ /* 0x002fe400078e0200 */
        /* <DEDUP_REMOVED lines=37> */
.L_x_756:
[----:B------:R-:W-:Y:S05]  /*3b30*/  BSYNC B0 ;  /* 0x0000000000007941 */ /* 0x000fea0003800000 */
.L_x_755:
        /* <DEDUP_REMOVED lines=8> */
[----:B-12---:R-:W-:Y:S01]  /*3bc0*/  IMAD.U32 R5, RZ, RZ, UR23 ;  /* 0x00000017ff057e24 */ /* 0x006fe2000f8e00ff */
        /* <DEDUP_REMOVED lines=46> */
.L_x_758:
[----:B------:R-:W-:Y:S05]  /*3eb0*/  BSYNC B0 ;  /* 0x0000000000007941 */ /* 0x000fea0003800000 */
.L_x_757:
        /* <DEDUP_REMOVED lines=62> */
.L_x_760:
[----:B------:R-:W-:Y:S05]  /*42a0*/  BSYNC B0 ;  /* 0x0000000000007941 */ /* 0x000fea0003800000 */
.L_x_759:
        /* <DEDUP_REMOVED lines=53> */
.L_x_762:
[----:B------:R-:W-:Y:S05]  /*4600*/  BSYNC B0 ;  /* 0x0000000000007941 */ /* 0x000fea0003800000 */
.L_x_761:
[----:B------:R-:W-:Y:S02]  /*4610*/  IMAD.MOV.U32 R6, RZ, RZ, c[0x0][0x308] ;  /* 0x0000c200ff067624 */ /* 0x000fe400078e00ff */
[----:B------:R-:W-:Y:S01]  /*4620*/  IMAD.MOV.U32 R7, RZ, RZ, c[0x0][0x30c] ;  /* 0x0000c300ff077624 */ /* 0x000fe200078e00ff */
[----:B------:R-:W-:Y:S01]  /*4630*/  LEA.HI R0, R25, R26, RZ, 0x4 ;  /* 0x0000001a19007211 */ /* 0x000fe200078f20ff */
[----:B------:R-:W0:Y:S04]  /*4640*/  LDGDEPBAR ;  /* 0x00000000000079af */ /* 0x000e280000000000 */
[----:B-12---:R1:W2:Y:S04]  /*4650*/  LDG.E.64 R4, [R6.64+0x8] ;  /* 0x0000080406047981 */ /* 0x0062a8000c1e1b00 */
[----:B-1----:R-:W5:Y:S01]  /*4660*/  LDG.E.64 R6, [R6.64] ;  /* 0x0000000406067981 */ /* 0x002f62000c1e1b00 */
[----:B------:R-:W-:Y:S01]  /*4670*/  LOP3.LUT R0, R0, 0xfffffff0, RZ, 0xc0, !PT ;  /* 0xfffffff000007812 */ /* 0x000fe200078ec0ff */
[----:B------:R-:W-:Y:S01]  /*4680*/  IMAD.MOV.U32 R226, RZ, RZ, 0x40 ;  /* 0x00000040ffe27424 */ /* 0x000fe200078e00ff */
[--C-:B------:R-:W-:Y:S01]  /*4690*/  SHF.R.S32.HI R8, RZ, 0x1f, R21.reuse ;  /* 0x0000001fff087819 */ /* 0x100fe20000011415 */
[----:B------:R-:W1:Y:S01]  /*46a0*/  S2R R9, SR_TID.X ;  /* 0x0000000000097919 */ /* 0x000e620000002100 */
[----:B------:R-:W-:Y:S01]  /*46b0*/  SHF.L.U32 R222, R233, 0x1, RZ ;  /* 0x00000001e9de7819 */ /* 0x000fe200000006ff */
[----:B------:R-:W-:Y:S01]  /*46c0*/  IMAD.IADD R0, R26, 0x1, -R0 ;  /* 0x000000011a007824 */ /* 0x000fe200078e0a00 */
[----:B------:R-:W-:Y:S01]  /*46d0*/  UIADD3 UR16, UR31, 0x40, UR16 ;  /* 0x000000401f107890 */ /* 0x000fe2000fffe010 */
[----:B------:R-:W-:Y:S01]  /*46e0*/  IMAD.MOV.U32 R238, RZ, RZ, R236 ;  /* 0x000000ffffee7224 */ /* 0x000fe200078e00ec */
        /* <DEDUP_REMOVED lines=14> */
[----:B------:R-:W-:Y:S01]  /*47d0*/  IADD3 R0, R0, -R2, RZ ;  /* 0x8000000200007210 */ /* 0x000fe20007ffe0ff */
        /* <DEDUP_REMOVED lines=52> */
[----:B------:R-:W-:Y:S01]  /*4b20*/  UIADD3 UR16, UR16, -UR22, URZ ;  /* 0x8000001610107290 */ /* 0x000fe2000fffe03f */
[----:B--2---:R-:W-:-:S02]  /*4b30*/  IADD3 R4, P2, P1, R4, UR46, R21 ;  /* 0x0000002e04047c10 */ /* 0x004fc4000f95e015 */
[----:B------:R-:W-:Y:S02]  /*4b40*/  CS2R R20, SRZ ;  /* 0x0000000000147805 */ /* 0x000fe4000001ff00 */
[----:B------:R-:W-:Y:S01]  /*4b50*/  IADD3.X R2, R5, UR50, R8, P2, P1 ;  /* 0x0000003205027c10 */ /* 0x000fe200097e2408 */
[----:B------:R-:W-:Y:S01]  /*4b60*/  IMAD.WIDE.U32 R4, R4, -0x2daee0ad, RZ ;  /* 0xd2511f5304047825 */ /* 0x000fe200078e00ff */
[----:B------:R-:W-:Y:S02]  /*4b70*/  R2P PR, R0, 0x6 ;  /* 0x0000000600007804 */ /* 0x000fe40000000000 */
[----:B------:R-:W-:Y:S01]  /*4b80*/  IADD3 R0, R232, 0x4000, RZ ;  /* 0x00004000e8007810 */ /* 0x000fe20007ffe0ff */
[----:B------:R2:W-:Y:S02]  /*4b90*/  STL [R1+0x54], R2 ;  /* 0x0000540201007387 */ /* 0x0005e40000100800 */
[----:B------:R-:W-:Y:S02]  /*4ba0*/  SEL R231, R231, 0xffffffe0, !P1 ;  /* 0xffffffe0e7e77807 */ /* 0x000fe40004800000 */
[----:B------:R-:W-:-:S02]  /*4bb0*/  SEL R0, R0, R232, !P0 ;  /* 0x000000e800007207 */ /* 0x000fc40004000000 */
[----:B------:R-:W-:Y:S01]  /*4bc0*/  SEL R226, R226, 0xffffffc0, !P2 ;  /* 0xffffffc0e2e27807 */ /* 0x000fe20005000000 */
[----:B------:R-:W-:Y:S01]  /*4bd0*/  IMAD.IADD R228, R227, 0x1, R231 ;  /* 0x00000001e3e47824 */ /* 0x000fe200078e02e7 */
[----:B------:R-:W-:-:S03]  /*4be0*/  IADD3 R223, R231, R222, RZ ;  /* 0x000000dee7df7210 */ /* 0x000fc60007ffe0ff */
[----:B------:R-:W-:Y:S02]  /*4bf0*/  IMAD.IADD R229, R227, 0x1, R226 ;  /* 0x00000001e3e57824 */ /* 0x000fe400078e02e2 */
[C---:B------:R-:W-:Y:S02]  /*4c00*/  IMAD.IADD R225, R226.reuse, 0x1, R222 ;  /* 0x00000001e2e17824 */ /* 0x040fe400078e02de */
[C---:B------:R-:W-:Y:S01]  /*4c10*/  IMAD.IADD R230, R226.reuse, 0x1, R228 ;  /* 0x00000001e2e67824 */ /* 0x040fe200078e02e4 */
[----:B-----5:R5:W3:Y:S01]  /*4c20*/  R2UR UR14, R7 ;  /* 0x00000000070e73c2 */ /* 0x020ae200000e0000 */
[----:B------:R-:W-:-:S07]  /*4c30*/  IMAD.IADD R224, R226, 0x1, R223 ;  /* 0x00000001e2e07824 */ /* 0x000fce00078e02df */
[----:B------:R-:W4:Y:S01]  /*4c40*/  R2UR UR15, R6 ;  /* 0x00000000060f73c2 */ /* 0x000f2200000e0000 */
[----:B--2---:R-:W-:-:S04]  /*4c50*/  IADD3 R2, R233, 0x4000, RZ ;  /* 0x00004000e9027810 */ /* 0x004fc80007ffe0ff */
[----:B------:R-:W-:-:S05]  /*4c60*/  SEL R2, R2, R233, !P0 ;  /* 0x000000e902027207 */ /* 0x000fca0004000000 */
[----:B------:R-:W-:Y:S01]  /*4c70*/  IMAD.SHL.U32 R219, R2, 0x2, RZ ;  /* 0x0000000202db7824 */ /* 0x000fe200078e00ff */
[----:B------:R-:W-:Y:S01]  /*4c80*/  SHF.L.U32 R2, R0, 0x1, RZ ;  /* 0x0000000100027819 */ /* 0x000fe200000006ff */
[----:B------:R-:W-:Y:S01]  /*4c90*/  IMAD.MOV.U32 R0, RZ, RZ, c[0x0][0x22c] ;  /* 0x00008b00ff007624 */ /* 0x000fe200078e00ff */
[----:B-----5:R-:W2:Y:S03]  /*4ca0*/  S2R R7, SR_TID.X ;  /* 0x0000000000077919 */ /* 0x020ea60000002100 */
[----:B------:R-:W-:Y:S01]  /*4cb0*/  IMAD R0, R0, c[0x0][0x1c0], RZ ;  /* 0x0000700000007a24 */ /* 0x000fe200078e02ff */
[----:B---3--:R-:W-:Y:S02]  /*4cc0*/  UIADD3 UR28, UR14, -0x4498517b, URZ ;  /* 0xbb67ae850e1c7890 */ /* 0x008fe4000fffe03f */
[----:B------:R-:W-:Y:S01]  /*4cd0*/  UIADD3 UR26, UR14, 0x76cf5d0a, URZ ;  /* 0x76cf5d0a0e1a7890 */ /* 0x000fe2000fffe03f */
[C---:B------:R-:W-:Y:S01]  /*4ce0*/  IMAD.SHL.U32 R10, R0.reuse, 0x10, RZ ;  /* 0x00000010000a7824 */ /* 0x040fe200078e00ff */
[----:B------:R-:W-:Y:S01]  /*4cf0*/  SHF.L.U32 R239, R0, 0x3, RZ ;  /* 0x0000000300ef7819 */ /* 0x000fe200000006ff */
[----:B------:R-:W-:-:S02]  /*4d00*/  UIADD3 UR24, UR14, 0x32370b8f, URZ ;  /* 0x32370b8f0e187890 */ /* 0x000fc4000fffe03f */
[----:B----4-:R-:W-:Y:S01]  /*4d10*/  UIADD3 UR29, UR15, -0x61c88647, URZ ;  /* 0x9e3779b90f1d7890 */ /* 0x010fe2000fffe03f */
[C---:B------:R-:W-:Y:S01]  /*4d20*/  IADD3 R8, R10.reuse, 0x40, RZ ;  /* 0x000000400a087810 */ /* 0x040fe20007ffe0ff */
[----:B------:R-:W-:Y:S01]  /*4d30*/  UIADD3 UR27, UR15, 0x3c6ef372, URZ ;  /* 0x3c6ef3720f1b7890 */ /* 0x000fe2000fffe03f */
[----:B------:R-:W-:Y:S01]  /*4d40*/  IADD3 R0, R10, 0xe0, RZ ;  /* 0x000000e00a007810 */ /* 0x000fe20007ffe0ff */
[----:B------:R-:W-:Y:S02]  /*4d50*/  UIADD3 UR25, UR15, -0x255992d5, URZ ;  /* 0xdaa66d2b0f197890 */ /* 0x000fe4000fffe03f */
[C---:B------:R-:W-:Y:S01]  /*4d60*/  IMAD.IADD R8, R239.reuse, 0x1, R8 ;  /* 0x00000001ef087824 */ /* 0x040fe200078e0208 */
[C---:B------:R-:W-:Y:S01]  /*4d70*/  IADD3 R0, R239.reuse, R0, RZ ;  /* 0x00000000ef007210 */ /* 0x040fe20007ffe0ff */
[----:B------:R-:W-:Y:S02]  /*4d80*/  UIADD3 UR23, UR15, 0x78dde6e4, URZ ;  /* 0x78dde6e40f177890 */ /* 0x000fe4000fffe03f */
[C---:B------:R-:W-:Y:S01]  /*4d90*/  IMAD.IADD R8, R239.reuse, 0x1, R8 ;  /* 0x00000001ef087824 */ /* 0x040fe200078e0208 */
[----:B------:R-:W-:Y:S01]  /*4da0*/  UIADD3 UR21, UR14, -0x126145ec, URZ ;  /* 0xed9eba140e157890 */ /* 0x000fe2000fffe03f */
[----:B------:R-:W-:Y:S01]  /*4db0*/  IMAD.IADD R0, R239, 0x1, R0 ;  /* 0x00000001ef007824 */ /* 0x000fe200078e0200 */
[----:B------:R-:W-:Y:S01]  /*4dc0*/  UIADD3 UR20, UR15, 0x1715609d, URZ ;  /* 0x1715609d0f147890 */ /* 0x000fe2000fffe03f */
[----:B--2---:R-:W-:-:S02]  /*4dd0*/  SHF.R.S32.HI R7, RZ, 0x1f, R7 ;  /* 0x0000001fff077819 */ /* 0x004fc40000011407 */
[C---:B------:R-:W-:Y:S01]  /*4de0*/  IMAD.IADD R0, R239.reuse, 0x1, R0 ;  /* 0x00000001ef007824 */ /* 0x040fe200078e0200 */
[----:B------:R-:W-:Y:S01]  /*4df0*/  IADD3 R8, R239, R8, RZ ;  /* 0x00000008ef087210 */ /* 0x000fe20007ffe0ff */
[----:B------:R-:W-:Y:S01]  /*4e00*/  UIADD3 UR19, UR14, -0x56f99767, URZ ;  /* 0xa90668990e137890 */ /* 0x000fe2000fffe03f */
[----:B-1----:R-:W-:Y:S01]  /*4e10*/  LEA.HI R7, R7, R9, RZ, 0x7 ;  /* 0x0000000907077211 */ /* 0x002fe200078f38ff */
[----:B------:R-:W-:Y:S01]  /*4e20*/  UIADD3 UR18, UR15, -0x4ab325aa, URZ ;  /* 0xb54cda560f127890 */ /* 0x000fe2000fffe03f */
[C---:B------:R-:W-:Y:S01]  /*4e30*/  IADD3 R9, R10.reuse, 0x20, RZ ;  /* 0x000000200a097810 */ /* 0x040fe20007ffe0ff */
[C---:B------:R-:W-:Y:S01]  /*4e40*/  IMAD.IADD R8, R239.reuse, 0x1, R8 ;  /* 0x00000001ef087824 */ /* 0x040fe200078e0208 */
[----:B------:R-:W-:Y:S01]  /*4e50*/  SHF.R.S32.HI R7, RZ, 0x7, R7 ;  /* 0x00000007ff077819 */ /* 0x000fe20000011407 */
[----:B------:R-:W-:Y:S01]  /*4e60*/  UIADD3 UR17, UR14, 0x646e171e, URZ ;  /* 0x646e171e0e117890 */ /* 0x000fe2000fffe03f */
[C---:B------:R-:W-:Y:S02]  /*4e70*/  IADD3 R9, R239.reuse, R9, RZ ;  /* 0x00000009ef097210 */ /* 0x040fe40007ffe0ff */
[----:B------:R-:W-:Y:S01]  /*4e80*/  IADD3 R0, R239, R0, RZ ;  /* 0x00000000ef007210 */ /* 0x000fe20007ffe0ff */
[----:B------:R-:W-:Y:S01]  /*4e90*/  IMAD.SHL.U32 R6, R7, 0x20, RZ ;  /* 0x0000002007067824 */ /* 0x000fe200078e00ff */
[----:B------:R-:W-:Y:S01]  /*4ea0*/  IADD3 R7, R10, 0x60, RZ ;  /* 0x000000600a077810 */ /* 0x000fe20007ffe0ff */
[----:B------:R-:W-:-:S03]  /*4eb0*/  IMAD.IADD R9, R239, 0x1, R9 ;  /* 0x00000001ef097824 */ /* 0x000fc600078e0209 */
[----:B------:R1:W-:Y:S01]  /*4ec0*/  STL [R1+0x60], R6 ;  /* 0x0000600601007387 */ /* 0x0003e20000100800 */
[C---:B------:R-:W-:Y:S02]  /*4ed0*/  IMAD.IADD R7, R239.reuse, 0x1, R7 ;  /* 0x00000001ef077824 */ /* 0x040fe400078e0207 */
[C---:B------:R-:W-:Y:S01]  /*4ee0*/  IMAD.IADD R9, R239.reuse, 0x1, R9 ;  /* 0x00000001ef097824 */ /* 0x040fe200078e0209 */
[----:B------:R2:W-:Y:S02]  /*4ef0*/  STL.64 [R1+0x10], R4 ;  /* 0x0000100401007387 */ /* 0x0005e40000100a00 */
[C---:B------:R-:W-:Y:S02]  /*4f00*/  IADD3 R7, R239.reuse, R7, RZ ;  /* 0x00000007ef077210 */ /* 0x040fe40007ffe0ff */
[----:B------:R-:W-:-:S03]  /*4f10*/  IADD3 R9, R239, R9, RZ ;  /* 0x00000009ef097210 */ /* 0x000fc60007ffe0ff */
[C---:B------:R-:W-:Y:S02]  /*4f20*/  IMAD.IADD R7, R239.reuse, 0x1, R7 ;  /* 0x00000001ef077824 */ /* 0x040fe400078e0207 */
[----:B------:R3:W-:Y:S02]  /*4f30*/  STL [R1+0x2c], R9 ;  /* 0x00002c0901007387 */ /* 0x0007e40000100800 */
[----:B------:R-:W-:Y:S02]  /*4f40*/  IMAD.IADD R7, R239, 0x1, R7 ;  /* 0x00000001ef077824 */ /* 0x000fe400078e0207 */
[----:B------:R4:W-:Y:S04]  /*4f50*/  STL [R1+0x28], R8 ;  /* 0x0000280801007387 */ /* 0x0009e80000100800 */
[----:B------:R5:W-:Y:S01]  /*4f60*/  STL [R1+0x24], R7 ;  /* 0x0000240701007387 */ /* 0x000be20000100800 */
[----:B-1----:R-:W-:-:S04]  /*4f70*/  IADD3 R6, R10, 0x80, RZ ;  /* 0x000000800a067810 */ /* 0x002fc80007ffe0ff */
[C---:B------:R-:W-:Y:S02]  /*4f80*/  IADD3 R6, R239.reuse, R6, RZ ;  /* 0x00000006ef067210 */ /* 0x040fe40007ffe0ff */
[C---:B--2---:R-:W-:Y:S02]  /*4f90*/  IADD3 R5, R10.reuse, 0xa0, RZ ;  /* 0x000000a00a057810 */ /* 0x044fe40007ffe0ff */
[----:B------:R-:W-:Y:S01]  /*4fa0*/  IADD3 R4, R10, 0xc0, RZ ;  /* 0x000000c00a047810 */ /* 0x000fe20007ffe0ff */
[C---:B------:R-:W-:Y:S02]  /*4fb0*/  IMAD.IADD R6, R239.reuse, 0x1, R6 ;  /* 0x00000001ef067824 */ /* 0x040fe400078e0206 */
[C---:B------:R-:W-:Y:S02]  /*4fc0*/  IMAD.IADD R5, R239.reuse, 0x1, R5 ;  /* 0x00000001ef057824 */ /* 0x040fe400078e0205 */
[C---:B------:R-:W-:Y:S02]  /*4fd0*/  IMAD.IADD R4, R239.reuse, 0x1, R4 ;  /* 0x00000001ef047824 */ /* 0x040fe400078e0204 */
[----:B------:R-:W-:-:S02]  /*4fe0*/  IMAD.IADD R5, R239, 0x1, R5 ;  /* 0x00000001ef057824 */ /* 0x000fc400078e0205 */
[C---:B------:R-:W-:Y:S01]  /*4ff0*/  IMAD.IADD R6, R239.reuse, 0x1, R6 ;  /* 0x00000001ef067824 */ /* 0x040fe200078e0206 */
[C---:B------:R-:W-:Y:S01]  /*5000*/  IADD3 R4, R239.reuse, R4, RZ ;  /* 0x00000004ef047210 */ /* 0x040fe20007ffe0ff */
[C---:B---3--:R-:W-:Y:S01]  /*5010*/  IMAD.IADD R9, R239.reuse, 0x1, R9 ;  /* 0x00000001ef097824 */ /* 0x048fe200078e0209 */
[C---:B------:R-:W-:Y:S01]  /*5020*/  IADD3 R5, R239.reuse, R5, RZ ;  /* 0x00000005ef057210 */ /* 0x040fe20007ffe0ff */
[C---:B----4-:R-:W-:Y:S01]  /*5030*/  IMAD.IADD R8, R239.reuse, 0x1, R8 ;  /* 0x00000001ef087824 */ /* 0x050fe200078e0208 */
[C---:B------:R-:W-:Y:S01]  /*5040*/  IADD3 R6, R239.reuse, R6, RZ ;  /* 0x00000006ef067210 */ /* 0x040fe20007ffe0ff */
[C---:B------:R-:W-:Y:S01]  /*5050*/  IMAD.IADD R4, R239.reuse, 0x1, R4 ;  /* 0x00000001ef047824 */ /* 0x040fe200078e0204 */
[C---:B-----5:R-:W-:Y:S01]  /*5060*/  IADD3 R7, R239.reuse, R7, RZ ;  /* 0x00000007ef077210 */ /* 0x060fe20007ffe0ff */
[C---:B------:R-:W-:Y:S02]  /*5070*/  IMAD.IADD R5, R239.reuse, 0x1, R5 ;  /* 0x00000001ef057824 */ /* 0x040fe400078e0205 */
[C---:B------:R-:W-:Y:S01]  /*5080*/  IMAD.IADD R4, R239.reuse, 0x1, R4 ;  /* 0x00000001ef047824 */ /* 0x040fe200078e0204 */
[----:B------:R1:W-:Y:S04]  /*5090*/  STL [R1+0x20], R6 ;  /* 0x0000200601007387 */ /* 0x0003e80000100800 */
[----:B------:R2:W-:Y:S04]  /*50a0*/  STL [R1+0x1c], R5 ;  /* 0x00001c0501007387 */ /* 0x0005e80000100800 */
[----:B------:R-:W-:Y:S04]  /*50b0*/  STL [R1+0x48], R9 ;  /* 0x0000480901007387 */ /* 0x000fe80000100800 */
[----:B------:R3:W-:Y:S04]  /*50c0*/  STL [R1+0x18], R4 ;  /* 0x0000180401007387 */ /* 0x0007e80000100800 */
[----:B------:R-:W-:Y:S04]  /*50d0*/  STL [R1+0x44], R8 ;  /* 0x0000440801007387 */ /* 0x000fe80000100800 */
[----:B------:R4:W-:Y:S04]  /*50e0*/  STL [R1+0xc], R0 ;  /* 0x00000c0001007387 */ /* 0x0009e80000100800 */
[----:B------:R4:W-:Y:S01]  /*50f0*/  STL [R1+0x40], R7 ;  /* 0x0000400701007387 */ /* 0x0009e20000100800 */
[----:B-1----:R-:W-:-:S02]  /*5100*/  IMAD.IADD R6, R239, 0x1, R6 ;  /* 0x00000001ef067824 */ /* 0x002fc400078e0206 */
[----:B--2---:R-:W-:-:S03]  /*5110*/  IMAD.IADD R5, R239, 0x1, R5 ;  /* 0x00000001ef057824 */ /* 0x004fc600078e0205 */
[----:B------:R1:W-:Y:S04]  /*5120*/  STL [R1+0x3c], R6 ;  /* 0x00003c0601007387 */ /* 0x0003e80000100800 */
[----:B------:R1:W-:Y:S01]  /*5130*/  STL [R1+0x38], R5 ;  /* 0x0000380501007387 */ /* 0x0003e20000100800 */
[C---:B---3--:R-:W-:Y:S01]  /*5140*/  IADD3 R4, R239.reuse, R4, RZ ;  /* 0x00000004ef047210 */ /* 0x048fe20007ffe0ff */
[----:B----4-:R-:W-:-:S05]  /*5150*/  IMAD.IADD R0, R239, 0x1, R0 ;  /* 0x00000001ef007824 */ /* 0x010fca00078e0200 */
[----:B------:R1:W-:Y:S04]  /*5160*/  STL [R1+0x30], R0 ;  /* 0x0000300001007387 */ /* 0x0003e80000100800 */
[----:B------:R1:W-:Y:S02]  /*5170*/  STL [R1+0x34], R4 ;  /* 0x0000340401007387 */ /* 0x0003e40000100800 */
.L_x_765:
[----:B------:R-:W0:Y:S01]  /*5180*/  LDGDEPBAR ;  /* 0x00000000000079af */ /* 0x000e220000000000 */
[C---:B------:R-:W-:Y:S01]  /*5190*/  IMAD.IADD R105, R219.reuse, 0x1, R231 ;  /* 0x00000001db697824 */ /* 0x040fe200078e02e7 */
[----:B------:R-:W-:Y:S01]  /*51a0*/  USHF.L.U32 UR7, UR6, 0x6, URZ ;  /* 0x0000000606077899 */ /* 0x000fe2000800063f */
[--C-:B------:R-:W-:Y:S01]  /*51b0*/  IMAD.IADD R104, R219, 0x1, R226.reuse ;  /* 0x00000001db687824 */ /* 0x100fe200078e02e2 */
[----:B------:R-:W-:Y:S01]  /*51c0*/  UISETP.GT.AND UP2, UPT, UR6, UR13, UPT ;  /* 0x0000000d0600728c */ /* 0x000fe2000bf44270 */
[----:B-1----:R-:W-:Y:S01]  /*51d0*/  IMAD.IADD R0, R105, 0x1, R226 ;  /* 0x0000000169007824 */ /* 0x002fe200078e02e2 */
[----:B------:R-:W2:Y:S01]  /*51e0*/  LDL R112, [R1+0x60] ;  /* 0x0000600001707983 */ /* 0x000ea20000100800 */
[----:B------:R-:W-:Y:S01]  /*51f0*/  UISETP.GE.AND UP0, UPT, UR7, UR16, UPT ;  /* 0x000000100700728c */ /* 0x000fe2000bf06270 */
[----:B------:R-:W-:Y:S01]  /*5200*/  IMAD.U32 R106, RZ, RZ, UR7 ;  /* 0x00000007ff6a7e24 */ /* 0x000fe2000f8e00ff */
[----:B------:R-:W-:Y:S03]  /*5210*/  USHF.L.U32 UR7, UR30, 0x6, URZ ;  /* 0x000000061e077899 */ /* 0x000fe6000800063f */
[----:B------:R-:W3:Y:S01]  /*5220*/  LDL R109, [R1+0x4] ;  /* 0x00000400016d7983 */ /* 0x000ee20000100800 */
[----:B------:R-:W-:Y:S04]  /*5230*/  UIADD3 UR7, UR7, 0x40, URZ ;  /* 0x0000004007077890 */ /* 0x000fe8000fffe03f */
[----:B------:R-:W-:Y:S01]  /*5240*/  UISETP.LT.AND UP0, UPT, UR7, UR22, UP0 ;  /* 0x000000160700728c */ /* 0x000fe20008701270 */
[----:B------:R-:W4:Y:S05]  /*5250*/  LDL R107, [R1+0x58] ;  /* 0x00005800016b7983 */ /* 0x000f2a0000100800 */
[----:B------:R-:W-:Y:S01]  /*5260*/  PLOP3.LUT P4, PT, PT, PT, UP0, 0x80, 0x0 ;  /* 0x000000000000781c */ /* 0x000fe20003f8f008 */
[----:B------:R-:W2:Y:S06]  /*5270*/  LDL R108, [R1+0x8] ;  /* 0x00000800016c7983 */ /* 0x000eac0000100800 */
[----:B------:R-:W2:Y:S01]  /*5280*/  LDL.64 R110, [R1+0x10] ;  /* 0x00001000016e7983 */ /* 0x000ea20000100a00 */
[----:B------:R-:W-:Y:S05]  /*5290*/  DEPBAR.LE SB0, 0x0 ;  /* 0x000080000000791a */ /* 0x000fea0000000000 */
[----:B------:R-:W-:Y:S06]  /*52a0*/  BAR.SYNC.DEFER_BLOCKING 0x0 ;  /* 0x0000000000007b1d */ /* 0x000fec0000010000 */
[----:B------:R-:W-:Y:S06]  /*52b0*/  LDSM.16.M88.4 R16, [R219] ;  /* 0x00000000db10783b */ /* 0x000fec0000000200 */
[----:B------:R-:W1:Y:S06]  /*52c0*/  LDSM.16.M88.4 R8, [R218+0x18000] ;  /* 0x01800000da08783b */ /* 0x000e6c0000000200 */
[----:B------:R-:W1:Y:S06]  /*52d0*/  LDSM.16.M88.4 R84, [R218+0x18800] ;  /* 0x01880000da54783b */ /* 0x000e6c0000000200 */
[----:B------:R-:W-:Y:S06]  /*52e0*/  LDSM.16.M88.4 R88, [R105] ;  /* 0x000000006958783b */ /* 0x000fec0000000200 */
[----:B------:R-:W1:Y:S06]  /*52f0*/  LDSM.16.M88.4 R92, [R3+0x18000] ;  /* 0x01800000035c783b */ /* 0x000e6c0000000200 */
[----:B------:R-:W1:Y:S06]  /*5300*/  LDSM.16.M88.4 R96, [R3+0x18800] ;  /* 0x018800000360783b */ /* 0x000e6c0000000200 */
        /* <DEDUP_REMOVED lines=8> */
[----:B------:R-:W1:Y:S07]  /*5390*/  LDSM.16.M88.4 R92, [R217+0x18800] ;  /* 0x01880000d95c783b */ /* 0x000e6e0000000200 */
[C---:B------:R-:W-:Y:S08]  /*53a0*/  HMMA.16816.F32 R12, R88.reuse, R96, R12 ;  /* 0x00000060580c723c */ /* 0x040ff0000000180c */
[----:B------:R-:W-:Y:S01]  /*53b0*/  HMMA.16816.F32 R16, R88, R98, R16 ;  /* 0x000000625810723c */ /* 0x000fe20000001810 */
[----:B------:R-:W-:Y:S06]  /*53c0*/  LDSM.16.M88.4 R88, [R0] ;  /* 0x000000000058783b */ /* 0x000fec0000000200 */
[----:B------:R-:W1:Y:S02]  /*53d0*/  LDSM.16.M88.4 R96, [R216+0x18000] ;  /* 0x01800000d860783b */ /* 0x000e640000000200 */
[C---:B-1----:R-:W-:Y:S08]  /*53e0*/  HMMA.16816.F32 R4, R84.reuse, R100, R4 ;  /* 0x000000645404723c */ /* 0x042ff00000001804 */
[C---:B------:R-:W-:Y:S01]  /*53f0*/  HMMA.16816.F32 R8, R84.reuse, R102, R8 ;  /* 0x000000665408723c */ /* 0x040fe20000001808 */
[----:B------:R-:W1:Y:S07]  /*5400*/  LDSM.16.M88.4 R100, [R216+0x18800] ;  /* 0x01880000d864783b */ /* 0x000e6e0000000200 */
[C---:B------:R-:W-:Y:S08]  /*5410*/  HMMA.16816.F32 R12, R84.reuse, R92, R12 ;  /* 0x0000005c540c723c */ /* 0x040ff0000000180c */
[----:B------:R-:W-:Y:S01]  /*5420*/  HMMA.16816.F32 R16, R84, R94, R16 ;  /* 0x0000005e5410723c */ /* 0x000fe20000001810 */
[----:B------:R-:W-:Y:S06]  /*5430*/  LDSM.16.M88.4 R84, [R219+0x2000] ;  /* 0x00200000db54783b */ /* 0x000fec0000000200 */
[----:B------:R-:W1:Y:S01]  /*5440*/  LDSM.16.M88.4 R92, [R218+0x1a000] ;  /* 0x01a00000da5c783b */ /* 0x000e620000000200 */
[C---:B------:R-:W-:Y:S08]  /*5450*/  HMMA.16816.F32 R4, R88.reuse, R96, R4 ;  /* 0x000000605804723c */ /* 0x040ff00000001804 */
[C---:B------:R-:W-:Y:S01]  /*5460*/  HMMA.16816.F32 R8, R88.reuse, R98, R8 ;  /* 0x000000625808723c */ /* 0x040fe20000001808 */
[----:B------:R-:W1:Y:S07]  /*5470*/  LDSM.16.M88.4 R96, [R218+0x1a800] ;  /* 0x01a80000da60783b */ /* 0x000e6e0000000200 */
[C---:B-1----:R-:W-:Y:S08]  /*5480*/  HMMA.16816.F32 R12, R88.reuse, R100, R12 ;  /* 0x00000064580c723c */ /* 0x042ff0000000180c */
[----:B------:R-:W-:Y:S01]  /*5490*/  HMMA.16816.F32 R16, R88, R102, R16 ;  /* 0x000000665810723c */ /* 0x000fe20000001810 */
[----:B------:R-:W-:Y:S06]  /*54a0*/  LDSM.16.M88.4 R88, [R105+0x2000] ;  /* 0x002000006958783b */ /* 0x000fec0000000200 */
[----:B------:R-:W-:Y:S01]  /*54b0*/  LDSM.16.M88.4 R100, [R3+0x1a800] ;  /* 0x01a800000364783b */ /* 0x000fe20000000200 */
[C---:B------:R-:W-:Y:S08]  /*54c0*/  HMMA.16816.F32 R4, R84.reuse, R92, R4 ;  /* 0x0000005c5404723c */ /* 0x040ff00000001804 */
[C---:B------:R-:W-:Y:S01]  /*54d0*/  HMMA.16816.F32 R8, R84.reuse, R94, R8 ;  /* 0x0000005e5408723c */ /* 0x040fe20000001808 */
[----:B------:R-:W1:Y:S07]  /*54e0*/  LDSM.16.M88.4 R92, [R3+0x1a000] ;  /* 0x01a00000035c783b */ /* 0x000e6e0000000200 */
[C---:B------:R-:W-:Y:S08]  /*54f0*/  HMMA.16816.F32 R12, R84.reuse, R96, R12 ;  /* 0x00000060540c723c */ /* 0x040ff0000000180c */
[----:B------:R-:W-:Y:S01]  /*5500*/  HMMA.16816.F32 R16, R84, R98, R16 ;  /* 0x000000625410723c */ /* 0x000fe20000001810 */
[----:B------:R-:W-:Y:S06]  /*5510*/  LDSM.16.M88.4 R84, [R104+0x2000] ;  /* 0x002000006854783b */ /* 0x000fec0000000200 */
[----:B------:R-:W-:Y:S01]  /*5520*/  LDSM.16.M88.4 R96, [R217+0x1a800] ;  /* 0x01a80000d960783b */ /* 0x000fe20000000200 */
[C---:B-1----:R-:W-:Y:S08]  /*5530*/  HMMA.16816.F32 R4, R88.reuse, R92, R4 ;  /* 0x0000005c5804723c */ /* 0x042ff00000001804 */
[C---:B------:R-:W-:Y:S01]  /*5540*/  HMMA.16816.F32 R8, R88.reuse, R94, R8 ;  /* 0x0000005e5808723c */ /* 0x040fe20000001808 */
[----:B------:R-:W1:Y:S07]  /*5550*/  LDSM.16.M88.4 R92, [R217+0x1a000] ;  /* 0x01a00000d95c783b */ /* 0x000e6e0000000200 */
[C---:B------:R-:W-:Y:S03]  /*5560*/  HMMA.16816.F32 R12, R88.reuse, R100, R12 ;  /* 0x00000064580c723c */ /* 0x040fe6000000180c */
[C---:B---3--:R-:W-:Y:S05]  /*5570*/  FSETP.NEU.FTZ.AND P0, PT, R109.reuse, -INF , PT ;  /* 0xff8000006d00780b */ /* 0x048fea0003f1d000 */
[----:B------:R-:W-:Y:S01]  /*5580*/  HMMA.16816.F32 R16, R88, R102, R16 ;  /* 0x000000665810723c */ /* 0x000fe20000001810 */
[----:B------:R-:W-:Y:S06]  /*5590*/  LDSM.16.M88.4 R88, [R0+0x2000] ;  /* 0x002000000058783b */ /* 0x000fec0000000200 */
[----:B------:R-:W-:Y:S01]  /*55a0*/  LDSM.16.M88.4 R100, [R216+0x1a800] ;  /* 0x01a80000d864783b */ /* 0x000fe20000000200 */
[C---:B-1----:R-:W-:Y:S08]  /*55b0*/  HMMA.16816.F32 R4, R84.reuse, R92, R4 ;  /* 0x0000005c5404723c */ /* 0x042ff00000001804 */
[C---:B------:R-:W-:Y:S01]  /*55c0*/  HMMA.16816.F32 R8, R84.reuse, R94, R8 ;  /* 0x0000005e5408723c */ /* 0x040fe20000001808 */
[----:B------:R-:W1:Y:S07]  /*55d0*/  LDSM.16.M88.4 R92, [R216+0x1a000] ;  /* 0x01a00000d85c783b */ /* 0x000e6e0000000200 */
[C---:B------:R-:W-:Y:S08]  /*55e0*/  HMMA.16816.F32 R12, R84.reuse, R96, R12 ;  /* 0x00000060540c723c */ /* 0x040ff0000000180c */
[----:B------:R-:W-:Y:S01]  /*55f0*/  HMMA.16816.F32 R16, R84, R98, R16 ;  /* 0x000000625410723c */ /* 0x000fe20000001810 */
[----:B------:R-:W-:Y:S06]  /*5600*/  LDSM.16.M88.4 R84, [R219+0x4000] ;  /* 0x00400000db54783b */ /* 0x000fec0000000200 */
[----:B------:R-:W3:Y:S01]  /*5610*/  LDSM.16.M88.4 R96, [R218+0x1c000] ;  /* 0x01c00000da60783b */ /* 0x000ee20000000200 */
[C---:B-1----:R-:W-:Y:S08]  /*5620*/  HMMA.16816.F32 R4, R88.reuse, R92, R4 ;  /* 0x0000005c5804723c */ /* 0x042ff00000001804 */
[C---:B------:R-:W-:Y:S01]  /*5630*/  HMMA.16816.F32 R8, R88.reuse, R94, R8 ;  /* 0x0000005e5808723c */ /* 0x040fe20000001808 */
[----:B------:R-:W1:Y:S07]  /*5640*/  LDSM.16.M88.4 R92, [R218+0x1c800] ;  /* 0x01c80000da5c783b */ /* 0x000e6e0000000200 */
[C---:B------:R-:W-:Y:S08]  /*5650*/  HMMA.16816.F32 R12, R88.reuse, R100, R12 ;  /* 0x00000064580c723c */ /* 0x040ff0000000180c */
[----:B------:R-:W-:Y:S01]  /*5660*/  HMMA.16816.F32 R16, R88, R102, R16 ;  /* 0x000000665810723c */ /* 0x000fe20000001810 */
[----:B------:R-:W-:Y:S06]  /*5670*/  LDSM.16.M88.4 R88, [R105+0x4000] ;  /* 0x004000006958783b */ /* 0x000fec0000000200 */
[----:B------:R-:W-:Y:S01]  /*5680*/  LDSM.16.M88.4 R100, [R3+0x1c800] ;  /* 0x01c800000364783b */ /* 0x000fe20000000200 */
[C---:B---3--:R-:W-:Y:S08]  /*5690*/  HMMA.16816.F32 R4, R84.reuse, R96, R4 ;  /* 0x000000605404723c */ /* 0x048ff00000001804 */
[C---:B------:R-:W-:Y:S01]  /*56a0*/  HMMA.16816.F32 R8, R84.reuse, R98, R8 ;  /* 0x000000625408723c */ /* 0x040fe20000001808 */
[----:B------:R-:W3:Y:S07]  /*56b0*/  LDSM.16.M88.4 R96, [R3+0x1c000] ;  /* 0x01c000000360783b */ /* 0x000eee0000000200 */
[C---:B-1----:R-:W-:Y:S08]  /*56c0*/  HMMA.16816.F32 R12, R84.reuse, R92, R12 ;  /* 0x0000005c540c723c */ /* 0x042ff0000000180c */
[----:B------:R-:W-:Y:S01]  /*56d0*/  HMMA.16816.F32 R16, R84, R94, R16 ;  /* 0x0000005e5410723c */ /* 0x000fe20000001810 */
[----:B------:R-:W-:Y:S06]  /*56e0*/  LDSM.16.M88.4 R84, [R104+0x4000] ;  /* 0x004000006854783b */ /* 0x000fec0000000200 */
[----:B------:R-:W1:Y:S01]  /*56f0*/  LDSM.16.M88.4 R92, [R217+0x1c000] ;  /* 0x01c00000d95c783b */ /* 0x000e620000000200 */
[C---:B---3--:R-:W-:Y:S08]  /*5700*/  HMMA.16816.F32 R4, R88.reuse, R96, R4 ;  /* 0x000000605804723c */ /* 0x048ff00000001804 */
[C---:B------:R-:W-:Y:S01]  /*5710*/  HMMA.16816.F32 R8, R88.reuse, R98, R8 ;  /* 0x000000625808723c */ /* 0x040fe20000001808 */
[----:B------:R-:W3:Y:S07]  /*5720*/  LDSM.16.M88.4 R96, [R217+0x1c800] ;  /* 0x01c80000d960783b */ /* 0x000eee0000000200 */
[C---:B------:R-:W-:Y:S08]  /*5730*/  HMMA.16816.F32 R12, R88.reuse, R100, R12 ;  /* 0x00000064580c723c */ /* 0x040ff0000000180c */
[----:B------:R-:W-:Y:S01]  /*5740*/  HMMA.16816.F32 R16, R88, R102, R16 ;  /* 0x000000665810723c */ /* 0x000fe20000001810 */
[----:B------:R-:W-:Y:S06]  /*5750*/  LDSM.16.M88.4 R88, [R0+0x4000] ;  /* 0x004000000058783b */ /* 0x000fec0000000200 */
[----:B------:R-:W-:Y:S01]  /*5760*/  LDSM.16.M88.4 R100, [R216+0x1c800] ;  /* 0x01c80000d864783b */ /* 0x000fe20000000200 */
[C---:B-1----:R-:W-:Y:S08]  /*5770*/  HMMA.16816.F32 R4, R84.reuse, R92, R4 ;  /* 0x0000005c5404723c */ /* 0x042ff00000001804 */
[C---:B------:R-:W-:Y:S01]  /*5780*/  HMMA.16816.F32 R8, R84.reuse, R94, R8 ;  /* 0x0000005e5408723c */ /* 0x040fe20000001808 */
[----:B------:R-:W1:Y:S07]  /*5790*/  LDSM.16.M88.4 R92, [R216+0x1c000] ;  /* 0x01c00000d85c783b */ /* 0x000e6e0000000200 */
[C---:B---3--:R-:W-:Y:S08]  /*57a0*/  HMMA.16816.F32 R12, R84.reuse, R96, R12 ;  /* 0x00000060540c723c */ /* 0x048ff0000000180c */
        /* <DEDUP_REMOVED lines=9> */
[----:B------:R-:W2:Y:S01]  /*5840*/  LDSM.16.M88.4 R100, [R3+0x1e000] ;  /* 0x01e000000364783b */ /* 0x000ea20000000200 */
[C---:B---3--:R-:W-:Y:S08]  /*5850*/  HMMA.16816.F32 R4, R84.reuse, R96, R4 ;  /* 0x000000605404723c */ /* 0x048ff00000001804 */
[C---:B------:R-:W-:Y:S01]  /*5860*/  HMMA.16816.F32 R8, R84.reuse, R98, R8 ;  /* 0x000000625408723c */ /* 0x040fe20000001808 */
[----:B------:R-:W3:Y:S07]  /*5870*/  LDSM.16.M88.4 R96, [R3+0x1e800] ;  /* 0x01e800000360783b */ /* 0x000eee0000000200 */
[C---:B-1----:R-:W-:Y:S08]  /*5880*/  HMMA.16816.F32 R12, R84.reuse, R92, R12 ;  /* 0x0000005c540c723c */ /* 0x042ff0000000180c */
[----:B------:R-:W-:Y:S01]  /*5890*/  HMMA.16816.F32 R16, R84, R94, R16 ;  /* 0x0000005e5410723c */ /* 0x000fe20000001810 */
[----:B------:R-:W-:Y:S06]  /*58a0*/  LDSM.16.M88.4 R84, [R104+0x6000] ;  /* 0x006000006854783b */ /* 0x000fec0000000200 */
[----:B------:R-:W1:Y:S01]  /*58b0*/  LDSM.16.M88.4 R92, [R217+0x1e000] ;  /* 0x01e00000d95c783b */ /* 0x000e620000000200 */
[C---:B--2---:R-:W-:Y:S08]  /*58c0*/  HMMA.16816.F32 R4, R88.reuse, R100, R4 ;  /* 0x000000645804723c */ /* 0x044ff00000001804 */
[C---:B------:R-:W-:Y:S01]  /*58d0*/  HMMA.16816.F32 R8, R88.reuse, R102, R8 ;  /* 0x000000665808723c */ /* 0x040fe20000001808 */
[----:B------:R-:W-:Y:S07]  /*58e0*/  LDSM.16.M88.4 R100, [R216+0x1e000] ;  /* 0x01e00000d864783b */ /* 0x000fee0000000200 */
[C---:B---3--:R-:W-:Y:S08]  /*58f0*/  HMMA.16816.F32 R12, R88.reuse, R96, R12 ;  /* 0x00000060580c723c */ /* 0x048ff0000000180c */
[----:B------:R-:W-:Y:S01]  /*5900*/  HMMA.16816.F32 R16, R88, R98, R16 ;  /* 0x000000625810723c */ /* 0x000fe20000001810 */
[----:B------:R-:W2:Y:S06]  /*5910*/  LDSM.16.M88.4 R88, [R217+0x1e800] ;  /* 0x01e80000d958783b */ /* 0x000eac0000000200 */
[----:B------:R3:W4:Y:S01]  /*5920*/  LDSM.16.M88.4 R96, [R0+0x6000] ;  /* 0x006000000060783b */ /* 0x0007220000000200 */
[C---:B-1----:R-:W-:Y:S05]  /*5930*/  HMMA.16816.F32 R4, R84.reuse, R92, R4 ;  /* 0x0000005c5404723c */ /* 0x042fea0000001804 */
[----:B------:R-:W1:Y:S02]  /*5940*/  @!P4 S2R R92, SR_TID.X ;  /* 0x00000000005cc919 */ /* 0x000e640000002100 */
[----:B------:R-:W-:Y:S01]  /*5950*/  FMUL.FTZ R93, R108, 1.4426950216293334961 ;  /* 0x3fb8aa3b6c5d7820 */ /* 0x000fe20000410000 */
[C---:B------:R-:W-:Y:S01]  /*5960*/  HMMA.16816.F32 R8, R84.reuse, R94, R8 ;  /* 0x0000005e5408723c */ /* 0x040fe20000001808 */
[----:B---3--:R-:W-:Y:S05]  /*5970*/  IMAD.U32 R0, RZ, RZ, UR31 ;  /* 0x0000001fff007e24 */ /* 0x008fea000f8e00ff */
[----:B------:R-:W-:Y:S02]  /*5980*/  @!P4 IADD3 R0, -R0, 0x1, R246 ;  /* 0x000000010000c810 */ /* 0x000fe40007ffe1f6 */
[C---:B--2---:R-:W-:Y:S07]  /*5990*/  HMMA.16816.F32 R12, R84.reuse, R88, R12 ;  /* 0x00000058540c723c */ /* 0x044fee000000180c */
[----:B------:R-:W-:Y:S01]  /*59a0*/  FMUL.FTZ R89, R109, 1.4426950216293334961 ;  /* 0x3fb8aa3b6d597820 */ /* 0x000fe20000410000 */
[----:B------:R-:W-:Y:S01]  /*59b0*/  HMMA.16816.F32 R16, R84, R90, R16 ;  /* 0x0000005a5410723c */ /* 0x000fe20000001810 */
[----:B------:R-:W-:Y:S03]  /*59c0*/  IMAD.MOV.U32 R109, RZ, RZ, c[0x0][0x22c] ;  /* 0x00008b00ff6d7624 */ /* 0x000fe600078e00ff */
[----:B------:R-:W-:Y:S01]  /*59d0*/  FSEL R89, R89, RZ, P0 ;  /* 0x000000ff59597208 */ /* 0x000fe20000000000 */
[----:B------:R-:W-:Y:S01]  /*59e0*/  IMAD R109, R109, c[0x0][0x1c0], RZ ;  /* 0x000070006d6d7a24 */ /* 0x000fe200078e02ff */
[----:B------:R-:W-:Y:S01]  /*59f0*/  FSETP.NEU.FTZ.AND P0, PT, R108, -INF , PT ;  /* 0xff8000006c00780b */ /* 0x000fe20003f1d000 */
[----:B-1----:R-:W-:Y:S01]  /*5a00*/  @!P4 IMAD.SHL.U32 R85, R92, 0x2, RZ ;  /* 0x000000025c55c824 */ /* 0x002fe200078e00ff */
[C---:B----4-:R-:W-:Y:S01]  /*5a10*/  HMMA.16816.F32 R4, R96.reuse, R100, R4 ;  /* 0x000000646004723c */ /* 0x050fe20000001804 */
[----:B------:R-:W2:Y:S03]  /*5a20*/  LDL R100, [R1+0x54] ;  /* 0x0000540001647983 */ /* 0x000ea60000100800 */
[----:B------:R-:W-:Y:S01]  /*5a30*/  IMAD.U32 R86, RZ, RZ, UR30 ;  /* 0x0000001eff567e24 */ /* 0x000fe2000f8e00ff */
[----:B------:R-:W-:Y:S01]  /*5a40*/  @!P4 IADD3 R84, R106, UR22, R0 ;  /* 0x000000166a54cc10 */ /* 0x000fe2000fffe000 */
[----:B------:R-:W-:Y:S01]  /*5a50*/  IMAD.U32 R92, RZ, RZ, UR30 ;  /* 0x0000001eff5c7e24 */ /* 0x000fe2000f8e00ff */
[----:B------:R-:W-:Y:S01]  /*5a60*/  @!P4 LOP3.LUT R0, R112, 0x6, R85, 0xf8, !PT ;  /* 0x000000067000c812 */ /* 0x000fe200078ef855 */
[C---:B------:R-:W-:Y:S01]  /*5a70*/  HMMA.16816.F32 R8, R96.reuse, R102, R8 ;  /* 0x000000666008723c */ /* 0x040fe20000001808 */
[----:B------:R-:W1:Y:S03]  /*5a80*/  S2R R108, SR_TID.X ;  /* 0x00000000006c7919 */ /* 0x000e660000002100 */
[----:B------:R-:W-:Y:S01]  /*5a90*/  @!P4 IMAD R0, R86, 0x40, R0 ;  /* 0x000000405600c824 */ /* 0x000fe200078e0200 */
[----:B------:R-:W-:Y:S01]  /*5aa0*/  @!P4 IMNMX R88, R84, UR22, PT ;  /* 0x000000165458cc17 */ /* 0x000fe2000b800200 */
[----:B------:R-:W-:Y:S02]  /*5ab0*/  IMAD.U32 R86, RZ, RZ, UR6 ;  /* 0x00000006ff567e24 */ /* 0x000fe4000f8e00ff */
[----:B------:R-:W-:Y:S01]  /*5ac0*/  IMAD.U32 R109, R109, -0x40, RZ ;  /* 0xffffffc06d6d7824 */ /* 0x000fe200078e00ff */
[-C--:B------:R-:W-:Y:S03]  /*5ad0*/  @!P4 ISETP.GE.AND P1, PT, R0, R88.reuse, PT ;  /* 0x000000580000c20c */ /* 0x080fe60003f26270 */
[----:B------:R-:W-:Y:S01]  /*5ae0*/  IMAD R94, R86, 0x4, R107 ;  /* 0x00000004565e7824 */ /* 0x000fe200078e026b */
[----:B------:R-:W-:Y:S01]  /*5af0*/  @!P4 IADD3 R90, R0, 0x1, RZ ;  /* 0x00000001005ac810 */ /* 0x000fe20007ffe0ff */
[----:B------:R-:W3:Y:S02]  /*5b00*/  S2R R107, SR_TID.X ;  /* 0x00000000006b7919 */ /* 0x000ee40000002100 */
[----:B------:R-:W-:Y:S01]  /*5b10*/  @!P4 FSEL R4, R4, -INF , !P1 ;  /* 0xff8000000404c808 */ /* 0x000fe20004800000 */
[----:B------:R-:W-:Y:S01]  /*5b20*/  IMAD.WIDE.U32 R94, R94, -0x326172a9, RZ ;  /* 0xcd9e8d575e5e7825 */ /* 0x000fe200078e00ff */
[----:B------:R-:W-:Y:S03]  /*5b30*/  @!P4 ISETP.GE.AND P1, PT, R90, R88, PT ;  /* 0x000000585a00c20c */ /* 0x000fe60003f26270 */
[--C-:B------:R-:W-:Y:S01]  /*5b40*/  FFMA.FTZ R85, R4, c[0x0][0x23c], -R89.reuse ;  /* 0x00008f0004557a23 */ /* 0x100fe20000010859 */
[----:B------:R-:W-:Y:S02]  /*5b50*/  @!P4 FSEL R5, R5, -INF , !P1 ;  /* 0xff8000000505c808 */ /* 0x000fe40004800000 */
[----:B------:R-:W-:Y:S01]  /*5b60*/  @!P4 IADD3 R4, R84, 0x8, RZ ;  /* 0x000000085404c810 */ /* 0x000fe20007ffe0ff */
[----:B------:R4:W-:Y:S02]  /*5b70*/  MUFU.EX2 R106, R85 ;  /* 0x00000055006a7308 */ /* 0x0009e40000000800 */
[----:B------:R-:W-:Y:S01]  /*5b80*/  FFMA.FTZ R91, R5, c[0x0][0x23c], -R89 ;  /* 0x00008f00055b7a23 */ /* 0x000fe20000010859 */
[----:B------:R-:W-:Y:S02]  /*5b90*/  @!P4 IMNMX R4, R4, UR22, PT ;  /* 0x000000160404cc17 */ /* 0x000fe4000b800200 */
[----:B------:R-:W-:Y:S02]  /*5ba0*/  FSEL R5, R93, RZ, P0 ;  /* 0x000000ff5d057208 */ /* 0x000fe40000000000 */
[-C--:B------:R-:W-:Y:S02]  /*5bb0*/  @!P4 ISETP.GE.AND P1, PT, R0, R4.reuse, PT ;  /* 0x000000040000c20c */ /* 0x080fe40003f26270 */
[----:B------:R-:W-:Y:S01]  /*5bc0*/  @!P4 ISETP.GE.AND P0, PT, R90, R4, PT ;  /* 0x000000045a00c20c */ /* 0x000fe20003f06270 */
[----:B------:R4:W-:Y:S01]  /*5bd0*/  MUFU.EX2 R105, R91 ;  /* 0x0000005b00697308 */ /* 0x0009e20000000800 */
[----:B------:R-:W-:Y:S02]  /*5be0*/  @!P4 FSEL R6, R6, -INF , !P1 ;  /* 0xff8000000606c808 */ /* 0x000fe40004800000 */
[----:B---3--:R-:W-:Y:S02]  /*5bf0*/  SHF.R.S32.HI R107, RZ, 0x1f, R107 ;  /* 0x0000001fff6b7819 */ /* 0x008fe4000001146b */
[----:B------:R-:W-:Y:S01]  /*5c00*/  @!P4 FSEL R7, R7, -INF , !P0 ;  /* 0xff8000000707c808 */ /* 0x000fe20004000000 */
[----:B------:R-:W-:Y:S01]  /*5c10*/  FFMA.FTZ R6, R6, c[0x0][0x23c], -R5 ;  /* 0x00008f0006067a23 */ /* 0x000fe20000010805 */
[----:B-1----:R-:W-:Y:S03]  /*5c20*/  LEA.HI R107, R107, R108, RZ, 0x7 ;  /* 0x0000006c6b6b7211 */ /* 0x002fe600078f38ff */
[----:B------:R1:W-:Y:S01]  /*5c30*/  MUFU.EX2 R108, R6 ;  /* 0x00000006006c7308 */ /* 0x0003e20000000800 */
[----:B------:R-:W-:Y:S01]  /*5c40*/  SHF.R.S32.HI R107, RZ, 0x7, R107 ;  /* 0x00000007ff6b7819 */ /* 0x000fe2000001146b */
[----:B------:R-:W-:Y:S01]  /*5c50*/  FFMA.FTZ R7, R7, c[0x0][0x23c], -R5 ;  /* 0x00008f0007077a23 */ /* 0x000fe20000010805 */
[----:B----4-:R-:W3:Y:S03]  /*5c60*/  LDSM.16.M88.4 R84, [R216+0x1e800] ;  /* 0x01e80000d854783b */ /* 0x010ee60000000200 */
[----:B------:R-:W-:Y:S04]  /*5c70*/  IMAD R92, R92, 0x2, R107 ;  /* 0x000000025c5c7824 */ /* 0x000fe800078e026b */
[----:B------:R4:W-:Y:S01]  /*5c80*/  MUFU.EX2 R107, R7 ;  /* 0x00000007006b7308 */ /* 0x0009e20000000800 */
[----:B------:R-:W-:Y:S05]  /*5c90*/  LOP3.LUT R91, R111, UR14, R92, 0x96, !PT ;  /* 0x0000000e6f5b7c12 */ /* 0x000fea000f8e965c */
[----:B------:R-:W-:Y:S05]  /*5ca0*/  IMAD.WIDE.U32 R90, R91, -0x326172a9, RZ ;  /* 0xcd9e8d575b5a7825 */ /* 0x000fea00078e00ff */
[----:B------:R-:W-:Y:S01]  /*5cb0*/  LOP3.LUT R94, R91, UR29, R94, 0x96, !PT ;  /* 0x0000001d5b5e7c12 */ /* 0x000fe2000f8e965e */
[C---:B---3--:R-:W-:Y:S08]  /*5cc0*/  HMMA.16816.F32 R12, R96.reuse, R84, R12 ;  /* 0x00000054600c723c */ /* 0x048ff0000000180c */
[----:B------:R-:W-:Y:S04]  /*5cd0*/  HMMA.16816.F32 R16, R96, R86, R16 ;  /* 0x000000566010723c */ /* 0x000fe80000001810 */
[----:B--2---:R-:W-:Y:S01]  /*5ce0*/  LOP3.LUT R92, R95, UR15, R100, 0x96, !PT ;  /* 0x0000000f5f5c7c12 */ /* 0x004fe2000f8e9664 */
[----:B------:R-:W-:Y:S01]  /*5cf0*/  IMAD.WIDE.U32 R94, R94, -0x2daee0ad, RZ ;  /* 0xd2511f535e5e7825 */ /* 0x000fe200078e00ff */
[----:B------:R-:W-:Y:S03]  /*5d00*/  @!P4 IADD3 R100, R0, 0x8, RZ ;  /* 0x000000080064c810 */ /* 0x000fe60007ffe0ff */
[----:B------:R-:W-:Y:S01]  /*5d10*/  IMAD.WIDE.U32 R92, R92, -0x2daee0ad, RZ ;  /* 0xd2511f535c5c7825 */ /* 0x000fe200078e00ff */
[-C--:B------:R-:W-:Y:S04]  /*5d20*/  @!P4 ISETP.GE.AND P0, PT, R100, R88.reuse, PT ;  /* 0x000000586400c20c */ /* 0x080fe80003f06270 */
[----:B------:R-:W-:Y:S02]  /*5d30*/  @!P4 FSEL R8, R8, -INF , !P0 ;  /* 0xff8000000808c808 */ /* 0x000fe40004000000 */
[----:B-1----:R-:W-:Y:S02]  /*5d40*/  LOP3.LUT R6, R93, UR28, R110, 0x96, !PT ;  /* 0x0000001c5d067c12 */ /* 0x002fe4000f8e966e */
[----:B------:R-:W-:Y:S01]  /*5d50*/  @!P4 IADD3 R93, R0, 0x9, RZ ;  /* 0x00000009005dc810 */ /* 0x000fe20007ffe0ff */
[----:B------:R-:W-:Y:S01]  /*5d60*/  FFMA.FTZ R8, R8, c[0x0][0x23c], -R89 ;  /* 0x00008f0008087a23 */ /* 0x000fe20000010859 */
[----:B------:R-:W-:Y:S01]  /*5d70*/  LOP3.LUT R91, R95, UR26, R92, 0x96, !PT ;  /* 0x0000001a5f5b7c12 */ /* 0x000fe2000f8e965c */
[----:B----4-:R-:W-:Y:S01]  /*5d80*/  IMAD.WIDE.U32 R6, R6, -0x326172a9, RZ ;  /* 0xcd9e8d5706067825 */ /* 0x010fe200078e00ff */
[----:B------:R-:W-:Y:S01]  /*5d90*/  @!P4 ISETP.GE.AND P0, PT, R93, R88, PT ;  /* 0x000000585d00c20c */ /* 0x000fe20003f06270 */
[----:B------:R1:W-:Y:S03]  /*5da0*/  MUFU.EX2 R101, R8 ;  /* 0x0000000800657308 */ /* 0x0003e60000000800 */
[----:B------:R-:W-:Y:S02]  /*5db0*/  @!P4 FSEL R9, R9, -INF , !P0 ;  /* 0xff8000000909c808 */ /* 0x000fe40004000000 */
[-C--:B------:R-:W-:Y:S04]  /*5dc0*/  @!P4 ISETP.GE.AND P0, PT, R100, R4.reuse, PT ;  /* 0x000000046400c20c */ /* 0x080fe80003f06270 */
[----:B------:R-:W-:Y:S02]  /*5dd0*/  @!P4 FSEL R10, R10, -INF , !P0 ;  /* 0xff8000000a0ac808 */ /* 0x000fe40004000000 */
[----:B------:R-:W-:Y:S03]  /*5de0*/  @!P4 ISETP.GE.AND P0, PT, R93, R4, PT ;  /* 0x000000045d00c20c */ /* 0x000fe60003f06270 */
[----:B------:R-:W-:Y:S01]  /*5df0*/  FFMA.FTZ R10, R10, c[0x0][0x23c], -R5 ;  /* 0x00008f000a0a7a23 */ /* 0x000fe20000010805 */
[----:B------:R-:W-:Y:S03]  /*5e00*/  @!P4 FSEL R11, R11, -INF , !P0 ;  /* 0xff8000000b0bc808 */ /* 0x000fe60004000000 */
[----:B------:R2:W-:Y:S01]  /*5e10*/  MUFU.EX2 R104, R10 ;  /* 0x0000000a00687308 */ /* 0x0005e20000000800 */
[----:B-1----:R-:W-:Y:S01]  /*5e20*/  LOP3.LUT R8, R7, UR27, R90, 0x96, !PT ;  /* 0x0000001b07087c12 */ /* 0x002fe2000f8e965a */
[--C-:B------:R-:W-:Y:S02]  /*5e30*/  FFMA.FTZ R7, R9, c[0x0][0x23c], -R89.reuse ;  /* 0x00008f0009077a23 */ /* 0x100fe40000010859 */
[----:B------:R-:W-:Y:S06]  /*5e40*/  IMAD.WIDE.U32 R90, R91, -0x326172a9, RZ ;  /* 0xcd9e8d575b5a7825 */ /* 0x000fec00078e00ff */
[----:B------:R1:W-:Y:S01]  /*5e50*/  MUFU.EX2 R102, R7 ;  /* 0x0000000700667308 */ /* 0x0003e20000000800 */
[----:B------:R-:W-:Y:S01]  /*5e60*/  IMAD.WIDE.U32 R8, R8, -0x2daee0ad, RZ ;  /* 0xd2511f5308087825 */ /* 0x000fe200078e00ff */
[----:B------:R-:W-:Y:S02]  /*5e70*/  LOP3.LUT R84, R91, UR25, R6, 0x96, !PT ;  /* 0x000000195b547c12 */ /* 0x000fe4000f8e9606 */
[----:B------:R-:W-:Y:S03]  /*5e80*/  @!P4 IADD3 R6, R0, 0x10, RZ ;  /* 0x000000100006c810 */ /* 0x000fe60007ffe0ff */
[----:B------:R-:W-:Y:S01]  /*5e90*/  IMAD.WIDE.U32 R84, R84, -0x2daee0ad, RZ ;  /* 0xd2511f5354547825 */ /* 0x000fe200078e00ff */
[C---:B------:R-:W-:Y:S02]  /*5ea0*/  @!P4 ISETP.GE.AND P1, PT, R6.reuse, R88, PT ;  /* 0x000000580600c20c */ /* 0x040fe40003f26270 */
[----:B------:R-:W-:Y:S02]  /*5eb0*/  @!P4 ISETP.GE.AND P3, PT, R6, R4, PT ;  /* 0x000000040600c20c */ /* 0x000fe40003f66270 */
[----:B--2---:R-:W-:Y:S02]  /*5ec0*/  LOP3.LUT R10, R85, UR21, R8, 0x96, !PT ;  /* 0x00000015550a7c12 */ /* 0x004fe4000f8e9608 */
[----:B------:R-:W-:Y:S02]  /*5ed0*/  @!P4 FSEL R12, R12, -INF , !P1 ;  /* 0xff8000000c0cc808 */ /* 0x000fe40004800000 */
[----:B------:R-:W-:Y:S02]  /*5ee0*/  @!P4 IADD3 R8, R0, 0x18, RZ ;  /* 0x000000180008c810 */ /* 0x000fe40007ffe0ff */
[----:B------:R-:W-:Y:S01]  /*5ef0*/  @!P4 FSEL R14, R14, -INF , !P3 ;  /* 0xff8000000e0ec808 */ /* 0x000fe20005800000 */
[----:B------:R-:W-:Y:S01]  /*5f00*/  FFMA.FTZ R12, R12, c[0x0][0x23c], -R89 ;  /* 0x00008f000c0c7a23 */ /* 0x000fe20000010859 */
[C---:B------:R-:W-:Y:S02]  /*5f10*/  @!P4 ISETP.GE.AND P1, PT, R8.reuse, R88, PT ;  /* 0x000000580800c20c */ /* 0x040fe40003f26270 */
[----:B------:R-:W-:Y:S01]  /*5f20*/  @!P4 ISETP.GE.AND P5, PT, R8, R4, PT ;  /* 0x000000040800c20c */ /* 0x000fe20003fa6270 */
[----:B------:R2:W-:Y:S01]  /*5f30*/  MUFU.EX2 R100, R12 ;  /* 0x0000000c00647308 */ /* 0x0005e20000000800 */
[----:B-1----:R-:W-:Y:S01]  /*5f40*/  LOP3.LUT R7, R9, UR24, R94, 0x96, !PT ;  /* 0x0000001809077c12 */ /* 0x002fe2000f8e965e */
[--C-:B------:R-:W-:Y:S01]  /*5f50*/  FFMA.FTZ R14, R14, c[0x0][0x23c], -R5.reuse ;  /* 0x00008f000e0e7a23 */ /* 0x100fe20000010805 */
[C---:B------:R-:W-:Y:S02]  /*5f60*/  @!P4 IADD3 R9, R0.reuse, 0x11, RZ ;  /* 0x000000110009c810 */ /* 0x040fe40007ffe0ff */
[----:B------:R-:W-:Y:S01]  /*5f70*/  @!P4 IADD3 R0, R0, 0x19, RZ ;  /* 0x000000190000c810 */ /* 0x000fe20007ffe0ff */
[----:B------:R-:W-:Y:S01]  /*5f80*/  IMAD.WIDE.U32 R6, R7, -0x326172a9, RZ ;  /* 0xcd9e8d5707067825 */ /* 0x000fe200078e00ff */
[C---:B------:R-:W-:Y:S02]  /*5f90*/  @!P4 ISETP.GE.AND P6, PT, R9.reuse, R88, PT ;  /* 0x000000580900c20c */ /* 0x040fe40003fc6270 */
[-C--:B------:R-:W-:Y:S01]  /*5fa0*/  @!P4 ISETP.GE.AND P0, PT, R9, R4.reuse, PT ;  /* 0x000000040900c20c */ /* 0x080fe20003f06270 */
[----:B------:R-:W-:Y:S01]  /*5fb0*/  MUFU.EX2 R99, R14 ;  /* 0x0000000e00637308 */ /* 0x000fe20000000800 */
[----:B------:R-:W-:Y:S01]  /*5fc0*/  LOP3.LUT R90, R7, UR23, R90, 0x96, !PT ;  /* 0x00000017075a7c12 */ /* 0x000fe2000f8e965a */
[----:B------:R-:W-:Y:S01]  /*5fd0*/  FFMA.FTZ R7, R11, c[0x0][0x23c], -R5 ;  /* 0x00008f000b077a23 */ /* 0x000fe20000010805 */
[----:B------:R-:W-:Y:S01]  /*5fe0*/  @!P4 FSEL R13, R13, -INF , !P6 ;  /* 0xff8000000d0dc808 */ /* 0x000fe20007000000 */
[----:B------:R-:W-:Y:S01]  /*5ff0*/  IMAD.WIDE.U32 R10, R10, -0x326172a9, RZ ;  /* 0xcd9e8d570a0a7825 */ /* 0x000fe200078e00ff */
[C---:B------:R-:W-:Y:S02]  /*6000*/  @!P4 ISETP.GE.AND P6, PT, R0.reuse, R4, PT ;  /* 0x000000040000c20c */ /* 0x040fe40003fc6270 */
[----:B------:R-:W-:Y:S01]  /*6010*/  @!P4 ISETP.GE.AND P2, PT, R0, R88, PT ;  /* 0x000000580000c20c */ /* 0x000fe20003f46270 */
[----:B------:R-:W-:Y:S01]  /*6020*/  FFMA.FTZ R13, R13, c[0x0][0x23c], -R89 ;  /* 0x00008f000d0d7a23 */ /* 0x000fe20000010859 */
[----:B------:R-:W-:Y:S01]  /*6030*/  LOP3.LUT R9, R11, UR20, R6, 0x96, !PT ;  /* 0x000000140b097c12 */ /* 0x000fe2000f8e9606 */
[----:B------:R1:W-:Y:S01]  /*6040*/  MUFU.EX2 R103, R7 ;  /* 0x0000000700677308 */ /* 0x0003e20000000800 */
[----:B------:R-:W-:Y:S02]  /*6050*/  @!P4 FSEL R19, R19, -INF , !P6 ;  /* 0xff8000001313c808 */ /* 0x000fe40007000000 */
[----:B------:R-:W-:Y:S01]  /*6060*/  @!P4 FSEL R15, R15, -INF , !P0 ;  /* 0xff8000000f0fc808 */ /* 0x000fe20004000000 */
[----:B------:R-:W-:Y:S01]  /*6070*/  IMAD.WIDE.U32 R8, R9, -0x2daee0ad, RZ ;  /* 0xd2511f5309087825 */ /* 0x000fe200078e00ff */
[----:B------:R-:W-:Y:S02]  /*6080*/  @!P4 FSEL R18, R18, -INF , !P5 ;  /* 0xff8000001212c808 */ /* 0x000fe40006800000 */
[----:B------:R-:W-:Y:S01]  /*6090*/  @!P4 FSEL R17, R17, -INF , !P2 ;  /* 0xff8000001111c808 */ /* 0x000fe20005000000 */
[--C-:B------:R-:W-:Y:S01]  /*60a0*/  FFMA.FTZ R15, R15, c[0x0][0x23c], -R5.reuse ;  /* 0x00008f000f0f7a23 */ /* 0x100fe20000010805 */
[----:B------:R-:W-:Y:S01]  /*60b0*/  LOP3.LUT R86, R8, 0xffff, RZ, 0xc0, !PT ;  /* 0x0000ffff08567812 */ /* 0x000fe200078ec0ff */
[----:B------:R-:W-:Y:S01]  /*60c0*/  MUFU.EX2 R97, R13 ;  /* 0x0000000d00617308 */ /* 0x000fe20000000800 */
[--C-:B------:R-:W-:Y:S01]  /*60d0*/  FFMA.FTZ R18, R18, c[0x0][0x23c], -R5.reuse ;  /* 0x00008f0012127a23 */ /* 0x100fe20000010805 */
[--C-:B------:R-:W-:Y:S01]  /*60e0*/  SHF.R.U32.HI R11, RZ, 0x18, R8.reuse ;  /* 0x00000018ff0b7819 */ /* 0x100fe20000011608 */
[----:B------:R-:W-:Y:S01]  /*60f0*/  FFMA.FTZ R5, R19, c[0x0][0x23c], -R5 ;  /* 0x00008f0013057a23 */ /* 0x000fe20000010805 */
[----:B------:R-:W-:Y:S02]  /*6100*/  SHF.R.U32.HI R85, RZ, 0x10, R8 ;  /* 0x00000010ff557819 */ /* 0x000fe40000011608 */
[----:B--2---:R-:W-:Y:S02]  /*6110*/  LOP3.LUT R12, R8, 0xff, RZ, 0xc0, !PT ;  /* 0x000000ff080c7812 */ /* 0x004fe400078ec0ff */
[----:B------:R-:W-:Y:S02]  /*6120*/  @!P4 FSEL R16, R16, -INF , !P1 ;  /* 0xff8000001010c808 */ /* 0x000fe40004800000 */
[----:B------:R-:W2:Y:S01]  /*6130*/  MUFU.EX2 R94, R5 ;  /* 0x00000005005e7308 */ /* 0x000ea20000000800 */
[----:B------:R-:W-:Y:S02]  /*6140*/  ISETP.LE.U32.AND P0, PT, R11, UR32, PT ;  /* 0x000000200b007c0c */ /* 0x000fe4000bf03070 */
[--C-:B------:R-:W-:Y:S01]  /*6150*/  FFMA.FTZ R16, R16, c[0x0][0x23c], -R89.reuse ;  /* 0x00008f0010107a23 */ /* 0x100fe20000010859 */
[----:B------:R-:W-:Y:S01]  /*6160*/  ISETP.LE.U32.AND P3, PT, R12, UR32, PT ;  /* 0x000000200c007c0c */ /* 0x000fe2000bf63070 */
[----:B-1----:R-:W-:Y:S04]  /*6170*/  IMAD.WIDE.U32 R6, R90, -0x2daee0ad, RZ ;  /* 0xd2511f535a067825 */ /* 0x002fe800078e00ff */
[----:B------:R-:W-:Y:S01]  /*6180*/  FFMA.FTZ R89, R17, c[0x0][0x23c], -R89 ;  /* 0x00008f0011597a23 */ /* 0x000fe20000010859 */
[----:B------:R-:W-:Y:S01]  /*6190*/  LOP3.LUT R7, R7, UR19, R84, 0x96, !PT ;  /* 0x0000001307077c12 */ /* 0x000fe2000f8e9654 */
[----:B------:R-:W-:Y:S01]  /*61a0*/  MUFU.EX2 R98, R15 ;  /* 0x0000000f00627308 */ /* 0x000fe20000000800 */
[----:B------:R-:W-:Y:S03]  /*61b0*/  LOP3.LUT R4, R9, UR17, R6, 0x96, !PT ;  /* 0x0000001109047c12 */ /* 0x000fe6000f8e9606 */
[----:B------:R-:W-:Y:S05]  /*61c0*/  IMAD.WIDE.U32 R6, R7, -0x326172a9, RZ ;  /* 0xcd9e8d5707067825 */ /* 0x000fea00078e00ff */
[----:B------:R-:W-:Y:S01]  /*61d0*/  LOP3.LUT R0, R7, UR18, R10, 0x96, !PT ;  /* 0x0000001207007c12 */ /* 0x000fe2000f8e960a */
[----:B------:R-:W1:Y:S01]  /*61e0*/  MUFU.EX2 R95, R16 ;  /* 0x00000010005f7308 */ /* 0x000e620000000800 */
[----:B------:R-:W-:Y:S02]  /*61f0*/  LOP3.LUT R9, R6, 0xffff, RZ, 0xc0, !PT ;  /* 0x0000ffff06097812 */ /* 0x000fe400078ec0ff */
[----:B------:R-:W-:Y:S01]  /*6200*/  LOP3.LUT R7, R0, 0xffff, RZ, 0xc0, !PT ;  /* 0x0000ffff00077812 */ /* 0x000fe200078ec0ff */
[----:B--2---:R-:W-:Y:S01]  /*6210*/  @!P0 FADD.FTZ R94, -R94, -RZ ;  /* 0x800000ff5e5e8221 */ /* 0x004fe20000010100 */
[----:B------:R-:W-:Y:S02]  /*6220*/  LOP3.LUT R84, R6, 0xff, RZ, 0xc0, !PT ;  /* 0x000000ff06547812 */ /* 0x000fe400078ec0ff */
[--C-:B------:R-:W-:Y:S02]  /*6230*/  SHF.R.U32.HI R10, RZ, 0x18, R6.reuse ;  /* 0x00000018ff0a7819 */ /* 0x100fe40000011606 */
[----:B------:R-:W-:Y:S01]  /*6240*/  SHF.R.U32.HI R13, RZ, 0x10, R6 ;  /* 0x00000010ff0d7819 */ /* 0x000fe20000011606 */
[----:B------:R-:W-:Y:S01]  /*6250*/  MUFU.EX2 R93, R89 ;  /* 0x00000059005d7308 */ /* 0x000fe20000000800 */
[----:B------:R-:W-:Y:S02]  /*6260*/  SHF.R.U32.HI R6, RZ, 0x8, R7 ;  /* 0x00000008ff067819 */ /* 0x000fe40000011607 */
[--C-:B------:R-:W-:Y:S02]  /*6270*/  SHF.R.U32.HI R7, RZ, 0x10, R0.reuse ;  /* 0x00000010ff077819 */ /* 0x100fe40000011600 */
[----:B------:R-:W-:Y:S02]  /*6280*/  LOP3.LUT R6, R6, 0xffff, RZ, 0xc0, !PT ;  /* 0x0000ffff06067812 */ /* 0x000fe400078ec0ff */
[----:B------:R-:W-:Y:S02]  /*6290*/  LOP3.LUT R7, R7, 0xff, RZ, 0xc0, !PT ;  /* 0x000000ff07077812 */ /* 0x000fe400078ec0ff */
[----:B------:R-:W-:Y:S01]  /*62a0*/  LOP3.LUT R8, R0, 0xff, RZ, 0xc0, !PT ;  /* 0x000000ff00087812 */ /* 0x000fe200078ec0ff */
[----:B------:R-:W2:Y:S01]  /*62b0*/  MUFU.EX2 R96, R18 ;  /* 0x0000001200607308 */ /* 0x000ea20000000800 */
[----:B------:R-:W-:Y:S02]  /*62c0*/  ISETP.LE.U32.AND P2, PT, R6, UR32, PT ;  /* 0x0000002006007c0c */ /* 0x000fe4000bf43070 */
[----:B------:R-:W-:Y:S01]  /*62d0*/  SHF.R.U32.HI R0, RZ, 0x18, R0 ;  /* 0x00000018ff007819 */ /* 0x000fe20000011600 */
[----:B-1----:R-:W-:Y:S01]  /*62e0*/  @!P3 FADD.FTZ R95, -R95, -RZ ;  /* 0x800000ff5f5fb221 */ /* 0x002fe20000010100 */
[----:B------:R-:W-:Y:S02]  /*62f0*/  ISETP.LE.U32.AND P5, PT, R7, UR32, PT ;  /* 0x0000002007007c0c */ /* 0x000fe4000bfa3070 */
[----:B------:R-:W-:Y:S02]  /*6300*/  ISETP.LE.U32.AND P1, PT, R8, UR32, PT ;  /* 0x0000002008007c0c */ /* 0x000fe4000bf23070 */
[----:B------:R-:W-:Y:S02]  /*6310*/  ISETP.LE.U32.AND P6, PT, R0, UR32, PT ;  /* 0x0000002000007c0c */ /* 0x000fe4000bfc3070 */
[----:B------:R-:W-:Y:S02]  /*6320*/  SHF.R.U32.HI R6, RZ, 0x8, R9 ;  /* 0x00000008ff067819 */ /* 0x000fe40000011609 */
[----:B------:R-:W-:Y:S01]  /*6330*/  LOP3.LUT R0, R4, 0xff, RZ, 0xc0, !PT ;  /* 0x000000ff04007812 */ /* 0x000fe200078ec0ff */
[----:B------:R-:W-:Y:S01]  /*6340*/  @!P2 FADD.FTZ R105, -R105, -RZ ;  /* 0x800000ff6969a221 */ /* 0x000fe20000010100 */
[----:B------:R-:W-:Y:S02]  /*6350*/  ISETP.LE.U32.AND P4, PT, R84, UR32, PT ;  /* 0x0000002054007c0c */ /* 0x000fe4000bf83070 */
[----:B------:R-:W-:Y:S01]  /*6360*/  LOP3.LUT R6, R6, 0xffff, RZ, 0xc0, !PT ;  /* 0x0000ffff06067812 */ /* 0x000fe200078ec0ff */
[----:B------:R-:W-:Y:S01]  /*6370*/  @!P5 FADD.FTZ R108, -R108, -RZ ;  /* 0x800000ff6c6cd221 */ /* 0x000fe20000010100 */
[----:B------:R-:W-:Y:S01]  /*6380*/  ISETP.LE.U32.AND P2, PT, R0, UR32, PT ;  /* 0x0000002000007c0c */ /* 0x000fe2000bf43070 */
[----:B------:R-:W-:Y:S01]  /*6390*/  @!P1 FADD.FTZ R106, -R106, -RZ ;  /* 0x800000ff6a6a9221 */ /* 0x000fe20000010100 */
[----:B------:R-:W-:Y:S01]  /*63a0*/  LOP3.LUT R0, R13, 0xff, RZ, 0xc0, !PT ;  /* 0x000000ff0d007812 */ /* 0x000fe200078ec0ff */
[----:B------:R-:W-:Y:S01]  /*63b0*/  @!P6 FADD.FTZ R107, -R107, -RZ ;  /* 0x800000ff6b6be221 */ /* 0x000fe20000010100 */
[----:B------:R-:W-:Y:S02]  /*63c0*/  ISETP.LE.U32.AND P5, PT, R6, UR32, PT ;  /* 0x0000002006007c0c */ /* 0x000fe4000bfa3070 */
[----:B------:R-:W-:Y:S02]  /*63d0*/  ISETP.LE.U32.AND P1, PT, R10, UR32, PT ;  /* 0x000000200a007c0c */ /* 0x000fe4000bf23070 */
[----:B------:R-:W-:Y:S01]  /*63e0*/  ISETP.LE.U32.AND P6, PT, R0, UR32, PT ;  /* 0x0000002000007c0c */ /* 0x000fe2000bfc3070 */
[----:B------:R-:W-:Y:S01]  /*63f0*/  @!P4 FADD.FTZ R101, -R101, -RZ ;  /* 0x800000ff6565c221 */ /* 0x000fe20000010100 */
[--C-:B------:R-:W-:Y:S02]  /*6400*/  SHF.R.U32.HI R6, RZ, 0x10, R4.reuse ;  /* 0x00000010ff067819 */ /* 0x100fe40000011604 */
[----:B------:R-:W-:Y:S01]  /*6410*/  SHF.R.U32.HI R0, RZ, 0x18, R4 ;  /* 0x00000018ff007819 */ /* 0x000fe20000011604 */
[----:B------:R-:W-:Y:S01]  /*6420*/  @!P2 FADD.FTZ R100, -R100, -RZ ;  /* 0x800000ff6464a221 */ /* 0x000fe20000010100 */
[----:B------:R-:W-:Y:S02]  /*6430*/  LOP3.LUT R4, R4, 0xffff, RZ, 0xc0, !PT ;  /* 0x0000ffff04047812 */ /* 0x000fe400078ec0ff */
[----:B------:R-:W-:Y:S01]  /*6440*/  ISETP.LE.U32.AND P4, PT, R0, UR32, PT ;  /* 0x0000002000007c0c */ /* 0x000fe2000bf83070 */
[----:B------:R-:W-:Y:S01]  /*6450*/  @!P5 FADD.FTZ R102, -R102, -RZ ;  /* 0x800000ff6666d221 */ /* 0x000fe20000010100 */
[----:B------:R-:W-:Y:S01]  /*6460*/  SHF.R.U32.HI R4, RZ, 0x8, R4 ;  /* 0x00000008ff047819 */ /* 0x000fe20000011604 */
[----:B------:R-:W-:Y:S01]  /*6470*/  @!P1 FADD.FTZ R103, -R103, -RZ ;  /* 0x800000ff67679221 */ /* 0x000fe20000010100 */
[----:B------:R-:W-:Y:S01]  /*6480*/  LOP3.LUT R0, R6, 0xff, RZ, 0xc0, !PT ;  /* 0x000000ff06007812 */ /* 0x000fe200078ec0ff */
[----:B------:R-:W-:Y:S01]  /*6490*/  @!P6 FADD.FTZ R104, -R104, -RZ ;  /* 0x800000ff6868e221 */ /* 0x000fe20000010100 */
[----:B------:R-:W-:Y:S02]  /*64a0*/  LOP3.LUT R5, R85, 0xff, RZ, 0xc0, !PT ;  /* 0x000000ff55057812 */ /* 0x000fe400078ec0ff */
[----:B------:R-:W-:Y:S02]  /*64b0*/  LOP3.LUT R4, R4, 0xffff, RZ, 0xc0, !PT ;  /* 0x0000ffff04047812 */ /* 0x000fe400078ec0ff */
[----:B------:R-:W-:Y:S02]  /*64c0*/  ISETP.LE.U32.AND P5, PT, R0, UR32, PT ;  /* 0x0000002000007c0c */ /* 0x000fe4000bfa3070 */
[----:B------:R-:W-:Y:S01]  /*64d0*/  SHF.R.U32.HI R0, RZ, 0x8, R86 ;  /* 0x00000008ff007819 */ /* 0x000fe20000011656 */
[----:B------:R-:W-:Y:S01]  /*64e0*/  @!P4 FADD.FTZ R98, -R98, -RZ ;  /* 0x800000ff6262c221 */ /* 0x000fe20000010100 */
[----:B------:R-:W-:Y:S02]  /*64f0*/  ISETP.LE.U32.AND P1, PT, R5, UR32, PT ;  /* 0x0000002005007c0c */ /* 0x000fe4000bf23070 */
[----:B------:R-:W-:Y:S02]  /*6500*/  F2FP.RELU.PACK_AB R5, R105, R106 ;  /* 0x0000006a6905723e */ /* 0x000fe400000008ff */
[----:B------:R-:W-:Y:S02]  /*6510*/  ISETP.LE.U32.AND P6, PT, R4, UR32, PT ;  /* 0x0000002004007c0c */ /* 0x000fe4000bfc3070 */
[----:B------:R-:W-:Y:S01]  /*6520*/  F2FP.RELU.PACK_AB R4, R107, R108 ;  /* 0x0000006c6b04723e */ /* 0x000fe200000008ff */
[----:B------:R1:W-:Y:S01]  /*6530*/  STS [R247+0x2a000], R5 ;  /* 0x02a00005f7007388 */ /* 0x0003e20000000800 */
[----:B------:R-:W-:Y:S01]  /*6540*/  LOP3.LUT R0, R0, 0xffff, RZ, 0xc0, !PT ;  /* 0x0000ffff00007812 */ /* 0x000fe200078ec0ff */
[----:B------:R-:W-:Y:S01]  /*6550*/  @!P5 FADD.FTZ R99, -R99, -RZ ;  /* 0x800000ff6363d221 */ /* 0x000fe20000010100 */
[----:B------:R-:W-:Y:S02]  /*6560*/  F2FP.RELU.PACK_AB R7, R103, R104 ;  /* 0x000000686707723e */ /* 0x000fe400000008ff */
[----:B------:R-:W-:Y:S01]  /*6570*/  ISETP.LE.U32.AND P2, PT, R0, UR32, PT ;  /* 0x0000002000007c0c */ /* 0x000fe2000bf43070 */
[----:B------:R3:W-:Y:S01]  /*6580*/  STS [R247+0x2a400], R4 ;  /* 0x02a40004f7007388 */ /* 0x0007e20000000800 */
[----:B------:R-:W-:Y:S01]  /*6590*/  F2FP.RELU.PACK_AB R0, R102, R101 ;  /* 0x000000656600723e */ /* 0x000fe200000008ff */
[----:B--2---:R-:W-:Y:S01]  /*65a0*/  @!P1 FADD.FTZ R96, -R96, -RZ ;  /* 0x800000ff60609221 */ /* 0x004fe20000010100 */
[----:B------:R-:W-:Y:S01]  /*65b0*/  FSETP.GE.FTZ.AND P1, PT, R105, RZ, PT ;  /* 0x000000ff6900720b */ /* 0x000fe20003f36000 */
[----:B------:R-:W-:Y:S01]  /*65c0*/  @!P6 FADD.FTZ R97, -R97, -RZ ;  /* 0x800000ff6161e221 */ /* 0x000fe20000010100 */
[----:B------:R-:W-:Y:S01]  /*65d0*/  FSETP.GE.FTZ.AND P5, PT, R102, RZ, PT ;  /* 0x000000ff6600720b */ /* 0x000fe20003fb6000 */
[----:B------:R2:W-:Y:S01]  /*65e0*/  STS [R250+0x2a000], R0 ;  /* 0x02a00000fa007388 */ /* 0x0005e20000000800 */
[----:B------:R-:W-:Y:S02]  /*65f0*/  FSETP.GE.FTZ.AND P4, PT, R100, RZ, PT ;  /* 0x000000ff6400720b */ /* 0x000fe40003f96000 */
[C---:B------:R-:W-:Y:S02]  /*6600*/  F2FP.RELU.PACK_AB R6, R97.reuse, R100 ;  /* 0x000000646106723e */ /* 0x040fe400000008ff */
[----:B------:R-:W-:Y:S01]  /*6610*/  FSETP.GE.FTZ.AND P3, PT, R97, RZ, PT ;  /* 0x000000ff6100720b */ /* 0x000fe20003f76000 */
[----:B------:R-:W-:Y:S01]  /*6620*/  STS [R250+0x2a400], R7 ;  /* 0x02a40007fa007388 */ /* 0x000fe20000000800 */
[----:B------:R-:W-:Y:S01]  /*6630*/  @!P2 FADD.FTZ R93, -R93, -RZ ;  /* 0x800000ff5d5da221 */ /* 0x000fe20000010100 */
[----:B------:R-:W-:Y:S04]  /*6640*/  FSETP.GE.FTZ.AND P2, PT, R106, RZ, PT ;  /* 0x000000ff6a00720b */ /* 0x000fe80003f56000 */
[----:B------:R-:W-:Y:S01]  /*6650*/  STS [R248+0x2a000], R6 ;  /* 0x02a00006f8007388 */ /* 0x000fe20000000800 */
[----:B-1----:R-:W-:Y:S05]  /*6660*/  F2FP.RELU.PACK_AB R5, R98, R99 ;  /* 0x000000636205723e */ /* 0x002fea00000008ff */
[----:B------:R-:W-:Y:S01]  /*6670*/  STS [R248+0x2a400], R5 ;  /* 0x02a40005f8007388 */ /* 0x000fe20000000800 */
[----:B---3--:R-:W-:Y:S05]  /*6680*/  F2FP.RELU.PACK_AB R4, R93, R95 ;  /* 0x0000005f5d04723e */ /* 0x008fea00000008ff */
[----:B------:R-:W-:Y:S01]  /*6690*/  STS [R249+0x2a000], R4 ;  /* 0x02a00004f9007388 */ /* 0x000fe20000000800 */
[----:B--2---:R-:W-:Y:S05]  /*66a0*/  F2FP.RELU.PACK_AB R0, R94, R96 ;  /* 0x000000605e00723e */ /* 0x004fea00000008ff */
[----:B------:R-:W-:Y:S06]  /*66b0*/  STS [R249+0x2a400], R0 ;  /* 0x02a40000f9007388 */ /* 0x000fec0000000800 */
[----:B------:R-:W-:Y:S06]  /*66c0*/  LDSM.16.M88.4 R16, [R222+0x10000] ;  /* 0x01000000de10783b */ /* 0x000fec0000000200 */
[----:B------:R-:W1:Y:S06]  /*66d0*/  LDSM.16.M88.4 R8, [R218+0x20000] ;  /* 0x02000000da08783b */ /* 0x000e6c0000000200 */
[----:B------:R-:W2:Y:S06]  /*66e0*/  LDSM.16.M88.4 R84, [R218+0x20800] ;  /* 0x02080000da54783b */ /* 0x000eac0000000200 */
[----:B------:R-:W-:Y:S01]  /*66f0*/  LDSM.16.M88.4 R88, [R223+0x10000] ;  /* 0x01000000df58783b */ /* 0x000fe20000000200 */
[C---:B-1----:R-:W-:Y:S08]  /*6700*/  HMMA.16816.F32 R4, R16.reuse, R8, RZ ;  /* 0x000000081004723c */ /* 0x042ff000000018ff */
[C---:B------:R-:W-:Y:S08]  /*6710*/  HMMA.16816.F32 R8, R16.reuse, R10, RZ ;  /* 0x0000000a1008723c */ /* 0x040ff000000018ff */
[C---:B--2---:R-:W-:Y:S08]  /*6720*/  HMMA.16816.F32 R12, R16.reuse, R84, RZ ;  /* 0x00000054100c723c */ /* 0x044ff000000018ff */
[----:B------:R-:W-:Y:S01]  /*6730*/  HMMA.16816.F32 R16, R16, R86, RZ ;  /* 0x000000561010723c */ /* 0x000fe200000018ff */
[----:B------:R-:W1:Y:S07]  /*6740*/  LDSM.16.M88.4 R84, [R3+0x20000] ;  /* 0x020000000354783b */ /* 0x000e6e0000000200 */
[C---:B-1----:R-:W-:Y:S08]  /*6750*/  HMMA.16816.F32 R4, R88.reuse, R84, R4 ;  /* 0x000000545804723c */ /* 0x042ff00000001804 */
[C---:B------:R-:W-:Y:S01]  /*6760*/  HMMA.16816.F32 R8, R88.reuse, R86, R8 ;  /* 0x000000565808723c */ /* 0x040fe20000001808 */
[----:B------:R-:W1:Y:S07]  /*6770*/  LDSM.16.M88.4 R84, [R3+0x20800] ;  /* 0x020800000354783b */ /* 0x000e6e0000000200 */
[C---:B-1----:R-:W-:Y:S08]  /*6780*/  HMMA.16816.F32 R12, R88.reuse, R84, R12 ;  /* 0x00000054580c723c */ /* 0x042ff0000000180c */
[----:B------:R-:W-:Y:S01]  /*6790*/  HMMA.16816.F32 R16, R88, R86, R16 ;  /* 0x000000565810723c */ /* 0x000fe20000001810 */
[----:B------:R-:W-:Y:S06]  /*67a0*/  LDSM.16.M88.4 R84, [R225+0x10000] ;  /* 0x01000000e154783b */ /* 0x000fec0000000200 */
[----:B------:R-:W1:Y:S02]  /*67b0*/  LDSM.16.M88.4 R88, [R217+0x20000] ;  /* 0x02000000d958783b */ /* 0x000e640000000200 */
        /* <DEDUP_REMOVED lines=91> */
[C---:B-1----:R-:W-:Y:S07]  /*6d70*/  HMMA.16816.F32 R4, R84.reuse, R88, R4 ;  /* 0x000000585404723c */ /* 0x042fee0000001804 */
[----:B------:R-:W-:Y:S01]  /*6d80*/  IMAD.U32 R88, RZ, RZ, UR12 ;  /* 0x0000000cff587e24 */ /* 0x000fe2000f8e00ff */
[C---:B------:R-:W-:Y:S01]  /*6d90*/  HMMA.16816.F32 R8, R84.reuse, R90, R8 ;  /* 0x0000005a5408723c */ /* 0x040fe20000001808 */
[----:B------:R-:W-:Y:S03]  /*6da0*/  IMAD.U32 R89, RZ, RZ, UR11 ;  /* 0x0000000bff597e24 */ /* 0x000fe6000f8e00ff */
[C---:B------:R-:W-:Y:S04]  /*6db0*/  LEA R88, P0, R246.reuse, R88, 0x2 ;  /* 0x00000058f6587211 */ /* 0x040fe800078010ff */
[----:B------:R-:W-:Y:S02]  /*6dc0*/  LEA.HI.X.SX32 R89, R246, R89, 0x2, P0 ;  /* 0x00000059f6597211 */ /* 0x000fe400000f16ff */
[----:B------:R-:W-:Y:S03]  /*6dd0*/  FSETP.GE.FTZ.AND P0, PT, R101, RZ, PT ;  /* 0x000000ff6500720b */ /* 0x000fe60003f16000 */
[----:B------:R-:W2:Y:S06]  /*6de0*/  LDG.E R92, [R88.64] ;  /* 0x00000004585c7981 */ /* 0x000eac000c1e1900 */
[----:B------:R2:W3:Y:S02]  /*6df0*/  LDG.E R0, [R88.64+0x20] ;  /* 0x0000200458007981 */ /* 0x0004e4000c1e1900 */
[C---:B--2---:R-:W-:Y:S03]  /*6e00*/  FADD.FTZ R88, -R92.reuse, R4 ;  /* 0x000000045c587221 */ /* 0x044fe60000010100 */
[C---:B------:R-:W-:Y:S02]  /*6e10*/  FADD.FTZ R4, -R92.reuse, R8 ;  /* 0x000000085c047221 */ /* 0x040fe40000010100 */
[----:B------:R-:W-:Y:S01]  /*6e20*/  FADD.FTZ R5, -R92, R5 ;  /* 0x000000055c057221 */ /* 0x000fe20000010100 */
[-C--:B------:R-:W-:Y:S01]  /*6e30*/  FSEL R8, R88, R92.reuse, P2 ;  /* 0x0000005c58087208 */ /* 0x080fe20001000000 */
[----:B------:R-:W-:Y:S01]  /*6e40*/  FADD.FTZ R9, -R92, R9 ;  /* 0x000000095c097221 */ /* 0x000fe20000010100 */
[----:B------:R-:W1:Y:S01]  /*6e50*/  LDSM.16.M88.4 R88, [R216+0x26800] ;  /* 0x02680000d858783b */ /* 0x000e620000000200 */
[----:B---3--:R-:W-:Y:S01]  /*6e60*/  FADD.FTZ R6, -R0, R6 ;  /* 0x0000000600067221 */ /* 0x008fe20000010100 */
[----:B------:R-:W-:Y:S01]  /*6e70*/  FSEL R5, R5, R92, P1 ;  /* 0x0000005c05057208 */ /* 0x000fe20000800000 */
[----:B------:R-:W-:Y:S01]  /*6e80*/  FMUL.FTZ R106, R106, R8 ;  /* 0x000000086a6a7220 */ /* 0x000fe20000410000 */
[----:B------:R-:W-:Y:S02]  /*6e90*/  FSEL R4, R4, R92, P0 ;  /* 0x0000005c04047208 */ /* 0x000fe40000000000 */
[----:B------:R-:W-:Y:S01]  /*6ea0*/  FSETP.GE.FTZ.AND P1, PT, R93, RZ, PT ;  /* 0x000000ff5d00720b */ /* 0x000fe20003f36000 */
[----:B------:R-:W-:Y:S01]  /*6eb0*/  FMUL.FTZ R105, R105, R5 ;  /* 0x0000000569697220 */ /* 0x000fe20000410000 */
[----:B------:R-:W-:Y:S01]  /*6ec0*/  FSETP.GE.FTZ.AND P2, PT, R95, RZ, PT ;  /* 0x000000ff5f00720b */ /* 0x000fe20003f56000 */
[----:B------:R-:W-:Y:S01]  /*6ed0*/  FMUL.FTZ R101, R101, R4 ;  /* 0x0000000465657220 */ /* 0x000fe20000410000 */
[----:B------:R-:W-:Y:S02]  /*6ee0*/  LEA R234, P0, R109, R234, 0x2 ;  /* 0x000000ea6dea7211 */ /* 0x000fe400078010ff */
[-C--:B------:R-:W-:Y:S02]  /*6ef0*/  FSEL R9, R9, R92.reuse, P5 ;  /* 0x0000005c09097208 */ /* 0x080fe40002800000 */
[----:B------:R-:W-:Y:S02]  /*6f00*/  LEA.HI.X.SX32 R235, R109, R235, 0x2, P0 ;  /* 0x000000eb6deb7211 */ /* 0x000fe400000f16ff */
[----:B------:R-:W-:Y:S01]  /*6f10*/  FSETP.GE.FTZ.AND P0, PT, R104, RZ, PT ;  /* 0x000000ff6800720b */ /* 0x000fe20003f16000 */
[C---:B-1----:R-:W-:Y:S07]  /*6f20*/  HMMA.16816.F32 R12, R84.reuse, R88, R12 ;  /* 0x00000058540c723c */ /* 0x042fee000000180c */
[----:B------:R-:W-:Y:S01]  /*6f30*/  FMUL.FTZ R88, R102, R9 ;  /* 0x0000000966587220 */ /* 0x000fe20000410000 */
[----:B------:R-:W-:Y:S01]  /*6f40*/  HMMA.16816.F32 R16, R84, R90, R16 ;  /* 0x0000005a5410723c */ /* 0x000fe20000001810 */
[----:B------:R1:W5:Y:S11]  /*6f50*/  LDL R90, [R1] ;  /* 0x00000000015a7983 */ /* 0x0003760000100800 */
[----:B------:R-:W-:Y:S04]  /*6f60*/  @!UPT UIADD3 URZ, URZ, URZ, URZ ;  /* 0x0000003f3f3ff290 */ /* 0x000fe8000fffe03f */
[C---:B------:R-:W-:Y:S02]  /*6f70*/  FADD.FTZ R5, -R92.reuse, R13 ;  /* 0x0000000d5c057221 */ /* 0x040fe40000010100 */
[----:B------:R-:W-:Y:S03]  /*6f80*/  FADD.FTZ R8, -R92, R12 ;  /* 0x0000000c5c087221 */ /* 0x000fe60000010100 */
[-C--:B------:R-:W-:Y:S02]  /*6f90*/  FSEL R5, R5, R92.reuse, P3 ;  /* 0x0000005c05057208 */ /* 0x080fe40001800000 */
[-C--:B------:R-:W-:Y:S01]  /*6fa0*/  FSEL R8, R8, R92.reuse, P4 ;  /* 0x0000005c08087208 */ /* 0x080fe20002000000 */
[----:B------:R-:W-:Y:S01]  /*6fb0*/  FADD.FTZ R4, -R92, R16 ;  /* 0x000000105c047221 */ /* 0x000fe20000010100 */
[----:B------:R-:W-:Y:S01]  /*6fc0*/  FSETP.GE.FTZ.AND P4, PT, R99, RZ, PT ;  /* 0x000000ff6300720b */ /* 0x000fe20003f96000 */
[----:B------:R-:W-:Y:S01]  /*6fd0*/  FMUL.FTZ R87, R97, R5 ;  /* 0x0000000561577220 */ /* 0x000fe20000410000 */
[----:B------:R-:W-:Y:S01]  /*6fe0*/  FSETP.GE.FTZ.AND P3, PT, R98, RZ, PT ;  /* 0x000000ff6200720b */ /* 0x000fe20003f76000 */
[----:B------:R-:W-:Y:S01]  /*6ff0*/  FADD.FTZ R5, -R0, R7 ;  /* 0x0000000700057221 */ /* 0x000fe20000010100 */
[----:B------:R-:W-:Y:S01]  /*7000*/  FSEL R4, R4, R92, P2 ;  /* 0x0000005c04047208 */ /* 0x000fe20001000000 */
[----:B------:R-:W-:Y:S01]  /*7010*/  @P1 FADD.FTZ R92, -R92, R17 ;  /* 0x000000115c5c1221 */ /* 0x000fe20000010100 */
[----:B------:R-:W-:Y:S01]  /*7020*/  FSETP.GE.FTZ.AND P1, PT, R107, RZ, PT ;  /* 0x000000ff6b00720b */ /* 0x000fe20003f36000 */
[----:B------:R-:W-:Y:S01]  /*7030*/  FADD.FTZ R7, -R0, R11 ;  /* 0x0000000b00077221 */ /* 0x000fe20000010100 */
[----:B------:R-:W-:Y:S01]  /*7040*/  FSETP.GE.FTZ.AND P2, PT, R108, RZ, PT ;  /* 0x000000ff6c00720b */ /* 0x000fe20003f56000 */
[----:B------:R-:W-:Y:S01]  /*7050*/  FMUL.FTZ R86, R95, R4 ;  /* 0x000000045f567220 */ /* 0x000fe20000410000 */
[----:B------:R-:W-:Y:S01]  /*7060*/  FSEL R5, R5, R0, P1 ;  /* 0x0000000005057208 */ /* 0x000fe20000800000 */
[----:B------:R-:W-:Y:S01]  /*7070*/  FADD.FTZ R4, -R0, R10 ;  /* 0x0000000a00047221 */ /* 0x000fe20000010100 */
[----:B------:R-:W-:Y:S01]  /*7080*/  FSETP.GE.FTZ.AND P1, PT, R103, RZ, PT ;  /* 0x000000ff6700720b */ /* 0x000fe20003f36000 */
[----:B------:R-:W-:Y:S01]  /*7090*/  FMUL.FTZ R89, R100, R8 ;  /* 0x0000000864597220 */ /* 0x000fe20000410000 */
[-C--:B------:R-:W-:Y:S01]  /*70a0*/  FSEL R6, R6, R0.reuse, P2 ;  /* 0x0000000006067208 */ /* 0x080fe20001000000 */
[----:B------:R-:W-:Y:S01]  /*70b0*/  FMUL.FTZ R84, R107, R5 ;  /* 0x000000056b547220 */ /* 0x000fe20000410000 */
[----:B------:R-:W-:Y:S01]  /*70c0*/  FSEL R4, R4, R0, P0 ;  /* 0x0000000004047208 */ /* 0x000fe20000000000 */
[----:B------:R-:W-:Y:S01]  /*70d0*/  FADD.FTZ R5, -R0, R15 ;  /* 0x0000000f00057221 */ /* 0x000fe20000010100 */
[----:B------:R-:W-:Y:S01]  /*70e0*/  FSETP.GE.FTZ.AND P0, PT, R94, RZ, PT ;  /* 0x000000ff5e00720b */ /* 0x000fe20003f16000 */
[----:B------:R-:W-:Y:S01]  /*70f0*/  FMUL.FTZ R85, R108, R6 ;  /* 0x000000066c557220 */ /* 0x000fe20000410000 */
[----:B------:R-:W-:Y:S01]  /*7100*/  FSEL R7, R7, R0, P1 ;  /* 0x0000000007077208 */ /* 0x000fe20000800000 */
[----:B------:R-:W-:Y:S01]  /*7110*/  FADD.FTZ R6, -R0, R14 ;  /* 0x0000000e00067221 */ /* 0x000fe20000010100 */
[----:B------:R-:W-:Y:S01]  /*7120*/  PLOP3.LUT P1, PT, PT, PT, UP2, 0x80, 0x0 ;  /* 0x000000000000781c */ /* 0x000fe20003f2f028 */
[----:B------:R-:W-:Y:S01]  /*7130*/  FMUL.FTZ R17, R104, R4 ;  /* 0x0000000468117220 */ /* 0x000fe20000410000 */
[----:B------:R-:W-:Y:S01]  /*7140*/  FSETP.GE.FTZ.AND P2, PT, R96, RZ, PT ;  /* 0x000000ff6000720b */ /* 0x000fe20003f56000 */
[----:B------:R-:W-:Y:S01]  /*7150*/  FADD.FTZ R4, -R0, R18 ;  /* 0x0000001200047221 */ /* 0x000fe20000010100 */
[----:B------:R-:W-:Y:S01]  /*7160*/  FSEL R6, R6, R0, P4 ;  /* 0x0000000006067208 */ /* 0x000fe20002000000 */
[----:B------:R-:W-:Y:S01]  /*7170*/  FMUL.FTZ R92, R93, R92 ;  /* 0x0000005c5d5c7220 */ /* 0x000fe20000410000 */
[-C--:B------:R-:W-:Y:S01]  /*7180*/  FSEL R5, R5, R0.reuse, P3 ;  /* 0x0000000005057208 */ /* 0x080fe20001800000 */
[----:B------:R-:W-:Y:S01]  /*7190*/  FMUL.FTZ R16, R103, R7 ;  /* 0x0000000767107220 */ /* 0x000fe20000410000 */
[----:B------:R-:W-:Y:S01]  /*71a0*/  FSEL R4, R4, R0, P2 ;  /* 0x0000000004047208 */ /* 0x000fe20001000000 */
[----:B------:R-:W-:Y:S02]  /*71b0*/  @P0 FADD.FTZ R0, -R0, R19 ;  /* 0x0000001300000221 */ /* 0x000fe40000010100 */
[----:B------:R-:W-:Y:S02]  /*71c0*/  FMUL.FTZ R15, R99, R6 ;  /* 0x00000006630f7220 */ /* 0x000fe40000410000 */
[----:B------:R-:W-:Y:S02]  /*71d0*/  FMUL.FTZ R13, R98, R5 ;  /* 0x00000005620d7220 */ /* 0x000fe40000410000 */
[----:B------:R-:W-:Y:S02]  /*71e0*/  FMUL.FTZ R14, R96, R4 ;  /* 0x00000004600e7220 */ /* 0x000fe40000410000 */
[----:B------:R-:W-:Y:S01]  /*71f0*/  FMUL.FTZ R12, R94, R0 ;  /* 0x000000005e0c7220 */ /* 0x000fe20000410000 */
[----:B------:R-:W-:-:S05]  /*7200*/  @!P1 BRA `(.L_x_763) ;  /* 0x000005f000009947 */ /* 0x000fca0003800000 */
[----:B-1----:R-:W-:Y:S01]  /*7210*/  ISETP.GE.AND P4, PT, R244, c[0x0][0x220], PT ;  /* 0x00008800f4007a0c */ /* 0x002fe20003f86270 */
        /* <DEDUP_REMOVED lines=13> */
[----:B-----5:R-:W-:Y:S02]  /*72f0*/  ISETP.GE.AND P0, PT, R90, c[0x0][0x220], PT ;  /* 0x000088005a007a0c */ /* 0x020fe40003f06270 */
        /* <DEDUP_REMOVED lines=51> */
[CC--:B--2---:R-:W-:Y:S04]  /*7630*/  @!P3 LEA R8, P4, R0.reuse, R241.reuse, 0x1 ;  /* 0x000000f10008b211 */ /* 0x0c4fe800078808ff */
[CCC-:B------:R-:W-:Y:S02]  /*7640*/  @!P3 LEA.HI.X R9, R0.reuse, R242.reuse, R6.reuse, 0x1, P4 ;  /* 0x000000f20009b211 */ /* 0x1c0fe400020f0c06 */
[CC--:B------:R-:W-:Y:S03]  /*7650*/  @!P2 LEA R10, P4, R0.reuse, R241.reuse, 0x1 ;  /* 0x000000f1000aa211 */ /* 0x0c0fe600078808ff */
[----:B------:R-:W-:Y:S01]  /*7660*/  @!PT LDS RZ, [RZ] ;  /* 0x00000000fffff984 */ /* 0x000fe20000000800 */
[----:B------:R-:W-:Y:S01]  /*7670*/  @!PT LDS RZ, [RZ] ;  /* 0x00000000fffff984 */ /* 0x000fe20000000800 */
[----:B------:R-:W-:Y:S01]  /*7680*/  @!PT LDS RZ, [RZ] ;  /* 0x00000000fffff984 */ /* 0x000fe20000000800 */
[----:B------:R2:W-:Y:S01]  /*7690*/  @!P3 LDGSTS.E.BYPASS.LTC128B.128 [R238+0x3000], [R8.64+0x80] ;  /* 0x0300008008eebfae */ /* 0x0005e2000b901d44 */
[CC--:B------:R-:W-:Y:S03]  /*76a0*/  @!P2 LEA.HI.X R11, R0.reuse, R242.reuse, R6, 0x1, P4 ;  /* 0x000000f2000ba211 */ /* 0x0c0fe600020f0c06 */
        /* <DEDUP_REMOVED lines=21> */
.L_x_763:
        /* <DEDUP_REMOVED lines=22> */
[----:B------:R-:W4:Y:S01]  /*7960*/  LDSM.16.MT88.4 R84, [R0+0x14000] ;  /* 0x014000000054783b */ /* 0x000f220000004200 */
        /* <DEDUP_REMOVED lines=14> */
[----:B------:R-:W2:Y:S07]  /*7a50*/  LDSM.16.MT88.4 R84, [R0+0x10800] ;  /* 0x010800000054783b */ /* 0x000eae0000004200 */
[-C--:B-1----:R-:W-:Y:S08]  /*7a60*/  HMMA.16816.F32 R68, R4, R8.reuse, R68 ;  /* 0x000000080444723c */ /* 0x082ff00000001844 */
[C---:B------:R-:W-:Y:S08]  /*7a70*/  HMMA.16816.F32 R72, R12.reuse, R8, R72 ;  /* 0x000000080c48723c */ /* 0x040ff00000001848 */
[-C--:B------:R-:W-:Y:S01]  /*7a80*/  HMMA.16816.F32 R76, R12, R10.reuse, R76 ;  /* 0x0000000a0c4c723c */ /* 0x080fe2000000184c */
[----:B------:R-:W1:Y:S07]  /*7a90*/  LDSM.16.MT88.4 R12, [R220+0x2a800] ;  /* 0x02a80000dc0c783b */ /* 0x000e6e0000004200 */
[----:B------:R-:W-:Y:S01]  /*7aa0*/  HMMA.16816.F32 R80, R4, R10, R80 ;  /* 0x0000000a0450723c */ /* 0x000fe20000001850 */
[----:B------:R-:W3:Y:S06]  /*7ab0*/  LDSM.16.MT88.4 R4, [R0+0x12800] ;  /* 0x012800000004783b */ /* 0x000eec0000004200 */
[----:B------:R-:W4:Y:S01]  /*7ac0*/  LDSM.16.MT88.4 R8, [R0+0x14800] ;  /* 0x014800000008783b */ /* 0x000f220000004200 */
[-C--:B--2---:R-:W-:Y:S08]  /*7ad0*/  HMMA.16816.F32 R20, R16, R84.reuse, R20 ;  /* 0x000000541014723c */ /* 0x084ff00000001814 */
[C---:B-1----:R-:W-:Y:S08]  /*7ae0*/  HMMA.16816.F32 R24, R12.reuse, R84, R24 ;  /* 0x000000540c18723c */ /* 0x042ff00000001818 */
        /* <DEDUP_REMOVED lines=46> */
[----:B------:R-:W1:Y:S06]  /*7dd0*/  LDSM.16.MT88.4 R84, [R0+0x17800] ;  /* 0x017800000054783b */ /* 0x000e6c0000004200 */
[----:B------:R-:W-:Y:S01]  /*7de0*/  BAR.SYNC.DEFER_BLOCKING 0x0 ;  /* 0x0000000000007b1d */ /* 0x000fe20000010000 */
[-C--:B---3--:R-:W-:Y:S08]  /*7df0*/  HMMA.16816.F32 R36, R16, R4.reuse, R36 ;  /* 0x000000041024723c */ /* 0x088ff00000001824 */
[C---:B------:R-:W-:Y:S08]  /*7e00*/  HMMA.16816.F32 R40, R12.reuse, R4, R40 ;  /* 0x000000040c28723c */ /* 0x040ff00000001828 */
[-C--:B------:R-:W-:Y:S08]  /*7e10*/  HMMA.16816.F32 R44, R12, R6.reuse, R44 ;  /* 0x000000060c2c723c */ /* 0x080ff0000000182c */
[C---:B------:R-:W-:Y:S08]  /*7e20*/  HMMA.16816.F32 R48, R16.reuse, R6, R48 ;  /* 0x000000061030723c */ /* 0x040ff00000001830 */
[-C--:B----4-:R-:W-:Y:S08]  /*7e30*/  HMMA.16816.F32 R52, R16, R8.reuse, R52 ;  /* 0x000000081034723c */ /* 0x090ff00000001834 */
[C---:B------:R-:W-:Y:S08]  /*7e40*/  HMMA.16816.F32 R56, R12.reuse, R8, R56 ;  /* 0x000000080c38723c */ /* 0x040ff00000001838 */
[-C--:B------:R-:W-:Y:S08]  /*7e50*/  HMMA.16816.F32 R60, R12, R10.reuse, R60 ;  /* 0x0000000a0c3c723c */ /* 0x080ff0000000183c */
[C---:B------:R-:W-:Y:S08]  /*7e60*/  HMMA.16816.F32 R64, R16.reuse, R10, R64 ;  /* 0x0000000a1040723c */ /* 0x040ff00000001840 */
        /* <DEDUP_REMOVED lines=12> */
[----:B-----5:R-:W-:Y:S01]  /*7f30*/  ISETP.GE.AND P2, PT, R90, c[0x0][0x220], PT ;  /* 0x000088005a007a0c */ /* 0x020fe20003f46270 */
        /* <DEDUP_REMOVED lines=57> */
.L_x_764:
[----:B------:R-:W-:Y:S01]  /*82d0*/  LDSM.16.M88.4 R128, [R227] ;  /* 0x00000000e380783b */ /* 0x000fe20000000200 */
[----:B------:R-:W-:Y:S02]  /*82e0*/  @UP2 UIADD3 UR10, UP0, UR8, -0x100, URZ ;  /* 0xffffff00080a2890 */ /* 0x000fe4000ff1e03f */
[----:B------:R-:W-:Y:S01]  /*82f0*/  UISETP.GT.AND UP1, UPT, UR6, UR13, UPT ;  /* 0x0000000d0600728c */ /* 0x000fe2000bf24270 */
[----:B------:R-:W2:Y:S01]  /*8300*/  LDSM.16.MT88.4 R16, [R0+0x18000] ;  /* 0x018000000010783b */ /* 0x000ea20000004200 */
[----:B------:R-:W-:Y:S03]  /*8310*/  @UP2 UIADD3.X UR7, UR9, -0x1, URZ, UP0, !UPT ;  /* 0xffffffff09072890 */ /* 0x000fe600087fe43f */
[----:B------:R-:W3:Y:S01]  /*8320*/  LDSM.16.M88.4 R124, [R227+0x1000] ;  /* 0x00100000e37c783b */ /* 0x000ee20000000200 */
[----:B------:R-:W-:Y:S03]  /*8330*/  @UP2 UMOV UR8, UR10 ;  /* 0x0000000a00082c82 */ /* 0x000fe60008000000 */
[----:B------:R-:W4:Y:S01]  /*8340*/  LDSM.16.MT88.4 R96, [R0+0x1a000] ;  /* 0x01a000000060783b */ /* 0x000f220000004200 */
[----:B------:R-:W-:Y:S02]  /*8350*/  @UP2 UMOV UR9, UR7 ;  /* 0x0000000700092c82 */ /* 0x000fe40008000000 */
[----:B------:R-:W-:Y:S01]  /*8360*/  ULOP3.LUT UR7, UR6, 0x1, URZ, 0xc0, !UPT ;  /* 0x0000000106077892 */ /* 0x000fe2000f8ec03f */
[----:B------:R-:W1:Y:S01]  /*8370*/  LDSM.16.MT88.4 R112, [R0+0x1c000] ;  /* 0x01c000000070783b */ /* 0x000e620000004200 */
[----:B------:R-:W-:Y:S02]  /*8380*/  UIADD3 UR6, UR6, -0x1, URZ ;  /* 0xffffffff06067890 */ /* 0x000fe4000fffe03f */
[----:B------:R-:W-:Y:S01]  /*8390*/  UISETP.NE.U32.AND UP0, UPT, UR7, 0x1, UPT ;  /* 0x000000010700788c */ /* 0x000fe2000bf05070 */
        /* <DEDUP_REMOVED lines=10> */
[C---:B-----5:R-:W-:Y:S08]  /*8440*/  HMMA.16816.F32 R88, R124.reuse, R96, RZ ;  /* 0x000000607c58723c */ /* 0x060ff000000018ff */
        /* <DEDUP_REMOVED lines=61> */
[C---:B------:R-:W-:Y:S07]  /*8820*/  HMMA.16816.F32 R88, R212.reuse, R196, R88 ;  /* 0x000000c4d458723c */ /* 0x040fee0000001858 */
[CC--:B------:R-:W-:Y:S01]  /*8830*/  LEA R196, P2, R239.reuse, R234.reuse, 0x2 ;  /* 0x000000eaefc47211 */ /* 0x0c0fe200078410ff */
[-C--:B------:R-:W-:Y:S01]  /*8840*/  HMMA.16816.F32 R92, R212, R198.reuse, R92 ;  /* 0x000000c6d45c723c */ /* 0x080fe2000000185c */
[----:B-1----:R1:W3:Y:S03]  /*8850*/  LDL R0, [R1+0x8] ;  /* 0x0000080001007983 */ /* 0x0022e60000100800 */
[----:B------:R-:W-:Y:S04]  /*8860*/  IMAD.MOV.U32 R197, RZ, RZ, 0x4 ;  /* 0x00000004ffc57424 */ /* 0x000fe800078e00ff */
[C---:B------:R-:W-:Y:S07]  /*8870*/  HMMA.16816.F32 R96, R200.reuse, R198, R96 ;  /* 0x000000c6c860723c */ /* 0x040fee0000001860 */
[----:B------:R-:W-:Y:S01]  /*8880*/  @P1 IMAD.WIDE R198, R246, R197, UR8 ;  /* 0x00000008f6c61e25 */ /* 0x000fe2000f8e02c5 */
[-C--:B----4-:R-:W-:Y:S04]  /*8890*/  HMMA.16816.F32 R100, R200, R208.reuse, R100 ;  /* 0x000000d0c864723c */ /* 0x090fe80000001864 */
[-C--:B------:R-:W-:Y:S04]  /*88a0*/  LEA.HI.X.SX32 R197, R239, R235.reuse, 0x2, P2 ;  /* 0x000000ebefc57211 */ /* 0x080fe800010f16ff */
[C---:B------:R-:W-:Y:S01]  /*88b0*/  HMMA.16816.F32 R104, R212.reuse, R208, R104 ;  /* 0x000000d0d468723c */ /* 0x040fe20000001868 */
[----:B------:R1:W4:Y:S06]  /*88c0*/  LDL R208, [R1+0x4] ;  /* 0x0000040001d07983 */ /* 0x00032c0000100800 */
        /* <DEDUP_REMOVED lines=12> */
[----:B------:R-:W-:Y:S02]  /*8990*/  IMAD R210, R210, 0x28, RZ ;  /* 0x00000028d2d27824 */ /* 0x000fe400078e02ff */
[-C--:B------:R-:W-:Y:S01]  /*89a0*/  HMMA.16816.F32 R124, R212, R206.reuse, R124 ;  /* 0x000000ced47c723c */ /* 0x080fe2000000187c */
[----:B------:R-:W-:Y:S03]  /*89b0*/  IMAD.MOV.U32 R204, RZ, RZ, c[0x0][0x22c] ;  /* 0x00008b00ffcc7624 */ /* 0x000fe600078e00ff */
[----:B------:R-:W-:Y:S02]  /*89c0*/  IMAD.MOV.U32 R205, RZ, RZ, c[0x0][0x22c] ;  /* 0x00008b00ffcd7624 */ /* 0x000fe400078e00ff */
[----:B------:R-:W-:Y:S02]  /*89d0*/  IMAD R204, R204, c[0x0][0x1c0], RZ ;  /* 0x00007000cccc7a24 */ /* 0x000fe400078e02ff */
[----:B------:R-:W-:Y:S04]  /*89e0*/  HMMA.16816.F32 R128, R200, R206, R128 ;  /* 0x000000cec880723c */ /* 0x000fe80000001880 */
[----:B------:R-:W-:Y:S02]  /*89f0*/  IMAD R204, R204, 0x18, RZ ;  /* 0x00000018cccc7824 */ /* 0x000fe400078e02ff */
[----:B------:R-:W-:Y:S06]  /*8a00*/  IMAD R205, R205, c[0x0][0x1c0], RZ ;  /* 0x00007000cdcd7a24 */ /* 0x000fec00078e02ff */
[----:B------:R-:W-:Y:S01]  /*8a10*/  IMAD R205, R205, 0x38, RZ ;  /* 0x00000038cdcd7824 */ /* 0x000fe200078e02ff */
[----:B---3--:R2:W3:Y:S04]  /*8a20*/  @P1 LDG.E R0, [R198.64+0x20] ;  /* 0x00002004c6001981 */ /* 0x0084e8000c1e1900 */
[----:B----4-:R2:W4:Y:S04]  /*8a30*/  @P1 LDG.E R208, [R198.64] ;  /* 0x00000004c6d01981 */ /* 0x010528000c1e1900 */
[----:B------:R-:W-:Y:S04]  /*8a40*/  RED.E.ADD.F32.FTZ.RN.STRONG.GPU [R234.64], R4 ;  /* 0x00000004ea00798e */ /* 0x000fe8000c10e784 */
[----:B------:R-:W-:Y:S01]  /*8a50*/  RED.E.ADD.F32.FTZ.RN.STRONG.GPU [R196.64], R5 ;  /* 0x00000005c400798e */ /* 0x000fe2000c10e784 */
[CC--:B--2---:R-:W-:Y:S04]  /*8a60*/  LEA R198, P0, R209.reuse, R234.reuse, 0x2 ;  /* 0x000000ead1c67211 */ /* 0x0c4fe800078010ff */
[-C--:B------:R-:W-:Y:S02]  /*8a70*/  LEA.HI.X.SX32 R199, R209, R235.reuse, 0x2, P0 ;  /* 0x000000ebd1c77211 */ /* 0x080fe400000f16ff */
[CC--:B------:R-:W-:Y:S03]  /*8a80*/  LEA R200, P0, R211.reuse, R234.reuse, 0x2 ;  /* 0x000000ead3c87211 */ /* 0x0c0fe600078010ff */
[----:B------:R2:W-:Y:S01]  /*8a90*/  RED.E.ADD.F32.FTZ.RN.STRONG.GPU [R198.64], R6 ;  /* 0x00000006c600798e */ /* 0x0005e2000c10e784 */
[-C--:B------:R-:W-:Y:S01]  /*8aa0*/  LEA.HI.X.SX32 R201, R211, R235.reuse, 0x2, P0 ;  /* 0x000000ebd3c97211 */ /* 0x080fe200000f16ff */
[----:B------:R-:W-:Y:S04]  /*8ab0*/  IMAD.MOV.U32 R211, RZ, RZ, c[0x0][0x22c] ;  /* 0x00008b00ffd37624 */ /* 0x000fe800078e00ff */
[----:B------:R-:W-:Y:S04]  /*8ac0*/  IMAD R211, R211, c[0x0][0x1c0], RZ ;  /* 0x00007000d3d37a24 */ /* 0x000fe800078e02ff */
[----:B------:R-:W-:Y:S01]  /*8ad0*/  IMAD.SHL.U32 R211, R211, 0x10, RZ ;  /* 0x00000010d3d37824 */ /* 0x000fe200078e00ff */
[CC--:B--2---:R-:W-:Y:S02]  /*8ae0*/  LEA R198, P2, R210.reuse, R234.reuse, 0x2 ;  /* 0x000000ead2c67211 */ /* 0x0c4fe400078410ff */
[CC--:B------:R-:W-:Y:S02]  /*8af0*/  LEA R6, P0, R205.reuse, R234.reuse, 0x2 ;  /* 0x000000eacd067211 */ /* 0x0c0fe400078010ff */
[-C--:B------:R-:W-:Y:S01]  /*8b00*/  LEA.HI.X.SX32 R199, R210, R235.reuse, 0x2, P2 ;  /* 0x000000ebd2c77211 */ /* 0x080fe200010f16ff */
[----:B---3--:R2:W-:Y:S04]  /*8b10*/  @P1 STL [R1+0x8], R0 ;  /* 0x0000080001001387 */ /* 0x0085e80000100800 */
[----:B--2---:R-:W2:Y:S04]  /*8b20*/  LDL R0, [R1+0x2c] ;  /* 0x00002c0001007983 */ /* 0x004ea80000100800 */
[----:B----4-:R3:W-:Y:S01]  /*8b30*/  @P1 STL [R1+0x4], R208 ;  /* 0x000004d001001387 */ /* 0x0107e20000100800 */
[CC--:B------:R-:W-:Y:S04]  /*8b40*/  LEA R202, P1, R204.reuse, R234.reuse, 0x2 ;  /* 0x000000eaccca7211 */ /* 0x0c0fe800078210ff */
[-C--:B------:R-:W-:Y:S02]  /*8b50*/  LEA.HI.X.SX32 R203, R204, R235.reuse, 0x2, P1 ;  /* 0x000000ebcccb7211 */ /* 0x080fe400008f16ff */
[----:B------:R-:W4:Y:S04]  /*8b60*/  LDL R204, [R1+0x48] ;  /* 0x0000480001cc7983 */ /* 0x000f280000100800 */
[----:B------:R1:W-:Y:S04]  /*8b70*/  RED.E.ADD.F32.FTZ.RN.STRONG.GPU [R202.64], R7 ;  /* 0x00000007ca00798e */ /* 0x0003e8000c10e784 */
[----:B------:R-:W-:Y:S04]  /*8b80*/  RED.E.ADD.F32.FTZ.RN.STRONG.GPU [R200.64], R8 ;  /* 0x00000008c800798e */ /* 0x000fe8000c10e784 */
[----:B------:R1:W-:Y:S01]  /*8b90*/  RED.E.ADD.F32.FTZ.RN.STRONG.GPU [R198.64], R9 ;  /* 0x00000009c600798e */ /* 0x0003e2000c10e784 */
[----:B---3--:R-:W-:Y:S04]  /*8ba0*/  IMAD.MOV.U32 R208, RZ, RZ, c[0x0][0x22c] ;  /* 0x00008b00ffd07624 */ /* 0x008fe800078e00ff */
[----:B------:R-:W-:Y:S04]  /*8bb0*/  IMAD R208, R208, c[0x0][0x1c0], RZ ;  /* 0x00007000d0d07a24 */ /* 0x000fe800078e02ff */
[----:B------:R-:W-:Y:S05]  /*8bc0*/  IMAD R208, R208, 0x30, RZ ;  /* 0x00000030d0d07824 */ /* 0x000fea00078e02ff */
[CC--:B------:R-:W-:Y:S02]  /*8bd0*/  LEA R4, P1, R208.reuse, R234.reuse, 0x2 ;  /* 0x000000ead0047211 */ /* 0x0c0fe400078210ff */
[-C--:B-1----:R-:W-:Y:S02]  /*8be0*/  LEA.HI.X.SX32 R7, R205, R235.reuse, 0x2, P0 ;  /* 0x000000ebcd077211 */ /* 0x082fe400000f16ff */
[-C--:B------:R-:W-:Y:S01]  /*8bf0*/  LEA.HI.X.SX32 R5, R208, R235.reuse, 0x2, P1 ;  /* 0x000000ebd0057211 */ /* 0x080fe200008f16ff */
[----:B------:R-:W-:Y:S01]  /*8c00*/  IMAD.MOV.U32 R208, RZ, RZ, c[0x0][0x22c] ;  /* 0x00008b00ffd07624 */ /* 0x000fe200078e00ff */
[----:B------:R-:W-:Y:S01]  /*8c10*/  IADD3 R205, R211, 0x20, RZ ;  /* 0x00000020d3cd7810 */ /* 0x000fe20007ffe0ff */
[----:B------:R-:W-:Y:S01]  /*8c20*/  IMAD.MOV.U32 R211, RZ, RZ, c[0x0][0x22c] ;  /* 0x00008b00ffd37624 */ /* 0x000fe200078e00ff */
[----:B------:R-:W3:Y:S01]  /*8c30*/  LDL R199, [R1+0x28] ;  /* 0x0000280001c77983 */ /* 0x000ee20000100800 */
[----:B------:R-:W-:Y:S02]  /*8c40*/  IMAD R208, R208, c[0x0][0x1c0], RZ ;  /* 0x00007000d0d07a24 */ /* 0x000fe400078e02ff */
[----:B------:R-:W-:Y:S01]  /*8c50*/  IMAD R211, R211, c[0x0][0x1c0], RZ ;  /* 0x00007000d3d37a24 */ /* 0x000fe200078e02ff */
[----:B------:R1:W-:Y:S01]  /*8c60*/  RED.E.ADD.F32.FTZ.RN.STRONG.GPU [R4.64], R10 ;  /* 0x0000000a0400798e */ /* 0x0003e2000c10e784 */
[----:B------:R-:W-:Y:S02]  /*8c70*/  IMAD.SHL.U32 R208, R208, 0x10, RZ ;  /* 0x00000010d0d07824 */ /* 0x000fe400078e00ff */
[----:B------:R-:W-:Y:S01]  /*8c80*/  IMAD.SHL.U32 R211, R211, 0x10, RZ ;  /* 0x00000010d3d37824 */ /* 0x000fe200078e00ff */
[----:B------:R1:W-:Y:S02]  /*8c90*/  RED.E.ADD.F32.FTZ.RN.STRONG.GPU [R6.64], R11 ;  /* 0x0000000b0600798e */ /* 0x0003e4000c10e784 */
[C---:B------:R-:W-:Y:S02]  /*8ca0*/  IADD3 R210, R208.reuse, 0x20, RZ ;  /* 0x00000020d0d27810 */ /* 0x040fe40007ffe0ff */
[----:B------:R-:W-:Y:S03]  /*8cb0*/  RED.E.ADD.F32.FTZ.RN.STRONG.GPU [R234.64+0x80], R16 ;  /* 0x00008010ea00798e */ /* 0x000fe6000c10e784 */
[----:B------:R-:W-:Y:S01]  /*8cc0*/  IMAD.IADD R210, R239, 0x1, R210 ;  /* 0x00000001efd27824 */ /* 0x000fe200078e02d2 */
[----:B------:R-:W-:Y:S04]  /*8cd0*/  RED.E.ADD.F32.FTZ.RN.STRONG.GPU [R196.64+0x80], R17 ;  /* 0x00008011c400798e */ /* 0x000fe8000c10e784 */
[----:B------:R-:W3:Y:S01]  /*8ce0*/  LDL R198, [R1+0x44] ;  /* 0x0000440001c67983 */ /* 0x000ee20000100800 */
[CC--:B-1----:R-:W-:Y:S04]  /*8cf0*/  LEA R4, P0, R205.reuse, R234.reuse, 0x2 ;  /* 0x000000eacd047211 */ /* 0x0c2fe800078010ff */
[-C--:B------:R-:W-:Y:S02]  /*8d00*/  LEA.HI.X.SX32 R5, R205, R235.reuse, 0x2, P0 ;  /* 0x000000ebcd057211 */ /* 0x080fe400000f16ff */
[C---:B------:R-:W-:Y:S02]  /*8d10*/  IADD3 R205, R208.reuse, 0x20, RZ ;  /* 0x00000020d0cd7810 */ /* 0x040fe40007ffe0ff */
[----:B------:R-:W-:Y:S01]  /*8d20*/  IADD3 R208, R208, 0x20, RZ ;  /* 0x00000020d0d07810 */ /* 0x000fe20007ffe0ff */
[----:B------:R-:W-:Y:S01]  /*8d30*/  RED.E.ADD.F32.FTZ.RN.STRONG.GPU [R4.64], R18 ;  /* 0x000000120400798e */ /* 0x000fe2000c10e784 */
[CC--:B------:R-:W-:Y:S01]  /*8d40*/  LEA R6, P1, R210.reuse, R234.reuse, 0x2 ;  /* 0x000000ead2067211 */ /* 0x0c0fe200078210ff */
[C---:B------:R-:W-:Y:S02]  /*8d50*/  IMAD.IADD R205, R239.reuse, 0x1, R205 ;  /* 0x00000001efcd7824 */ /* 0x040fe400078e02cd */
[C---:B------:R-:W-:Y:S01]  /*8d60*/  IMAD.IADD R208, R239.reuse, 0x1, R208 ;  /* 0x00000001efd07824 */ /* 0x040fe200078e02d0 */
[-C--:B------:R-:W-:Y:S01]  /*8d70*/  LEA.HI.X.SX32 R7, R210, R235.reuse, 0x2, P1 ;  /* 0x000000ebd2077211 */ /* 0x080fe200008f16ff */
[C---:B------:R-:W-:Y:S02]  /*8d80*/  IMAD.IADD R205, R239.reuse, 0x1, R205 ;  /* 0x00000001efcd7824 */ /* 0x040fe400078e02cd */
[C---:B------:R-:W-:Y:S02]  /*8d90*/  IMAD.IADD R208, R239.reuse, 0x1, R208 ;  /* 0x00000001efd07824 */ /* 0x040fe400078e02d0 */
[----:B------:R-:W-:Y:S01]  /*8da0*/  IMAD.IADD R205, R239, 0x1, R205 ;  /* 0x00000001efcd7824 */ /* 0x000fe200078e02cd */
[----:B------:R-:W-:Y:S02]  /*8db0*/  RED.E.ADD.F32.FTZ.RN.STRONG.GPU [R6.64], R19 ;  /* 0x000000130600798e */ /* 0x000fe4000c10e784 */
[CC--:B------:R-:W-:Y:S02]  /*8dc0*/  LEA R10, P0, R208.reuse, R234.reuse, 0x2 ;  /* 0x000000ead00a7211 */ /* 0x0c0fe400078010ff */
[CC--:B------:R-:W-:Y:S02]  /*8dd0*/  LEA R8, P2, R205.reuse, R234.reuse, 0x2 ;  /* 0x000000eacd087211 */ /* 0x0c0fe400078410ff */
[-C--:B------:R-:W-:Y:S01]  /*8de0*/  LEA.HI.X.SX32 R11, R208, R235.reuse, 0x2, P0 ;  /* 0x000000ebd00b7211 */ /* 0x080fe200000f16ff */
[----:B------:R-:W-:Y:S01]  /*8df0*/  IMAD.MOV.U32 R208, RZ, RZ, c[0x0][0x22c] ;  /* 0x00008b00ffd07624 */ /* 0x000fe200078e00ff */
[-C--:B------:R-:W-:Y:S03]  /*8e00*/  LEA.HI.X.SX32 R9, R205, R235.reuse, 0x2, P2 ;  /* 0x000000ebcd097211 */ /* 0x080fe600010f16ff */
[----:B------:R1:W-:Y:S01]  /*8e10*/  RED.E.ADD.F32.FTZ.RN.STRONG.GPU [R10.64], R12 ;  /* 0x0000000c0a00798e */ /* 0x0003e2000c10e784 */
[----:B------:R-:W-:Y:S03]  /*8e20*/  IMAD R208, R208, c[0x0][0x1c0], RZ ;  /* 0x00007000d0d07a24 */ /* 0x000fe600078e02ff */
[----:B------:R1:W-:Y:S01]  /*8e30*/  RED.E.ADD.F32.FTZ.RN.STRONG.GPU [R8.64], R13 ;  /* 0x0000000d0800798e */ /* 0x0003e2000c10e784 */
[----:B------:R-:W-:Y:S05]  /*8e40*/  IMAD.SHL.U32 R208, R208, 0x10, RZ ;  /* 0x00000010d0d07824 */ /* 0x000fea00078e00ff */
[C---:B------:R-:W-:Y:S02]  /*8e50*/  IADD3 R202, R208.reuse, 0x40, RZ ;  /* 0x00000040d0ca7810 */ /* 0x040fe40007ffe0ff */
[C---:B------:R-:W-:Y:S02]  /*8e60*/  IADD3 R201, R208.reuse, 0x40, RZ ;  /* 0x00000040d0c97810 */ /* 0x040fe40007ffe0ff */
        /* <DEDUP_REMOVED lines=8> */
[----:B-1----:R-:W-:Y:S01]  /*8ef0*/  IADD3 R12, R211, 0x60, RZ ;  /* 0x00000060d30c7810 */ /* 0x002fe20007ffe0ff */
[----:B------:R-:W-:Y:S01]  /*8f00*/  IMAD R208, R208, c[0x0][0x1c0], RZ ;  /* 0x00007000d0d07a24 */ /* 0x000fe200078e02ff */
[----:B------:R-:W3:Y:S02]  /*8f10*/  LDL R13, [R1+0x20] ;  /* 0x00002000010d7983 */ /* 0x000ee40000100800 */
[-C--:B------:R-:W-:Y:S01]  /*8f20*/  LEA R8, P2, R200, R234.reuse, 0x2 ;  /* 0x000000eac8087211 */ /* 0x080fe200078410ff */
[----:B------:R-:W-:Y:S02]  /*8f30*/  IMAD.SHL.U32 R208, R208, 0x10, RZ ;  /* 0x00000010d0d07824 */ /* 0x000fe400078e00ff */
[----:B------:R-:W-:Y:S01]  /*8f40*/  IMAD.MOV.U32 R211, RZ, RZ, c[0x0][0x22c] ;  /* 0x00008b00ffd37624 */ /* 0x000fe200078e00ff */
[-C--:B------:R-:W-:Y:S02]  /*8f50*/  LEA.HI.X.SX32 R9, R200, R235.reuse, 0x2, P2 ;  /* 0x000000ebc8097211 */ /* 0x080fe400010f16ff */
[C---:B------:R-:W-:Y:S01]  /*8f60*/  IADD3 R17, R208.reuse, 0x60, RZ ;  /* 0x00000060d0117810 */ /* 0x040fe20007ffe0ff */
[----:B------:R-:W-:Y:S01]  /*8f70*/  IMAD R211, R211, c[0x0][0x1c0], RZ ;  /* 0x00007000d3d37a24 */ /* 0x000fe200078e02ff */
[----:B------:R-:W-:Y:S03]  /*8f80*/  IADD3 R16, R208, 0x60, RZ ;  /* 0x00000060d0107810 */ /* 0x000fe60007ffe0ff */
[C---:B------:R-:W-:Y:S02]  /*8f90*/  IMAD.IADD R17, R239.reuse, 0x1, R17 ;  /* 0x00000001ef117824 */ /* 0x040fe400078e0211 */
[----:B------:R-:W-:Y:S02]  /*8fa0*/  IMAD.IADD R16, R239, 0x1, R16 ;  /* 0x00000001ef107824 */ /* 0x000fe400078e0210 */
[----:B------:R-:W-:Y:S02]  /*8fb0*/  IMAD.SHL.U32 R211, R211, 0x10, RZ ;  /* 0x00000010d3d37824 */ /* 0x000fe400078e00ff */
[----:B------:R-:W-:Y:S01]  /*8fc0*/  IMAD.IADD R16, R239, 0x1, R16 ;  /* 0x00000001ef107824 */ /* 0x000fe200078e0210 */
[CC--:B--2---:R-:W-:Y:S04]  /*8fd0*/  LEA R4, P1, R0.reuse, R234.reuse, 0x2 ;  /* 0x000000ea00047211 */ /* 0x0c4fe800078210ff */
[-C--:B------:R-:W-:Y:S01]  /*8fe0*/  LEA.HI.X.SX32 R5, R0, R235.reuse, 0x2, P1 ;  /* 0x000000eb00057211 */ /* 0x080fe200008f16ff */
[----:B------:R-:W-:Y:S04]  /*8ff0*/  IMAD.MOV.U32 R0, RZ, RZ, c[0x0][0x22c] ;  /* 0x00008b00ff007624 */ /* 0x000fe800078e00ff */
[----:B------:R1:W-:Y:S01]  /*9000*/  RED.E.ADD.F32.FTZ.RN.STRONG.GPU [R4.64], R14 ;  /* 0x0000000e0400798e */ /* 0x0003e2000c10e784 */
[----:B------:R-:W-:Y:S01]  /*9010*/  IMAD R0, R0, c[0x0][0x1c0], RZ ;  /* 0x0000700000007a24 */ /* 0x000fe200078e02ff */
[-C--:B----4-:R-:W-:Y:S03]  /*9020*/  LEA R6, P0, R204, R234.reuse, 0x2 ;  /* 0x000000eacc067211 */ /* 0x090fe600078010ff */
[----:B------:R-:W-:Y:S01]  /*9030*/  IMAD.SHL.U32 R0, R0, 0x10, RZ ;  /* 0x0000001000007824 */ /* 0x000fe200078e00ff */
[-C--:B------:R-:W-:Y:S04]  /*9040*/  LEA.HI.X.SX32 R7, R204, R235.reuse, 0x2, P0 ;  /* 0x000000ebcc077211 */ /* 0x080fe800000f16ff */
[----:B------:R-:W-:Y:S01]  /*9050*/  IADD3 R0, R0, 0x40, RZ ;  /* 0x0000004000007810 */ /* 0x000fe20007ffe0ff */
[----:B------:R2:W-:Y:S04]  /*9060*/  RED.E.ADD.F32.FTZ.RN.STRONG.GPU [R6.64], R15 ;  /* 0x0000000f0600798e */ /* 0x0005e8000c10e784 */
[----:B------:R-:W-:Y:S04]  /*9070*/  RED.E.ADD.F32.FTZ.RN.STRONG.GPU [R234.64+0x100], R84 ;  /* 0x00010054ea00798e */ /* 0x000fe8000c10e784 */
[----:B------:R-:W-:Y:S01]  /*9080*/  RED.E.ADD.F32.FTZ.RN.STRONG.GPU [R196.64+0x100], R85 ;  /* 0x00010055c400798e */ /* 0x000fe2000c10e784 */
[CC--:B-1----:R-:W-:Y:S03]  /*9090*/  LEA R4, P0, R0.reuse, R234.reuse, 0x2 ;  /* 0x000000ea00047211 */ /* 0x0c2fe600078010ff */
[----:B------:R-:W4:Y:S01]  /*90a0*/  LDL R14, [R1+0x40] ;  /* 0x00004000010e7983 */ /* 0x000f220000100800 */
[-C--:B------:R-:W-:Y:S03]  /*90b0*/  LEA.HI.X.SX32 R5, R0, R235.reuse, 0x2, P0 ;  /* 0x000000eb00057211 */ /* 0x080fe600000f16ff */
[----:B------:R-:W4:Y:S01]  /*90c0*/  LDL R0, [R1+0x24] ;  /* 0x0000240001007983 */ /* 0x000f220000100800 */
[CC--:B------:R-:W-:Y:S03]  /*90d0*/  LEA R10, P0, R201.reuse, R234.reuse, 0x2 ;  /* 0x000000eac90a7211 */ /* 0x0c0fe600078010ff */
[----:B------:R3:W-:Y:S01]  /*90e0*/  RED.E.ADD.F32.FTZ.RN.STRONG.GPU [R4.64], R86 ;  /* 0x000000560400798e */ /* 0x0007e2000c10e784 */
[CC--:B--2---:R-:W-:Y:S02]  /*90f0*/  LEA R6, P1, R202.reuse, R234.reuse, 0x2 ;  /* 0x000000eaca067211 */ /* 0x0c4fe400078210ff */
[-C--:B------:R-:W-:Y:S02]  /*9100*/  LEA.HI.X.SX32 R11, R201, R235.reuse, 0x2, P0 ;  /* 0x000000ebc90b7211 */ /* 0x080fe400000f16ff */
[-C--:B------:R-:W-:Y:S02]  /*9110*/  LEA.HI.X.SX32 R7, R202, R235.reuse, 0x2, P1 ;  /* 0x000000ebca077211 */ /* 0x080fe400008f16ff */
[----:B------:R-:W-:Y:S01]  /*9120*/  IADD3 R15, R208, 0x60, RZ ;  /* 0x00000060d00f7810 */ /* 0x000fe20007ffe0ff */
[----:B------:R-:W-:Y:S02]  /*9130*/  IMAD.MOV.U32 R208, RZ, RZ, c[0x0][0x22c] ;  /* 0x00008b00ffd07624 */ /* 0x000fe400078e00ff */
[----:B------:R1:W-:Y:S02]  /*9140*/  RED.E.ADD.F32.FTZ.RN.STRONG.GPU [R6.64], R87 ;  /* 0x000000570600798e */ /* 0x0003e4000c10e784 */
[C---:B------:R-:W-:Y:S02]  /*9150*/  IMAD.IADD R15, R239.reuse, 0x1, R15 ;  /* 0x00000001ef0f7824 */ /* 0x040fe400078e020f */
[----:B------:R-:W-:Y:S01]  /*9160*/  RED.E.ADD.F32.FTZ.RN.STRONG.GPU [R10.64], R88 ;  /* 0x000000580a00798e */ /* 0x000fe2000c10e784 */
[----:B------:R-:W-:Y:S02]  /*9170*/  IMAD R208, R208, c[0x0][0x1c0], RZ ;  /* 0x00007000d0d07a24 */ /* 0x000fe400078e02ff */
[C---:B------:R-:W-:Y:S01]  /*9180*/  IMAD.IADD R15, R239.reuse, 0x1, R15 ;  /* 0x00000001ef0f7824 */ /* 0x040fe200078e020f */
[----:B------:R2:W-:Y:S01]  /*9190*/  RED.E.ADD.F32.FTZ.RN.STRONG.GPU [R8.64], R89 ;  /* 0x000000590800798e */ /* 0x0005e2000c10e784 */
[----:B------:R-:W-:Y:S02]  /*91a0*/  IMAD.SHL.U32 R208, R208, 0x10, RZ ;  /* 0x00000010d0d07824 */ /* 0x000fe400078e00ff */
[----:B------:R-:W-:Y:S01]  /*91b0*/  IMAD.IADD R15, R239, 0x1, R15 ;  /* 0x00000001ef0f7824 */ /* 0x000fe200078e020f */
[----:B------:R-:W-:Y:S01]  /*91c0*/  LDSM.16.MT88.4 R84, [R2+0x4000] ;  /* 0x004000000254783b */ /* 0x000fe20000004200 */
[CC--:B---3--:R-:W-:Y:S04]  /*91d0*/  LEA R4, P1, R199.reuse, R234.reuse, 0x2 ;  /* 0x000000eac7047211 */ /* 0x0c8fe800078210ff */
[-C--:B------:R-:W-:Y:S05]  /*91e0*/  LEA.HI.X.SX32 R5, R199, R235.reuse, 0x2, P1 ;  /* 0x000000ebc7057211 */ /* 0x080fea00008f16ff */
[----:B------:R3:W-:Y:S01]  /*91f0*/  RED.E.ADD.F32.FTZ.RN.STRONG.GPU [R4.64], R90 ;  /* 0x0000005a0400798e */ /* 0x0007e2000c10e784 */
[CC--:B-1----:R-:W-:Y:S04]  /*9200*/  LEA R6, P0, R198.reuse, R234.reuse, 0x2 ;  /* 0x000000eac6067211 */ /* 0x0c2fe800078010ff */
        /* <DEDUP_REMOVED lines=9> */
[C---:B------:R-:W-:Y:S01]  /*92a0*/  IMAD.IADD R15, R239.reuse, 0x1, R15 ;  /* 0x00000001ef0f7824 */ /* 0x040fe200078e020f */
[CC--:B---3--:R-:W-:Y:S03]  /*92b0*/  LEA R4, P0, R12.reuse, R234.reuse, 0x2 ;  /* 0x000000ea0c047211 */ /* 0x0c8fe600078010ff */
[----:B------:R-:W-:Y:S01]  /*92c0*/  IMAD.IADD R15, R239, 0x1, R15 ;  /* 0x00000001ef0f7824 */ /* 0x000fe200078e020f */
[-C--:B------:R-:W-:Y:S02]  /*92d0*/  LEA.HI.X.SX32 R5, R12, R235.reuse, 0x2, P0 ;  /* 0x000000eb0c057211 */ /* 0x080fe400000f16ff */
[CC--:B------:R-:W-:Y:S01]  /*92e0*/  LEA R10, P0, R16.reuse, R234.reuse, 0x2 ;  /* 0x000000ea100a7211 */ /* 0x0c0fe200078010ff */
[----:B------:R-:W2:Y:S01]  /*92f0*/  LDL R12, [R1+0x3c] ;  /* 0x00003c00010c7983 */ /* 0x000ea20000100800 */
[CC--:B-1----:R-:W-:Y:S03]  /*9300*/  LEA R6, P1, R17.reuse, R234.reuse, 0x2 ;  /* 0x000000ea11067211 */ /* 0x0c2fe600078210ff */
[----:B------:R-:W-:Y:S01]  /*9310*/  RED.E.ADD.F32.FTZ.RN.STRONG.GPU [R4.64], R98 ;  /* 0x000000620400798e */ /* 0x000fe2000c10e784 */
[-C--:B------:R-:W-:Y:S02]  /*9320*/  LEA.HI.X.SX32 R11, R16, R235.reuse, 0x2, P0 ;  /* 0x000000eb100b7211 */ /* 0x080fe400000f16ff */
[-C--:B------:R-:W-:Y:S02]  /*9330*/  LEA.HI.X.SX32 R7, R17, R235.reuse, 0x2, P1 ;  /* 0x000000eb11077211 */ /* 0x080fe400008f16ff */
[C---:B------:R-:W-:Y:S02]  /*9340*/  IADD3 R17, R208.reuse, 0x80, RZ ;  /* 0x00000080d0117810 */ /* 0x040fe40007ffe0ff */
[----:B------:R-:W-:Y:S01]  /*9350*/  IADD3 R16, R208, 0x80, RZ ;  /* 0x00000080d0107810 */ /* 0x000fe20007ffe0ff */
[----:B------:R-:W-:Y:S01]  /*9360*/  RED.E.ADD.F32.FTZ.RN.STRONG.GPU [R6.64], R99 ;  /* 0x000000630600798e */ /* 0x000fe2000c10e784 */
[----:B------:R-:W-:Y:S02]  /*9370*/  IMAD.MOV.U32 R208, RZ, RZ, c[0x0][0x22c] ;  /* 0x00008b00ffd07624 */ /* 0x000fe400078e00ff */
[C---:B------:R-:W-:Y:S01]  /*9380*/  IMAD.IADD R17, R239.reuse, 0x1, R17 ;  /* 0x00000001ef117824 */ /* 0x040fe200078e0211 */
[----:B------:R-:W-:Y:S01]  /*9390*/  RED.E.ADD.F32.FTZ.RN.STRONG.GPU [R10.64], R92 ;  /* 0x0000005c0a00798e */ /* 0x000fe2000c10e784 */
[C---:B------:R-:W-:Y:S02]  /*93a0*/  IMAD.IADD R16, R239.reuse, 0x1, R16 ;  /* 0x00000001ef107824 */ /* 0x040fe400078e0210 */
[----:B------:R-:W-:Y:S01]  /*93b0*/  IMAD R208, R208, c[0x0][0x1c0], RZ ;  /* 0x00007000d0d07a24 */ /* 0x000fe200078e02ff */
[----:B------:R1:W-:Y:S01]  /*93c0*/  RED.E.ADD.F32.FTZ.RN.STRONG.GPU [R8.64], R93 ;  /* 0x0000005d0800798e */ /* 0x0003e2000c10e784 */
[C---:B------:R-:W-:Y:S02]  /*93d0*/  IMAD.IADD R16, R239.reuse, 0x1, R16 ;  /* 0x00000001ef107824 */ /* 0x040fe400078e0210 */
[----:B------:R-:W-:Y:S01]  /*93e0*/  IMAD.SHL.U32 R208, R208, 0x10, RZ ;  /* 0x00000010d0d07824 */ /* 0x000fe200078e00ff */
[----:B------:R-:W-:Y:S04]  /*93f0*/  LDSM.16.MT88.4 R96, [R220+0x28800] ;  /* 0x02880000dc60783b */ /* 0x000fe80000004200 */
[C---:B------:R-:W-:Y:S02]  /*9400*/  IADD3 R18, R208.reuse, 0xa0, RZ ;  /* 0x000000a0d0127810 */ /* 0x040fe40007ffe0ff */
[----:B------:R-:W-:Y:S03]  /*9410*/  IADD3 R19, R208, 0xa0, RZ ;  /* 0x000000a0d0137810 */ /* 0x000fe60007ffe0ff */
[C---:B------:R-:W-:Y:S02]  /*9420*/  IMAD.IADD R18, R239.reuse, 0x1, R18 ;  /* 0x00000001ef127824 */ /* 0x040fe400078e0212 */
[C---:B------:R-:W-:Y:S02]  /*9430*/  IMAD.IADD R19, R239.reuse, 0x1, R19 ;  /* 0x00000001ef137824 */ /* 0x040fe400078e0213 */
[----:B------:R-:W-:Y:S01]  /*9440*/  IMAD.IADD R18, R239, 0x1, R18 ;  /* 0x00000001ef127824 */ /* 0x000fe200078e0212 */
[CC--:B-1----:R-:W-:Y:S04]  /*9450*/  LEA R8, P2, R15.reuse, R234.reuse, 0x2 ;  /* 0x000000ea0f087211 */ /* 0x0c2fe800078410ff */
[-C--:B------:R-:W-:Y:S02]  /*9460*/  LEA.HI.X.SX32 R9, R15, R235.reuse, 0x2, P2 ;  /* 0x000000eb0f097211 */ /* 0x080fe400010f16ff */
[----:B------:R-:W-:Y:S01]  /*9470*/  IADD3 R15, R211, 0xa0, RZ ;  /* 0x000000a0d30f7810 */ /* 0x000fe20007ffe0ff */
[----:B------:R-:W-:Y:S04]  /*9480*/  IMAD.MOV.U32 R211, RZ, RZ, c[0x0][0x22c] ;  /* 0x00008b00ffd37624 */ /* 0x000fe800078e00ff */
[----:B------:R-:W-:Y:S04]  /*9490*/  IMAD R211, R211, c[0x0][0x1c0], RZ ;  /* 0x00007000d3d37a24 */ /* 0x000fe800078e02ff */
[----:B------:R-:W-:Y:S01]  /*94a0*/  IMAD.SHL.U32 R211, R211, 0x10, RZ ;  /* 0x00000010d3d37824 */ /* 0x000fe200078e00ff */
[CC--:B----4-:R-:W-:Y:S04]  /*94b0*/  LEA R6, P0, R14.reuse, R234.reuse, 0x2 ;  /* 0x000000ea0e067211 */ /* 0x0d0fe800078010ff */
[-C--:B------:R-:W-:Y:S02]  /*94c0*/  LEA.HI.X.SX32 R7, R14, R235.reuse, 0x2, P0 ;  /* 0x000000eb0e077211 */ /* 0x080fe400000f16ff */
[CC--:B------:R-:W-:Y:S01]  /*94d0*/  LEA R4, P1, R0.reuse, R234.reuse, 0x2 ;  /* 0x000000ea00047211 */ /* 0x0c0fe200078210ff */
[----:B------:R-:W3:Y:S03]  /*94e0*/  LDL R14, [R1+0x1c] ;  /* 0x00001c00010e7983 */ /* 0x000ee60000100800 */
        /* <DEDUP_REMOVED lines=12> */
[----:B------:R-:W3:Y:S01]  /*95b0*/  LDL R0, [R1+0x38] ;  /* 0x0000380001007983 */ /* 0x000ee20000100800 */
[CC--:B----4-:R-:W-:Y:S02]  /*95c0*/  LEA R6, P1, R17.reuse, R234.reuse, 0x2 ;  /* 0x000000ea11067211 */ /* 0x0d0fe400078210ff */
[CC--:B------:R-:W-:Y:S01]  /*95d0*/  LEA R10, P0, R16.reuse, R234.reuse, 0x2 ;  /* 0x000000ea100a7211 */ /* 0x0c0fe200078010ff */
[----:B------:R1:W-:Y:S01]  /*95e0*/  RED.E.ADD.F32.FTZ.RN.STRONG.GPU [R4.64], R102 ;  /* 0x000000660400798e */ /* 0x0003e2000c10e784 */
[-C--:B------:R-:W-:Y:S02]  /*95f0*/  LEA.HI.X.SX32 R7, R17, R235.reuse, 0x2, P1 ;  /* 0x000000eb11077211 */ /* 0x080fe400008f16ff */
[-C--:B------:R-:W-:Y:S01]  /*9600*/  LEA.HI.X.SX32 R11, R16, R235.reuse, 0x2, P0 ;  /* 0x000000eb100b7211 */ /* 0x080fe200000f16ff */
[----:B------:R-:W4:Y:S04]  /*9610*/  LDL R17, [R1+0x18] ;  /* 0x0000180001117983 */ /* 0x000f280000100800 */
[----:B------:R2:W-:Y:S04]  /*9620*/  RED.E.ADD.F32.FTZ.RN.STRONG.GPU [R6.64], R103 ;  /* 0x000000670600798e */ /* 0x0005e8000c10e784 */
[----:B------:R-:W-:Y:S04]  /*9630*/  RED.E.ADD.F32.FTZ.RN.STRONG.GPU [R10.64], R104 ;  /* 0x000000680a00798e */ /* 0x000fe8000c10e784 */
[----:B------:R-:W-:Y:S04]  /*9640*/  RED.E.ADD.F32.FTZ.RN.STRONG.GPU [R8.64], R105 ;  /* 0x000000690800798e */ /* 0x000fe8000c10e784 */
[----:B------:R-:W4:Y:S04]  /*9650*/  LDL R16, [R1+0x34] ;  /* 0x0000340001107983 */ /* 0x000f280000100800 */
[----:B------:R-:W-:Y:S01]  /*9660*/  LDSM.16.MT88.4 R100, [R2+0x2800] ;  /* 0x002800000264783b */ /* 0x000fe20000004200 */
[CC--:B-1----:R-:W-:Y:S04]  /*9670*/  LEA R4, P1, R13.reuse, R234.reuse, 0x2 ;  /* 0x000000ea0d047211 */ /* 0x0c2fe800078210ff */
[-C--:B------:R-:W-:Y:S02]  /*9680*/  LEA.HI.X.SX32 R5, R13, R235.reuse, 0x2, P1 ;  /* 0x000000eb0d057211 */ /* 0x080fe400008f16ff */
[CC--:B--2---:R-:W-:Y:S03]  /*9690*/  LEA R6, P0, R12.reuse, R234.reuse, 0x2 ;  /* 0x000000ea0c067211 */ /* 0x0c4fe600078010ff */
[----:B------:R1:W-:Y:S01]  /*96a0*/  RED.E.ADD.F32.FTZ.RN.STRONG.GPU [R4.64], R106 ;  /* 0x0000006a0400798e */ /* 0x0003e2000c10e784 */
[-C--:B------:R-:W-:Y:S02]  /*96b0*/  LEA.HI.X.SX32 R7, R12, R235.reuse, 0x2, P0 ;  /* 0x000000eb0c077211 */ /* 0x080fe400000f16ff */
[CC--:B------:R-:W-:Y:S03]  /*96c0*/  LEA R12, P1, R19.reuse, R234.reuse, 0x2 ;  /* 0x000000ea130c7211 */ /* 0x0c0fe600078210ff */
[----:B------:R-:W-:Y:S01]  /*96d0*/  RED.E.ADD.F32.FTZ.RN.STRONG.GPU [R6.64], R107 ;  /* 0x0000006b0600798e */ /* 0x000fe2000c10e784 */
[-C--:B------:R-:W-:Y:S02]  /*96e0*/  LEA.HI.X.SX32 R13, R19, R235.reuse, 0x2, P1 ;  /* 0x000000eb130d7211 */ /* 0x080fe400008f16ff */
[----:B------:R-:W-:Y:S01]  /*96f0*/  IADD3 R19, R211, 0xc0, RZ ;  /* 0x000000c0d3137810 */ /* 0x000fe20007ffe0ff */
[----:B------:R-:W-:Y:S04]  /*9700*/  RED.E.ADD.F32.FTZ.RN.STRONG.GPU [R234.64+0x280], R112 ;  /* 0x00028070ea00798e */ /* 0x000fe8000c10e784 */
[----:B------:R-:W-:Y:S01]  /*9710*/  RED.E.ADD.F32.FTZ.RN.STRONG.GPU [R196.64+0x280], R113 ;  /* 0x00028071c400798e */ /* 0x000fe2000c10e784 */
[----:B------:R-:W-:Y:S03]  /*9720*/  IMAD.IADD R19, R239, 0x1, R19 ;  /* 0x00000001ef137824 */ /* 0x000fe600078e0213 */
[----:B------:R-:W-:Y:S01]  /*9730*/  LDSM.16.MT88.4 R104, [R2+0x4800] ;  /* 0x004800000268783b */ /* 0x000fe20000004200 */
[CC--:B-1----:R-:W-:Y:S04]  /*9740*/  LEA R4, P0, R15.reuse, R234.reuse, 0x2 ;  /* 0x000000ea0f047211 */ /* 0x0c2fe800078010ff */
[-C--:B------:R-:W-:Y:S02]  /*9750*/  LEA.HI.X.SX32 R5, R15, R235.reuse, 0x2, P0 ;  /* 0x000000eb0f057211 */ /* 0x080fe400000f16ff */
[-C--:B------:R-:W-:Y:S02]  /*9760*/  LEA R10, P0, R18, R234.reuse, 0x2 ;  /* 0x000000ea120a7211 */ /* 0x080fe400078010ff */
[----:B------:R-:W-:Y:S01]  /*9770*/  IADD3 R15, R208, 0xa0, RZ ;  /* 0x000000a0d00f7810 */ /* 0x000fe20007ffe0ff */
[----:B------:R-:W-:Y:S01]  /*9780*/  RED.E.ADD.F32.FTZ.RN.STRONG.GPU [R4.64], R114 ;  /* 0x000000720400798e */ /* 0x000fe2000c10e784 */
[-C--:B------:R-:W-:Y:S01]  /*9790*/  LEA.HI.X.SX32 R11, R18, R235.reuse, 0x2, P0 ;  /* 0x000000eb120b7211 */ /* 0x080fe200000f16ff */
[----:B------:R-:W-:Y:S02]  /*97a0*/  IMAD.MOV.U32 R208, RZ, RZ, c[0x0][0x22c] ;  /* 0x00008b00ffd07624 */ /* 0x000fe400078e00ff */
[C---:B------:R-:W-:Y:S01]  /*97b0*/  IMAD.IADD R15, R239.reuse, 0x1, R15 ;  /* 0x00000001ef0f7824 */ /* 0x040fe200078e020f */
[----:B------:R-:W-:Y:S01]  /*97c0*/  RED.E.ADD.F32.FTZ.RN.STRONG.GPU [R12.64], R115 ;  /* 0x000000730c00798e */ /* 0x000fe2000c10e784 */
[----:B------:R-:W-:Y:S02]  /*97d0*/  IMAD R208, R208, c[0x0][0x1c0], RZ ;  /* 0x00007000d0d07a24 */ /* 0x000fe400078e02ff */
[C---:B------:R-:W-:Y:S01]  /*97e0*/  IMAD.IADD R15, R239.reuse, 0x1, R15 ;  /* 0x00000001ef0f7824 */ /* 0x040fe200078e020f */
[----:B------:R1:W-:Y:S01]  /*97f0*/  RED.E.ADD.F32.FTZ.RN.STRONG.GPU [R10.64], R108 ;  /* 0x0000006c0a00798e */ /* 0x0003e2000c10e784 */
[----:B------:R-:W-:Y:S02]  /*9800*/  IMAD.SHL.U32 R208, R208, 0x10, RZ ;  /* 0x00000010d0d07824 */ /* 0x000fe400078e00ff */
[----:B------:R-:W-:Y:S05]  /*9810*/  IMAD.IADD R15, R239, 0x1, R15 ;  /* 0x00000001ef0f7824 */ /* 0x000fea00078e020f */
[CC--:B------:R-:W-:Y:S04]  /*9820*/  LEA R8, P2, R15.reuse, R234.reuse, 0x2 ;  /* 0x000000ea0f087211 */ /* 0x0c0fe800078410ff */
[-C--:B------:R-:W-:Y:S02]  /*9830*/  LEA.HI.X.SX32 R9, R15, R235.reuse, 0x2, P2 ;  /* 0x000000eb0f097211 */ /* 0x080fe400010f16ff */
[----:B------:R-:W-:Y:S01]  /*9840*/  IADD3 R15, R208, 0xc0, RZ ;  /* 0x000000c0d00f7810 */ /* 0x000fe20007ffe0ff */
[----:B------:R-:W-:Y:S02]  /*9850*/  IMAD.MOV.U32 R208, RZ, RZ, c[0x0][0x22c] ;  /* 0x00008b00ffd07624 */ /* 0x000fe400078e00ff */
[----:B------:R-:W-:Y:S02]  /*9860*/  RED.E.ADD.F32.FTZ.RN.STRONG.GPU [R8.64], R109 ;  /* 0x0000006d0800798e */ /* 0x000fe4000c10e784 */
[----:B------:R-:W-:Y:S04]  /*9870*/  IMAD R208, R208, c[0x0][0x1c0], RZ ;  /* 0x00007000d0d07a24 */ /* 0x000fe800078e02ff */
[----:B------:R-:W-:Y:S05]  /*9880*/  IMAD.SHL.U32 R208, R208, 0x10, RZ ;  /* 0x00000010d0d07824 */ /* 0x000fea00078e00ff */
[----:B------:R-:W-:Y:S05]  /*9890*/  IADD3 R18, R208, 0xc0, RZ ;  /* 0x000000c0d0127810 */ /* 0x000fea0007ffe0ff */
[C---:B------:R-:W-:Y:S04]  /*98a0*/  IMAD.IADD R18, R239.reuse, 0x1, R18 ;  /* 0x00000001ef127824 */ /* 0x040fe800078e0212 */
[C---:B------:R-:W-:Y:S04]  /*98b0*/  IMAD.IADD R18, R239.reuse, 0x1, R18 ;  /* 0x00000001ef127824 */ /* 0x040fe800078e0212 */
[----:B------:R-:W-:Y:S05]  /*98c0*/  IMAD.IADD R18, R239, 0x1, R18 ;  /* 0x00000001ef127824 */ /* 0x000fea00078e0212 */
[CC--:B-1----:R-:W-:Y:S04]  /*98d0*/  LEA R10, P2, R18.reuse, R234.reuse, 0x2 ;  /* 0x000000ea120a7211 */ /* 0x0c2fe800078410ff */
[-C--:B------:R-:W-:Y:S02]  /*98e0*/  LEA.HI.X.SX32 R11, R18, R235.reuse, 0x2, P2 ;  /* 0x000000eb120b7211 */ /* 0x080fe400010f16ff */
[CC--:B---3--:R-:W-:Y:S04]  /*98f0*/  LEA R6, P1, R14.reuse, R234.reuse, 0x2 ;  /* 0x000000ea0e067211 */ /* 0x0c8fe800078210ff */
[-C--:B------:R-:W-:Y:S02]  /*9900*/  LEA.HI.X.SX32 R7, R14, R235.reuse, 0x2, P1 ;  /* 0x000000eb0e077211 */ /* 0x080fe400008f16ff */
[----:B------:R-:W2:Y:S04]  /*9910*/  LDL R14, [R1+0xc] ;  /* 0x00000c00010e7983 */ /* 0x000ea80000100800 */
[----:B------:R1:W-:Y:S02]  /*9920*/  RED.E.ADD.F32.FTZ.RN.STRONG.GPU [R6.64], R110 ;  /* 0x0000006e0600798e */ /* 0x0003e4000c10e784 */
[CC--:B-1----:R-:W-:Y:S02]  /*9930*/  LEA R6, P1, R19.reuse, R234.reuse, 0x2 ;  /* 0x000000ea13067211 */ /* 0x0c2fe400078210ff */
[CC--:B------:R-:W-:Y:S02]  /*9940*/  LEA R4, P0, R0.reuse, R234.reuse, 0x2 ;  /* 0x000000ea00047211 */ /* 0x0c0fe400078010ff */
[-C--:B------:R-:W-:Y:S02]  /*9950*/  LEA.HI.X.SX32 R7, R19, R235.reuse, 0x2, P1 ;  /* 0x000000eb13077211 */ /* 0x080fe400008f16ff */
[-C--:B------:R-:W-:Y:S02]  /*9960*/  LEA.HI.X.SX32 R5, R0, R235.reuse, 0x2, P0 ;  /* 0x000000eb00057211 */ /* 0x080fe400000f16ff */
[----:B------:R-:W3:Y:S01]  /*9970*/  LDL R0, [R1+0x30] ;  /* 0x0000300001007983 */ /* 0x000ee20000100800 */
[CC--:B------:R-:W-:Y:S03]  /*9980*/  LEA R8, P0, R15.reuse, R234.reuse, 0x2 ;  /* 0x000000ea0f087211 */ /* 0x0c0fe600078010ff */
[----:B------:R1:W-:Y:S01]  /*9990*/  RED.E.ADD.F32.FTZ.RN.STRONG.GPU [R4.64], R111 ;  /* 0x0000006f0400798e */ /* 0x0003e2000c10e784 */
[-C--:B------:R-:W-:Y:S02]  /*99a0*/  LEA.HI.X.SX32 R9, R15, R235.reuse, 0x2, P0 ;  /* 0x000000eb0f097211 */ /* 0x080fe400000f16ff */
[----:B------:R-:W-:Y:S01]  /*99b0*/  IADD3 R15, R211, 0xc0, RZ ;  /* 0x000000c0d30f7810 */ /* 0x000fe20007ffe0ff */
[----:B------:R-:W-:Y:S04]  /*99c0*/  RED.E.ADD.F32.FTZ.RN.STRONG.GPU [R234.64+0x300], R116 ;  /* 0x00030074ea00798e */ /* 0x000fe8000c10e784 */
[----:B------:R-:W-:Y:S01]  /*99d0*/  RED.E.ADD.F32.FTZ.RN.STRONG.GPU [R196.64+0x300], R117 ;  /* 0x00030075c400798e */ /* 0x000fe2000c10e784 */
[C---:B------:R-:W-:Y:S03]  /*99e0*/  IMAD.IADD R15, R239.reuse, 0x1, R15 ;  /* 0x00000001ef0f7824 */ /* 0x040fe600078e020f */
[----:B------:R4:W-:Y:S01]  /*99f0*/  RED.E.ADD.F32.FTZ.RN.STRONG.GPU [R8.64], R118 ;  /* 0x000000760800798e */ /* 0x0009e2000c10e784 */
[----:B------:R-:W-:Y:S03]  /*9a00*/  IMAD.IADD R15, R239, 0x1, R15 ;  /* 0x00000001ef0f7824 */ /* 0x000fe600078e020f */
[----:B------:R4:W-:Y:S04]  /*9a10*/  RED.E.ADD.F32.FTZ.RN.STRONG.GPU [R6.64], R119 ;  /* 0x000000770600798e */ /* 0x0009e8000c10e784 */
[----:B------:R-:W-:Y:S01]  /*9a20*/  LDSM.16.MT88.4 R108, [R2+0x6800] ;  /* 0x00680000026c783b */ /* 0x000fe20000004200 */
[CC--:B-1----:R-:W-:Y:S04]  /*9a30*/  LEA R4, P0, R15.reuse, R234.reuse, 0x2 ;  /* 0x000000ea0f047211 */ /* 0x0c2fe800078010ff */
[-C--:B------:R-:W-:Y:S02]  /*9a40*/  LEA.HI.X.SX32 R5, R15, R235.reuse, 0x2, P0 ;  /* 0x000000eb0f057211 */ /* 0x080fe400000f16ff */
[----:B------:R-:W-:Y:S03]  /*9a50*/  IADD3 R15, R208, 0xe0, RZ ;  /* 0x000000e0d00f7810 */ /* 0x000fe60007ffe0ff */
[----:B------:R1:W-:Y:S01]  /*9a60*/  RED.E.ADD.F32.FTZ.RN.STRONG.GPU [R4.64], R120 ;  /* 0x000000780400798e */ /* 0x0003e2000c10e784 */
[CC--:B----4-:R-:W-:Y:S03]  /*9a70*/  LEA R8, P1, R17.reuse, R234.reuse, 0x2 ;  /* 0x000000ea11087211 */ /* 0x0d0fe600078210ff */
[----:B------:R4:W-:Y:S01]  /*9a80*/  RED.E.ADD.F32.FTZ.RN.STRONG.GPU [R10.64], R121 ;  /* 0x000000790a00798e */ /* 0x0009e2000c10e784 */
[CC--:B------:R-:W-:Y:S02]  /*9a90*/  LEA R6, P0, R16.reuse, R234.reuse, 0x2 ;  /* 0x000000ea10067211 */ /* 0x0c0fe400078010ff */
[-C--:B------:R-:W-:Y:S02]  /*9aa0*/  LEA.HI.X.SX32 R9, R17, R235.reuse, 0x2, P1 ;  /* 0x000000eb11097211 */ /* 0x080fe400008f16ff */
[-C--:B------:R-:W-:Y:S02]  /*9ab0*/  LEA.HI.X.SX32 R7, R16, R235.reuse, 0x2, P0 ;  /* 0x000000eb10077211 */ /* 0x080fe400000f16ff */
[C---:B------:R-:W-:Y:S01]  /*9ac0*/  IADD3 R17, R209.reuse, 0xe0, RZ ;  /* 0x000000e0d1117810 */ /* 0x040fe20007ffe0ff */
[----:B------:R4:W-:Y:S01]  /*9ad0*/  RED.E.ADD.F32.FTZ.RN.STRONG.GPU [R8.64], R122 ;  /* 0x0000007a0800798e */ /* 0x0009e2000c10e784 */
[----:B------:R-:W-:Y:S03]  /*9ae0*/  IADD3 R16, R209, 0xe0, RZ ;  /* 0x000000e0d1107810 */ /* 0x000fe60007ffe0ff */
[----:B------:R2:W-:Y:S01]  /*9af0*/  RED.E.ADD.F32.FTZ.RN.STRONG.GPU [R6.64], R123 ;  /* 0x0000007b0600798e */ /* 0x0005e2000c10e784 */
[C---:B------:R-:W-:Y:S02]  /*9b00*/  IMAD.IADD R17, R239.reuse, 0x1, R17 ;  /* 0x00000001ef117824 */ /* 0x040fe400078e0211 */
[----:B------:R-:W-:Y:S01]  /*9b10*/  IMAD.IADD R16, R239, 0x1, R16 ;  /* 0x00000001ef107824 */ /* 0x000fe200078e0210 */
[----:B------:R-:W-:Y:S02]  /*9b20*/  RED.E.ADD.F32.FTZ.RN.STRONG.GPU [R234.64+0x380], R128 ;  /* 0x00038080ea00798e */ /* 0x000fe4000c10e784 */
[-C--:B------:R-:W-:Y:S01]  /*9b30*/  LEA R12, P0, R17, R234.reuse, 0x2 ;  /* 0x000000ea110c7211 */ /* 0x080fe200078010ff */
[----:B------:R-:W-:Y:S01]  /*9b40*/  IMAD.IADD R16, R239, 0x1, R16 ;  /* 0x00000001ef107824 */ /* 0x000fe200078e0210 */
[----:B------:R-:W-:Y:S01]  /*9b50*/  RED.E.ADD.F32.FTZ.RN.STRONG.GPU [R196.64+0x380], R129 ;  /* 0x00038081c400798e */ /* 0x000fe2000c10e784 */
[-C--:B-1----:R-:W-:Y:S02]  /*9b60*/  LEA R4, P1, R15, R234.reuse, 0x2 ;  /* 0x000000ea0f047211 */ /* 0x082fe400078210ff */
[-C--:B------:R-:W-:Y:S02]  /*9b70*/  LEA.HI.X.SX32 R13, R17, R235.reuse, 0x2, P0 ;  /* 0x000000eb110d7211 */ /* 0x080fe400000f16ff */
[-C--:B------:R-:W-:Y:S02]  /*9b80*/  LEA.HI.X.SX32 R5, R15, R235.reuse, 0x2, P1 ;  /* 0x000000eb0f057211 */ /* 0x080fe400008f16ff */
[----:B------:R-:W-:Y:S02]  /*9b90*/  IADD3 R15, R209, 0xe0, RZ ;  /* 0x000000e0d10f7810 */ /* 0x000fe40007ffe0ff */
[CC--:B----4-:R-:W-:Y:S01]  /*9ba0*/  LEA R10, P3, R16.reuse, R234.reuse, 0x2 ;  /* 0x000000ea100a7211 */ /* 0x0d0fe200078610ff */
[----:B------:R3:W-:Y:S02]  /*9bb0*/  RED.E.ADD.F32.FTZ.RN.STRONG.GPU [R4.64], R130 ;  /* 0x000000820400798e */ /* 0x0007e4000c10e784 */
[C---:B------:R-:W-:Y:S01]  /*9bc0*/  IMAD.IADD R15, R239.reuse, 0x1, R15 ;  /* 0x00000001ef0f7824 */ /* 0x040fe200078e020f */
[-C--:B------:R-:W-:Y:S01]  /*9bd0*/  LEA.HI.X.SX32 R11, R16, R235.reuse, 0x2, P3 ;  /* 0x000000eb100b7211 */ /* 0x080fe200018f16ff */
[----:B------:R-:W-:Y:S02]  /*9be0*/  RED.E.ADD.F32.FTZ.RN.STRONG.GPU [R12.64], R131 ;  /* 0x000000830c00798e */ /* 0x000fe4000c10e784 */
[C---:B------:R-:W-:Y:S02]  /*9bf0*/  IMAD.IADD R15, R239.reuse, 0x1, R15 ;  /* 0x00000001ef0f7824 */ /* 0x040fe400078e020f */
[----:B------:R-:W-:Y:S02]  /*9c00*/  RED.E.ADD.F32.FTZ.RN.STRONG.GPU [R10.64], R124 ;  /* 0x0000007c0a00798e */ /* 0x000fe4000c10e784 */
[----:B------:R-:W-:Y:S02]  /*9c10*/  IMAD.IADD R15, R239, 0x1, R15 ;  /* 0x00000001ef0f7824 */ /* 0x000fe400078e020f */
[----:B------:R-:W-:Y:S03]  /*9c20*/  LDSM.16.MT88.4 R16, [R2+0x2000] ;  /* 0x002000000210783b */ /* 0x000fe60000004200 */
        /* <DEDUP_REMOVED lines=61> */
[----:B------:R-:W1:Y:S03]  /*a000*/  LDSM.16.MT88.4 R108, [R2+0x5800] ;  /* 0x00580000026c783b */ /* 0x000e660000004200 */
        /* <DEDUP_REMOVED lines=37> */
[----:B------:R-:W-:Y:S01]  /*a260*/  FMUL.FTZ R84, R64, c[0x0][0x2dc] ;  /* 0x0000b70040547a20 */ /* 0x000fe20000410000 */
[----:B------:R-:W-:Y:S01]  /*a270*/  UISETP.NE.AND UP0, UPT, UR34, -0x1, UPT ;  /* 0xffffffff2200788c */ /* 0x000fe2000bf05270 */
[----:B------:R-:W-:Y:S01]  /*a280*/  FMUL.FTZ R64, R60, c[0x0][0x2dc] ;  /* 0x0000b7003c407a20 */ /* 0x000fe20000410000 */
[----:B------:R-:W-:Y:S01]  /*a290*/  ULDC.64 UR10, c[0x0][0x3a0] ;  /* 0x0000e800000a7ab9 */ /* 0x000fe20000000a00 */
[----:B------:R-:W-:-:S02]  /*a2a0*/  FMUL.FTZ R14, R59, c[0x0][0x2dc] ;  /* 0x0000b7003b0e7a20 */ /* 0x000fc40000410000 */
[----:B------:R-:W-:Y:S01]  /*a2b0*/  FMUL.FTZ R132, R132, c[0x0][0x2e0] ;  /* 0x0000b80084847a20 */ /* 0x000fe20000410000 */
[----:B------:R-:W-:Y:S01]  /*a2c0*/  PLOP3.LUT P0, PT, PT, PT, UP0, 0x80, 0x0 ;  /* 0x000000000000781c */ /* 0x000fe20003f0f008 */
[----:B------:R-:W-:Y:S02]  /*a2d0*/  FMUL.FTZ R60, R133, c[0x0][0x2e0] ;  /* 0x0000b800853c7a20 */ /* 0x000fe40000410000 */
        /* <DEDUP_REMOVED lines=10> */
[----:B------:R-:W-:Y:S01]  /*a380*/  @UP0 UIMAD.WIDE.U32 UR6, UR8, UR10, URZ ;  /* 0x0000000a080602a5 */ /* 0x000fe2000f8e003f */
[----:B------:R-:W-:Y:S02]  /*a390*/  FMUL.FTZ R85, R58, c[0x0][0x2dc] ;  /* 0x0000b7003a557a20 */ /* 0x000fe40000410000 */
[----:B------:R-:W-:Y:S01]  /*a3a0*/  FMUL.FTZ R146, R146, c[0x0][0x2e0] ;  /* 0x0000b80092927a20 */ /* 0x000fe20000410000 */
[----:B------:R-:W-:Y:S01]  /*a3b0*/  F2FP.PACK_AB R56, R56, R144 ;  /* 0x000000903838723e */ /* 0x000fe200000000ff */
[----:B------:R-:W-:Y:S01]  /*a3c0*/  FMUL.FTZ R55, R147, c[0x0][0x2e0] ;  /* 0x0000b80093377a20 */ /* 0x000fe20000410000 */
[----:B------:R-:W-:Y:S01]  /*a3d0*/  F2FP.PACK_AB R14, R14, R85 ;  /* 0x000000550e0e723e */ /* 0x000fe200000000ff */
[----:B------:R-:W-:Y:S01]  /*a3e0*/  FMUL.FTZ R15, R57, c[0x0][0x2dc] ;  /* 0x0000b700390f7a20 */ /* 0x000fe20000410000 */
[----:B------:R-:W-:Y:S01]  /*a3f0*/  @UP0 UIMAD UR14, UR8, UR11, UR7 ;  /* 0x0000000b080e02a4 */ /* 0x000fe2000f8e0207 */
[----:B------:R-:W-:Y:S01]  /*a400*/  FMUL.FTZ R136, R136, c[0x0][0x2e0] ;  /* 0x0000b80088887a20 */ /* 0x000fe20000410000 */
[----:B------:R-:W-:Y:S01]  /*a410*/  F2FP.PACK_AB R55, R55, R146 ;  /* 0x000000923737723e */ /* 0x000fe200000000ff */
[----:B------:R-:W-:Y:S01]  /*a420*/  FMUL.FTZ R58, R137, c[0x0][0x2e0] ;  /* 0x0000b800893a7a20 */ /* 0x000fe20000410000 */
[----:B------:R-:W-:Y:S01]  /*a430*/  F2FP.PACK_AB R15, R15, R86 ;  /* 0x000000560f0f723e */ /* 0x000fe200000000ff */
        /* <DEDUP_REMOVED lines=248> */
.L_x_766:
        /* <DEDUP_REMOVED lines=19> */
.L_x_767:
        /* <DEDUP_REMOVED lines=65> */
.L_x_769:
[----:B--23--:R-:W-:Y:S05]  /*b900*/  BSYNC B0 ;  /* 0x0000000000007941 */ /* 0x00cfea0003800000 */
.L_x_768:
        /* <DEDUP_REMOVED lines=22> */
.L_x_771:
[----:B------:R-:W-:Y:S05]  /*ba70*/  BSYNC B0 ;  /* 0x0000000000007941 */ /* 0x000fea0003800000 */
.L_x_770:
        /* <DEDUP_REMOVED lines=31> */
.L_x_773:
[----:B------:R-:W-:Y:S05]  /*bc70*/  BSYNC B0 ;  /* 0x0000000000007941 */ /* 0x000fea0003800000 */
.L_x_772:
        /* <DEDUP_REMOVED lines=18> */
.L_x_744:
[----:B------:R-:W-:Y:S05]  /*bda0*/  BSYNC B1 ;  /* 0x0000000000017941 */ /* 0x000fea0003800000 */
.L_x_730:
        /* <DEDUP_REMOVED lines=12> */
.L_x_774:
[----:B------:R-:W-:Y:S05]  /*be70*/  EXIT ;  /* 0x000000000000794d */ /* 0x000fea0003800000 */
.L_x_776:
        /* <DEDUP_REMOVED lines=16> */
.L_x_1040:


//--------------------- .text._ZN5flash44flash_bwd_dq_dk_dv_loop_seqk_parallel_kernelI23Flash_bwd_kernel_traitsILi256ELi64ELi64ELi8ELi4ELi2ELi2ELb0ELb0EN7cutlass6half_tE19Flash_kernel_traitsILi256ELi64ELi64ELi8ES3_EELb0ELb1ELb0ELb0ELb0ELb0ELb1EEEvNS_16Flash_bwd_paramsE --------------------------
	.section	.text._ZN5flash44flash_bwd_dq_dk_dv_loop_seqk_parallel_kernelI23Flash_bwd_kernel_traitsILi256ELi64ELi64ELi8ELi4ELi2ELi2ELb0ELb0EN7cutlass6half_tE19Flash_kernel_traitsILi256ELi64ELi64ELi8ES3_EELb0ELb1ELb0ELb0ELb0ELb0ELb1EEEvNS_16Flash_bwd_paramsE,"ax",@progbits
	.sectioninfo	@"SHI_REGISTERS=255"
	.align	128
        .global         _ZN5flash44flash_bwd_dq_dk_dv_loop_seqk_parallel_kernelI23Flash_bwd_kernel_traitsILi256ELi64ELi64ELi8ELi4ELi2ELi2ELb0ELb0EN7cutlass6half_tE19Flash_kernel_traitsILi256ELi64ELi64ELi8ES3_EELb0ELb1ELb0ELb0ELb0ELb0ELb1EEEvNS_16Flash_bwd_paramsE
        .type           _ZN5flash44flash_bwd_dq_dk_dv_loop_seqk_parallel_kernelI23Flash_bwd_kernel_traitsILi256ELi64ELi64ELi8ELi4ELi2ELi2ELb0ELb0EN7cutlass6half_tE19Flash_kernel_traitsILi256ELi64ELi64ELi8ES3_EELb0ELb1ELb0ELb0ELb0ELb0ELb1EEEvNS_16Flash_bwd_paramsE,@function
        .size           _ZN5flash44flash_bwd_dq_dk_dv_loop_seqk_parallel_kernelI23Flash_bwd_kernel_traitsILi256ELi64ELi64ELi8ELi4ELi2ELi2ELb0ELb0EN7cutlass6half_tE19Flash_kernel_traitsILi256ELi64ELi64ELi8ES3_EELb0ELb1ELb0ELb0ELb0ELb0ELb1EEEvNS_16Flash_bwd_paramsE,(.L_x_1041 - _ZN5flash44flash_bwd_dq_dk_dv_loop_seqk_parallel_kernelI23Flash_bwd_kernel_traitsILi256ELi64ELi64ELi8ELi4ELi2ELi2ELb0ELb0EN7cutlass6half_tE19Flash_kernel_traitsILi256ELi64ELi64ELi8ES3_EELb0ELb1ELb0ELb0ELb0ELb0ELb1EEEvNS_16Flash_bwd_paramsE)
        .other          _ZN5flash44flash_bwd_dq_dk_dv_loop_seqk_parallel_kernelI23Flash_bwd_kernel_traitsILi256ELi64ELi64ELi8ELi4ELi2ELi2ELb0ELb0EN7cutlass6half_tE19Flash_kernel_traitsILi256ELi64ELi64ELi8ES3_EELb0ELb1ELb0ELb0ELb0ELb0ELb1EEEvNS_16Flash_bwd_paramsE,@"STO_CUDA_ENTRY STV_DEFAULT"
_ZN5flash44flash_bwd_dq_dk_dv_loop_seqk_parallel_kernelI23Flash_bwd_kernel_traitsILi256ELi64ELi64ELi8ELi4ELi2ELi2ELb0ELb0EN7cutlass6half_tE19Flash_kernel_traitsILi256ELi64ELi64ELi8ES3_EELb0ELb1ELb0ELb0ELb0ELb0ELb1EEEvNS_16Flash_bwd_paramsE:
.text._ZN5flash44flash_bwd_dq_dk_dv_loop_seqk_parallel_kernelI23Flash_bwd_kernel_traitsILi256ELi64ELi64ELi8ELi4ELi2ELi2ELb0ELb0EN7cutlass6half_tE19Flash_kernel_traitsILi256ELi64ELi64ELi8ES3_EELb0ELb1ELb0ELb0ELb0ELb0ELb1EEEvNS_16Flash_bwd_paramsE:
        /* <DEDUP_REMOVED lines=175> */
.L_x_823:
        /* <DEDUP_REMOVED lines=66> */
.L_x_777:
        /* <DEDUP_REMOVED lines=59> */
.L_x_779:
        /* <DEDUP_REMOVED lines=42> */
.L_x_780:
        /* <DEDUP_REMOVED lines=45> */
.L_x_781:
[----:B------:R-:W-:-:S04]  /*1830*/  UMOV UR10, UR51 ;  /* 0x00000033000a7c82 */ /* 0x000fc80008000000 */
.L_x_782:
        /* <DEDUP_REMOVED lines=98> */
.L_x_784:
        /* <DEDUP_REMOVED lines=18> */
.L_x_785:
        /* <DEDUP_REMOVED lines=35> */
.L_x_787:
[----:B------:R-:W-:Y:S05]  /*21b0*/  BSYNC B0 ;  /* 0x0000000000007941 */ /* 0x000fea0003800000 */
.L_x_786:
        /* <DEDUP_REMOVED lines=21> */
.L_x_789:
[----:B------:R-:W-:Y:S05]  /*2310*/  BSYNC B0 ;  /* 0x0000000000007941 */ /* 0x000fea0003800000 */
.L_x_788:
        /* <DEDUP_REMOVED lines=31> */
.L_x_791:
[----:B------:R-:W-:Y:S05]  /*2510*/  BSYNC B0 ;  /* 0x0000000000007941 */ /* 0x000fea0003800000 */
.L_x_790:
        /* <DEDUP_REMOVED lines=20> */
.L_x_783:
        /* <DEDUP_REMOVED lines=56> */
.L_x_794:
[----:B------:R-:W-:Y:S05]  /*29e0*/  BSYNC B0 ;  /* 0x0000000000007941 */ /* 0x000fea0003800000 */
.L_x_793:
        /* <DEDUP_REMOVED lines=48> */
.L_x_796:
[----:B------:R-:W-:Y:S05]  /*2cf0*/  BSYNC B0 ;  /* 0x0000000000007941 */ /* 0x000fea0003800000 */
.L_x_795:
        /* <DEDUP_REMOVED lines=23> */
.L_x_798:
        /* <DEDUP_REMOVED lines=50> */
.L_x_799:
[----:B------:R-:W-:Y:S05]  /*3190*/  BSYNC B0 ;  /* 0x0000000000007941 */ /* 0x000fea0003800000 */
.L_x_797:
        /* <DEDUP_REMOVED lines=21> */
.L_x_801:
        /* <DEDUP_REMOVED lines=49> */
.L_x_802:
[----:B------:R-:W-:Y:S05]  /*3600*/  BSYNC B0 ;  /* 0x0000000000007941 */ /* 0x000fea0003800000 */
.L_x_800:
        /* <DEDUP_REMOVED lines=90> */
.L_x_804:
[----:B------:R-:W-:Y:S05]  /*3bb0*/  BSYNC B0 ;  /* 0x0000000000007941 */ /* 0x000fea0003800000 */
.L_x_803:
        /* <DEDUP_REMOVED lines=55> */
.L_x_806:
[----:B------:R-:W-:Y:S05]  /*3f30*/  BSYNC B0 ;  /* 0x0000000000007941 */ /* 0x000fea0003800000 */
.L_x_805:
        /* <DEDUP_REMOVED lines=62> */
.L_x_808:
[----:B------:R-:W-:Y:S05]  /*4320*/  BSYNC B0 ;  /* 0x0000000000007941 */ /* 0x000fea0003800000 */
.L_x_807:
        /* <DEDUP_REMOVED lines=54> */
.L_x_810:
[----:B------:R-:W-:Y:S05]  /*4690*/  BSYNC B0 ;  /* 0x0000000000007941 */ /* 0x000fea0003800000 */
.L_x_809:
        /* <DEDUP_REMOVED lines=156> */
.L_x_813:
[----:B------:R-:W0:Y:S01]  /*5060*/  LDGDEPBAR ;  /* 0x00000000000079af */ /* 0x000e220000000000 */
[C---:B------:R-:W-:Y:S01]  /*5070*/  IADD3 R117, R219.reuse, R231, RZ ;  /* 0x000000e7db757210 */ /* 0x040fe20007ffe0ff */
[----:B------:R-:W-:Y:S01]  /*5080*/  USHF.L.U32 UR7, UR6, 0x6, URZ ;  /* 0x0000000606077899 */ /* 0x000fe2000800063f */
[-C--:B------:R-:W-:Y:S01]  /*5090*/  IADD3 R116, R219, R226.reuse, RZ ;  /* 0x000000e2db747210 */ /* 0x080fe20007ffe0ff */
[----:B------:R-:W-:Y:S01]  /*50a0*/  USHF.L.U32 UR8, UR16, 0x6, URZ ;  /* 0x0000000610087899 */ /* 0x000fe2000800063f */
[----:B---3--:R-:W-:Y:S01]  /*50b0*/  IADD3 R0, R117, R226, RZ ;  /* 0x000000e275007210 */ /* 0x008fe20007ffe0ff */
[----:B------:R-:W2:Y:S01]  /*50c0*/  LDL R121, [R1+0x50] ;  /* 0x0000500001797983 */ /* 0x000ea20000100800 */
[----:B------:R-:W-:Y:S01]  /*50d0*/  UISETP.GE.AND UP0, UPT, UR7, UR14, UPT ;  /* 0x0000000e0700728c */ /* 0x000fe2000bf06270 */
[----:B------:R-:W-:Y:S01]  /*50e0*/  MOV R127, c[0x0][0x22c] ;  /* 0x00008b00007f7a02 */ /* 0x000fe20000000f00 */
[----:B------:R-:W-:Y:S02]  /*50f0*/  UIADD3 UR8, UR8, 0x40, URZ ;  /* 0x0000004008087890 */ /* 0x000fe4000fffe03f */
[----:B------:R-:W-:Y:S01]  /*5100*/  UISETP.GT.AND UP3, UPT, UR6, UR13, UPT ;  /* 0x0000000d0600728c */ /* 0x000fe2000bf64270 */
[----:B------:R-:W3:Y:S01]  /*5110*/  LDL R120, [R1+0x54] ;  /* 0x0000540001787983 */ /* 0x000ee20000100800 */
[----:B------:R-:W-:Y:S01]  /*5120*/  UISETP.LT.AND UP0, UPT, UR8, UR15, UP0 ;  /* 0x0000000f0800728c */ /* 0x000fe20008701270 */
[----:B------:R-:W-:Y:S04]  /*5130*/  IMAD R127, R127, c[0x0][0x1c0], RZ ;  /* 0x000070007f7f7a24 */ /* 0x000fe800078e02ff */
[----:B------:R-:W4:Y:S01]  /*5140*/  LDL R119, [R1] ;  /* 0x0000000001777983 */ /* 0x000f220000100800 */
[----:B------:R-:W-:Y:S02]  /*5150*/  PLOP3.LUT P0, PT, PT, PT, UP0, 0x80, 0x0 ;  /* 0x000000000000781c */ /* 0x000fe40003f0f008 */
[----:B------:R-:W-:Y:S03]  /*5160*/  LEA R127, -R127, RZ, 0x6 ;  /* 0x000000ff7f7f7211 */ /* 0x000fe600078e31ff */
[----:B------:R-:W5:Y:S01]  /*5170*/  LDL R118, [R1+0x4] ;  /* 0x0000040001767983 */ /* 0x000f620000100800 */
        /* <DEDUP_REMOVED lines=57> */
[----:B------:R-:W1:Y:S02]  /*5510*/  LDSM.16.M88.4 R84, [R3+0x1c800] ;  /* 0x01c800000354783b */ /* 0x000e640000000200 */
[----:B----4-:R-:W-:Y:S04]  /*5520*/  FSETP.NEU.FTZ.AND P1, PT, R119, -INF , PT ;  /* 0xff8000007700780b */ /* 0x010fe80003f3d000 */
        /* <DEDUP_REMOVED lines=36> */
[C---:B----4-:R-:W-:Y:S08]  /*5770*/  HMMA.16816.F32 R4, R108.reuse, R112, R4 ;  /* 0x000000706c04723c */ /* 0x050ff00000001804 */
[C---:B------:R-:W-:Y:S01]  /*5780*/  HMMA.16816.F32 R8, R108.reuse, R114, R8 ;  /* 0x000000726c08723c */ /* 0x040fe20000001808 */
[----:B------:R-:W-:Y:S07]  /*5790*/  LDSM.16.M88.4 R112, [R217+0x1e000] ;  /* 0x01e00000d970783b */ /* 0x000fee0000000200 */
[C---:B-1----:R-:W-:Y:S08]  /*57a0*/  HMMA.16816.F32 R12, R108.reuse, R84, R12 ;  /* 0x000000546c0c723c */ /* 0x042ff0000000180c */
[----:B------:R-:W-:Y:S01]  /*57b0*/  HMMA.16816.F32 R16, R108, R86, R16 ;  /* 0x000000566c10723c */ /* 0x000fe20000001810 */
[----:B------:R-:W1:Y:S06]  /*57c0*/  LDSM.16.M88.4 R84, [R218+0x1e800] ;  /* 0x01e80000da54783b */ /* 0x000e6c0000000200 */
[----:B------:R4:W1:Y:S01]  /*57d0*/  LDSM.16.M88.4 R108, [R0+0x6000] ;  /* 0x00600000006c783b */ /* 0x0008620000000200 */
[C---:B------:R-:W-:Y:S08]  /*57e0*/  HMMA.16816.F32 R4, R92.reuse, R96, R4 ;  /* 0x000000605c04723c */ /* 0x040ff00000001804 */
[C---:B------:R-:W-:Y:S08]  /*57f0*/  HMMA.16816.F32 R8, R92.reuse, R98, R8 ;  /* 0x000000625c08723c */ /* 0x040ff00000001808 */
[C---:B--2---:R-:W-:Y:S01]  /*5800*/  HMMA.16816.F32 R12, R92.reuse, R88, R12 ;  /* 0x000000585c0c723c */ /* 0x044fe2000000180c */
[----:B----4-:R-:W-:Y:S07]  /*5810*/  MOV R0, UR16 ;  /* 0x0000001000007c02 */ /* 0x010fee0008000f00 */
[----:B------:R-:W-:Y:S01]  /*5820*/  HMMA.16816.F32 R16, R92, R90, R16 ;  /* 0x0000005a5c10723c */ /* 0x000fe20000001810 */
[----:B------:R-:W2:Y:S03]  /*5830*/  LDL R94, [R1+0x44] ;  /* 0x00004400015e7983 */ /* 0x000ea60000100800 */
[----:B---3--:R-:W-:Y:S03]  /*5840*/  @!P0 LEA R0, R0, R120, 0x6 ;  /* 0x0000007800008211 */ /* 0x008fe600078e30ff */
[----:B------:R-:W3:Y:S01]  /*5850*/  LDL R92, [R1+0x40] ;  /* 0x00004000015c7983 */ /* 0x000ee20000100800 */
[C---:B------:R-:W-:Y:S08]  /*5860*/  HMMA.16816.F32 R4, R100.reuse, R104, R4 ;  /* 0x000000686404723c */ /* 0x040ff00000001804 */
        /* <DEDUP_REMOVED lines=14> */
[----:B------:R1:W-:Y:S01]  /*5950*/  MUFU.TANH R113, R7 ;  /* 0x0000000700717308 */ /* 0x0003e20000002400 */
[----:B------:R-:W-:Y:S01]  /*5960*/  FMUL.FTZ R8, R8, c[0x0][0x2ec] ;  /* 0x0000bb0008087a20 */ /* 0x000fe20000410000 */
[----:B------:R-:W-:Y:S04]  /*5970*/  HMMA.16816.F32 R16, R108, R86, R16 ;  /* 0x000000566c10723c */ /* 0x000fe80000001810 */
[----:B------:R-:W-:Y:S02]  /*5980*/  FMUL.FTZ R11, R11, c[0x0][0x2ec] ;  /* 0x0000bb000b0b7a20 */ /* 0x000fe40000410000 */
[----:B------:R-:W-:Y:S02]  /*5990*/  FMUL.FTZ R10, R10, c[0x0][0x2ec] ;  /* 0x0000bb000a0a7a20 */ /* 0x000fe40000410000 */
[----:B------:R5:W-:Y:S01]  /*59a0*/  MUFU.TANH R101, R5 ;  /* 0x0000000500657308 */ /* 0x000be20000002400 */
[----:B----4-:R-:W-:Y:S07]  /*59b0*/  @!P0 IADD3 R6, R121, UR7, RZ ;  /* 0x0000000779068c10 */ /* 0x010fee000fffe0ff */
[----:B------:R-:W-:Y:S02]  /*59c0*/  FMUL.FTZ R12, R12, c[0x0][0x2ec] ;  /* 0x0000bb000c0c7a20 */ /* 0x000fe40000410000 */
[----:B------:R-:W4:Y:S01]  /*59d0*/  MUFU.TANH R93, R4 ;  /* 0x00000004005d7308 */ /* 0x000f220000002400 */
[----:B------:R-:W-:Y:S02]  /*59e0*/  FMUL.FTZ R13, R13, c[0x0][0x2ec] ;  /* 0x0000bb000d0d7a20 */ /* 0x000fe40000410000 */
[----:B------:R-:W-:Y:S01]  /*59f0*/  FMUL.FTZ R14, R14, c[0x0][0x2ec] ;  /* 0x0000bb000e0e7a20 */ /* 0x000fe20000410000 */
[C---:B-1----:R-:W-:Y:S01]  /*5a00*/  @!P0 IMNMX R7, R6.reuse, UR15, PT ;  /* 0x0000000f06078c17 */ /* 0x042fe2000b800200 */
[----:B------:R-:W-:Y:S01]  /*5a10*/  FMUL.FTZ R15, R15, c[0x0][0x2ec] ;  /* 0x0000bb000f0f7a20 */ /* 0x000fe20000410000 */
[----:B------:R-:W-:Y:S01]  /*5a20*/  @!P0 IADD3 R6, R6, 0x8, RZ ;  /* 0x0000000806068810 */ /* 0x000fe20007ffe0ff */
[----:B------:R-:W-:Y:S01]  /*5a30*/  FMUL.FTZ R16, R16, c[0x0][0x2ec] ;  /* 0x0000bb0010107a20 */ /* 0x000fe20000410000 */
[----:B------:R-:W-:Y:S01]  /*5a40*/  @!P0 ISETP.GE.AND P2, PT, R0, R7, PT ;  /* 0x000000070000820c */ /* 0x000fe20003f46270 */
[----:B------:R-:W-:Y:S01]  /*5a50*/  FMUL.FTZ R17, R17, c[0x0][0x2ec] ;  /* 0x0000bb0011117a20 */ /* 0x000fe20000410000 */
[----:B------:R1:W-:Y:S01]  /*5a60*/  MUFU.TANH R99, R9 ;  /* 0x0000000900637308 */ /* 0x0003e20000002400 */
[----:B------:R-:W-:Y:S01]  /*5a70*/  @!P0 IMNMX R6, R6, UR15, PT ;  /* 0x0000000f06068c17 */ /* 0x000fe2000b800200 */
[----:B------:R-:W-:Y:S02]  /*5a80*/  FMUL.FTZ R18, R18, c[0x0][0x2ec] ;  /* 0x0000bb0012127a20 */ /* 0x000fe40000410000 */
[----:B-----5:R-:W-:Y:S02]  /*5a90*/  FMUL.FTZ R5, R119, 1.4426950216293334961 ;  /* 0x3fb8aa3b77057820 */ /* 0x020fe40000410000 */
[----:B------:R-:W-:Y:S03]  /*5aa0*/  FMUL.FTZ R19, R19, c[0x0][0x2ec] ;  /* 0x0000bb0013137a20 */ /* 0x000fe60000410000 */
[----:B------:R-:W-:Y:S01]  /*5ab0*/  FSEL R5, R5, RZ, P1 ;  /* 0x000000ff05057208 */ /* 0x000fe20000800000 */
[----:B------:R5:W5:Y:S01]  /*5ac0*/  MUFU.TANH R100, R8 ;  /* 0x0000000800647308 */ /* 0x000b620000002400 */
[-C--:B----4-:R-:W-:Y:S02]  /*5ad0*/  MOV R4, R93.reuse ;  /* 0x0000005d00047202 */ /* 0x090fe40000000f00 */
[C---:B------:R-:W-:Y:S01]  /*5ae0*/  @!P0 FSEL R4, R93.reuse, -INF , !P2 ;  /* 0xff8000005d048808 */ /* 0x040fe20005000000 */
[----:B------:R-:W-:Y:S01]  /*5af0*/  FFMA.FTZ R93, -R93, R93, 1 ;  /* 0x3f8000005d5d7423 */ /* 0x000fe2000001015d */
[CC--:B------:R-:W-:Y:S05]  /*5b00*/  @!P0 ISETP.GE.AND P2, PT, R0.reuse, R6.reuse, PT ;  /* 0x000000060000820c */ /* 0x0c0fea0003f46270 */
[----:B------:R4:W-:Y:S01]  /*5b10*/  MUFU.TANH R107, R11 ;  /* 0x0000000b006b7308 */ /* 0x0009e20000002400 */
[----:B------:R-:W-:Y:S01]  /*5b20*/  FMUL.FTZ R93, R93, c[0x0][0x2ec] ;  /* 0x0000bb005d5d7a20 */ /* 0x000fe20000410000 */
[----:B-1----:R-:W-:Y:S04]  /*5b30*/  @!P0 IADD3 R9, R0, 0x1, RZ ;  /* 0x0000000100098810 */ /* 0x002fe80007ffe0ff */
[----:B------:R-:W-:Y:S04]  /*5b40*/  @!P0 ISETP.GE.AND P1, PT, R9, R7, PT ;  /* 0x000000070900820c */ /* 0x000fe80003f26270 */
[----:B------:R1:W1:Y:S01]  /*5b50*/  MUFU.TANH R112, R10 ;  /* 0x0000000a00707308 */ /* 0x0002620000002400 */
[--C-:B-----5:R-:W-:Y:S01]  /*5b60*/  FFMA.FTZ R8, R4, c[0x0][0x23c], -R5.reuse ;  /* 0x00008f0004087a23 */ /* 0x120fe20000010805 */
[----:B------:R-:W-:Y:S02]  /*5b70*/  MOV R4, R101 ;  /* 0x0000006500047202 */ /* 0x000fe40000000f00 */
[----:B------:R-:W-:Y:S02]  /*5b80*/  @!P0 FSEL R4, R101, -INF , !P1 ;  /* 0xff80000065048808 */ /* 0x000fe40004800000 */
[----:B------:R-:W-:Y:S04]  /*5b90*/  FSETP.NEU.FTZ.AND P1, PT, R118, -INF , PT ;  /* 0xff8000007600780b */ /* 0x000fe80003f3d000 */
[----:B------:R5:W-:Y:S01]  /*5ba0*/  MUFU.EX2 R108, R8 ;  /* 0x00000008006c7308 */ /* 0x000be20000000800 */
[--C-:B----4-:R-:W-:Y:S09]  /*5bb0*/  FFMA.FTZ R11, R4, c[0x0][0x23c], -R5.reuse ;  /* 0x00008f00040b7a23 */ /* 0x110ff20000010805 */
[----:B------:R4:W-:Y:S01]  /*5bc0*/  MUFU.EX2 R117, R11 ;  /* 0x0000000b00757308 */ /* 0x0009e20000000800 */
[----:B-1----:R-:W-:Y:S05]  /*5bd0*/  FMUL.FTZ R10, R118, 1.4426950216293334961 ;  /* 0x3fb8aa3b760a7820 */ /* 0x002fea0000410000 */
[----:B------:R-:W-:Y:S04]  /*5be0*/  FSEL R4, R10, RZ, P1 ;  /* 0x000000ff0a047208 */ /* 0x000fe80000800000 */
[----:B------:R-:W1:Y:S01]  /*5bf0*/  MUFU.TANH R102, R12 ;  /* 0x0000000c00667308 */ /* 0x000e620000002400 */
[----:B------:R-:W-:Y:S02]  /*5c00*/  @!P0 ISETP.GE.AND P1, PT, R9, R6, PT ;  /* 0x000000060900820c */ /* 0x000fe40003f26270 */
[----:B------:R-:W-:Y:S02]  /*5c10*/  @!P0 IADD3 R10, R0, 0x8, RZ ;  /* 0x00000008000a8810 */ /* 0x000fe40007ffe0ff */
[----:B-----5:R-:W-:Y:S02]  /*5c20*/  MOV R8, R114 ;  /* 0x0000007200087202 */ /* 0x020fe40000000f00 */
[----:B------:R-:W-:Y:S03]  /*5c30*/  @!P0 FSEL R8, R114, -INF , !P2 ;  /* 0xff80000072088808 */ /* 0x000fe60005000000 */
[----:B------:R-:W5:Y:S02]  /*5c40*/  MUFU.TANH R98, R13 ;  /* 0x0000000d00627308 */ /* 0x000f640000002400 */
[--C-:B------:R-:W-:Y:S01]  /*5c50*/  FFMA.FTZ R9, R8, c[0x0][0x23c], -R4.reuse ;  /* 0x00008f0008097a23 */ /* 0x100fe20000010804 */
[----:B------:R-:W-:Y:S02]  /*5c60*/  MOV R8, R113 ;  /* 0x0000007100087202 */ /* 0x000fe40000000f00 */
[----:B------:R-:W-:Y:S02]  /*5c70*/  @!P0 FSEL R8, R113, -INF , !P1 ;  /* 0xff80000071088808 */ /* 0x000fe40004800000 */
[-C--:B------:R-:W-:Y:S03]  /*5c80*/  @!P0 ISETP.GE.AND P1, PT, R10, R7.reuse, PT ;  /* 0x000000070a00820c */ /* 0x080fe60003f26270 */
[--C-:B----4-:R-:W-:Y:S01]  /*5c90*/  FFMA.FTZ R11, R8, c[0x0][0x23c], -R4.reuse ;  /* 0x00008f00080b7a23 */ /* 0x110fe20000010804 */
[----:B------:R4:W-:Y:S01]  /*5ca0*/  MUFU.EX2 R126, R9 ;  /* 0x00000009007e7308 */ /* 0x0009e20000000800 */
[----:B------:R-:W-:Y:S02]  /*5cb0*/  MOV R8, R100 ;  /* 0x0000006400087202 */ /* 0x000fe40000000f00 */
[----:B------:R-:W-:Y:S07]  /*5cc0*/  @!P0 FSEL R8, R100, -INF , !P1 ;  /* 0xff80000064088808 */ /* 0x000fee0004800000 */
[----:B------:R1:W-:Y:S10]  /*5cd0*/  MUFU.EX2 R125, R11 ;  /* 0x0000000b007d7308 */ /* 0x0003f40000000800 */
[----:B------:R-:W5:Y:S01]  /*5ce0*/  MUFU.TANH R106, R14 ;  /* 0x0000000e006a7308 */ /* 0x000f620000002400 */
[----:B----4-:R-:W-:Y:S04]  /*5cf0*/  @!P0 IADD3 R9, R0, 0x9, RZ ;  /* 0x0000000900098810 */ /* 0x010fe80007ffe0ff */
[----:B------:R-:W-:Y:S05]  /*5d00*/  @!P0 ISETP.GE.AND P1, PT, R9, R7, PT ;  /* 0x000000070900820c */ /* 0x000fea0003f26270 */
[----:B------:R-:W4:Y:S01]  /*5d10*/  MUFU.TANH R105, R15 ;  /* 0x0000000f00697308 */ /* 0x000f220000002400 */
[--C-:B-1----:R-:W-:Y:S01]  /*5d20*/  FFMA.FTZ R11, R8, c[0x0][0x23c], -R5.reuse ;  /* 0x00008f00080b7a23 */ /* 0x102fe20000010805 */
[----:B------:R-:W-:Y:S02]  /*5d30*/  MOV R8, R99 ;  /* 0x0000006300087202 */ /* 0x000fe40000000f00 */
[----:B------:R-:W-:Y:S02]  /*5d40*/  @!P0 FSEL R8, R99, -INF , !P1 ;  /* 0xff80000063088808 */ /* 0x000fe40004800000 */
[----:B------:R-:W-:Y:S04]  /*5d50*/  @!P0 ISETP.GE.AND P1, PT, R10, R6, PT ;  /* 0x000000060a00820c */ /* 0x000fe80003f26270 */
[----:B------:R1:W-:Y:S01]  /*5d60*/  MUFU.EX2 R116, R11 ;  /* 0x0000000b00747308 */ /* 0x0003e20000000800 */
[--C-:B------:R-:W-:Y:S01]  /*5d70*/  FFMA.FTZ R10, R8, c[0x0][0x23c], -R5.reuse ;  /* 0x00008f00080a7a23 */ /* 0x100fe20000010805 */
[----:B------:R-:W-:Y:S02]  /*5d80*/  MOV R8, R112 ;  /* 0x0000007000087202 */ /* 0x000fe40000000f00 */
[----:B------:R-:W-:Y:S02]  /*5d90*/  @!P0 FSEL R8, R112, -INF , !P1 ;  /* 0xff80000070088808 */ /* 0x000fe40004800000 */
[----:B------:R-:W-:Y:S04]  /*5da0*/  @!P0 ISETP.GE.AND P1, PT, R9, R6, PT ;  /* 0x000000060900820c */ /* 0x000fe80003f26270 */
[----:B------:R4:W-:Y:S01]  /*5db0*/  MUFU.EX2 R111, R10 ;  /* 0x0000000a006f7308 */ /* 0x0009e20000000800 */
[--C-:B------:R-:W-:Y:S01]  /*5dc0*/  FFMA.FTZ R9, R8, c[0x0][0x23c], -R4.reuse ;  /* 0x00008f0008097a23 */ /* 0x100fe20000010804 */
[----:B------:R-:W-:Y:S02]  /*5dd0*/  MOV R8, R107 ;  /* 0x0000006b00087202 */ /* 0x000fe40000000f00 */
[----:B------:R-:W-:Y:S06]  /*5de0*/  @!P0 FSEL R8, R107, -INF , !P1 ;  /* 0xff8000006b088808 */ /* 0x000fec0004800000 */
[----:B------:R5:W-:Y:S01]  /*5df0*/  MUFU.EX2 R124, R9 ;  /* 0x00000009007c7308 */ /* 0x000be20000000800 */
[--C-:B-1----:R-:W-:Y:S01]  /*5e00*/  FFMA.FTZ R11, R8, c[0x0][0x23c], -R4.reuse ;  /* 0x00008f00080b7a23 */ /* 0x102fe20000010804 */
[----:B------:R-:W-:Y:S08]  /*5e10*/  MOV R8, R102 ;  /* 0x0000006600087202 */ /* 0x000ff00000000f00 */
[----:B------:R1:W-:Y:S01]  /*5e20*/  MUFU.EX2 R121, R11 ;  /* 0x0000000b00797308 */ /* 0x0003e20000000800 */
[----:B----4-:R-:W-:Y:S04]  /*5e30*/  @!P0 IADD3 R10, R0, 0x10, RZ ;  /* 0x00000010000a8810 */ /* 0x010fe80007ffe0ff */
[-C--:B------:R-:W-:Y:S05]  /*5e40*/  @!P0 ISETP.GE.AND P1, PT, R10, R7.reuse, PT ;  /* 0x000000070a00820c */ /* 0x080fea0003f26270 */
[----:B------:R-:W4:Y:S01]  /*5e50*/  MUFU.TANH R97, R16 ;  /* 0x0000001000617308 */ /* 0x000f220000002400 */
[----:B------:R-:W-:Y:S02]  /*5e60*/  @!P0 FSEL R8, R102, -INF , !P1 ;  /* 0xff80000066088808 */ /* 0x000fe40004800000 */
[----:B-----5:R-:W-:Y:S04]  /*5e70*/  @!P0 IADD3 R9, R0, 0x11, RZ ;  /* 0x0000001100098810 */ /* 0x020fe80007ffe0ff */
[C---:B------:R-:W-:Y:S03]  /*5e80*/  @!P0 ISETP.GE.AND P1, PT, R9.reuse, R7, PT ;  /* 0x000000070900820c */ /* 0x040fe60003f26270 */
[----:B------:R-:W5:Y:S01]  /*5e90*/  MUFU.TANH R96, R17 ;  /* 0x0000001100607308 */ /* 0x000f620000002400 */
        /* <DEDUP_REMOVED lines=15> */
[----:B----4-:R-:W-:Y:S08]  /*5f90*/  MOV R8, R97 ;  /* 0x0000006100087202 */ /* 0x010ff00000000f00 */
[----:B------:R-:W1:Y:S01]  /*5fa0*/  MUFU.TANH R104, R18 ;  /* 0x0000001200687308 */ /* 0x000e620000002400 */
[----:B--2---:R-:W-:Y:S04]  /*5fb0*/  @!P0 IADD3 R10, R0, 0x18, RZ ;  /* 0x00000018000a8810 */ /* 0x004fe80007ffe0ff */
[-C--:B------:R-:W-:Y:S05]  /*5fc0*/  @!P0 ISETP.GE.AND P1, PT, R10, R7.reuse, PT ;  /* 0x000000070a00820c */ /* 0x080fea0003f26270 */
[----:B------:R-:W2:Y:S01]  /*5fd0*/  MUFU.TANH R103, R19 ;  /* 0x0000001300677308 */ /* 0x000ea20000002400 */
[----:B------:R-:W-:Y:S02]  /*5fe0*/  @!P0 FSEL R8, R97, -INF , !P1 ;  /* 0xff80000061088808 */ /* 0x000fe40004800000 */
[----:B---3--:R-:W-:Y:S02]  /*5ff0*/  @!P0 IADD3 R9, R0, 0x19, RZ ;  /* 0x0000001900098810 */ /* 0x008fe40007ffe0ff */
[----:B-----5:R-:W-:Y:S02]  /*6000*/  MOV R0, R96 ;  /* 0x0000006000007202 */ /* 0x020fe40000000f00 */
[C---:B------:R-:W-:Y:S01]  /*6010*/  @!P0 ISETP.GE.AND P1, PT, R9.reuse, R7, PT ;  /* 0x000000070900820c */ /* 0x040fe20003f26270 */
[--C-:B------:R-:W-:Y:S02]  /*6020*/  FFMA.FTZ R7, R8, c[0x0][0x23c], -R5.reuse ;  /* 0x00008f0008077a23 */ /* 0x100fe40000010805 */
[----:B------:R-:W3:Y:S01]  /*6030*/  MUFU.EX2 R122, R11 ;  /* 0x0000000b007a7308 */ /* 0x000ee20000000800 */
[----:B------:R-:W-:Y:S02]  /*6040*/  @!P0 FSEL R0, R96, -INF , !P1 ;  /* 0xff80000060008808 */ /* 0x000fe40004800000 */
[----:B------:R-:W-:Y:S03]  /*6050*/  @!P0 ISETP.GE.AND P1, PT, R10, R6, PT ;  /* 0x000000060a00820c */ /* 0x000fe60003f26270 */
[----:B------:R-:W-:Y:S01]  /*6060*/  FFMA.FTZ R5, R0, c[0x0][0x23c], -R5 ;  /* 0x00008f0000057a23 */ /* 0x000fe20000010805 */
[----:B-1----:R-:W-:Y:S02]  /*6070*/  MOV R0, R104 ;  /* 0x0000006800007202 */ /* 0x002fe40000000f00 */
[----:B------:R-:W-:Y:S01]  /*6080*/  @!P0 FSEL R0, R104, -INF , !P1 ;  /* 0xff80000068008808 */ /* 0x000fe20004800000 */
[----:B------:R1:W-:Y:S01]  /*6090*/  MUFU.EX2 R109, R5 ;  /* 0x00000005006d7308 */ /* 0x0003e20000000800 */
[----:B------:R-:W-:Y:S02]  /*60a0*/  @!P0 ISETP.GE.AND P1, PT, R9, R6, PT ;  /* 0x000000060900820c */ /* 0x000fe40003f26270 */
[----:B------:R-:W-:Y:S07]  /*60b0*/  F2FP.PACK_AB R6, R115, R118 ;  /* 0x000000767306723e */ /* 0x000fee00000000ff */
[----:B------:R4:W5:Y:S01]  /*60c0*/  MUFU.EX2 R110, R7 ;  /* 0x00000007006e7308 */ /* 0x0009620000000800 */
[--C-:B-1----:R-:W-:Y:S01]  /*60d0*/  FFMA.FTZ R5, R0, c[0x0][0x23c], -R4.reuse ;  /* 0x00008f0000057a23 */ /* 0x102fe20000010804 */
[----:B--2---:R-:W-:Y:S02]  /*60e0*/  MOV R0, R103 ;  /* 0x0000006700007202 */ /* 0x004fe40000000f00 */
[----:B------:R-:W-:Y:S06]  /*60f0*/  @!P0 FSEL R0, R103, -INF , !P1 ;  /* 0xff80000067008808 */ /* 0x000fec0004800000 */
[----:B------:R1:W-:Y:S01]  /*6100*/  MUFU.EX2 R120, R5 ;  /* 0x0000000500787308 */ /* 0x0003e20000000800 */
[----:B------:R-:W-:Y:S02]  /*6110*/  IADD3 R94, P0, R94, UR12, RZ ;  /* 0x0000000c5e5e7c10 */ /* 0x000fe4000ff1e0ff */
[----:B------:R-:W-:Y:S01]  /*6120*/  PLOP3.LUT P1, PT, PT, PT, UP3, 0x80, 0x0 ;  /* 0x000000000000781c */ /* 0x000fe20003f2f038 */
[----:B------:R-:W-:Y:S01]  /*6130*/  FFMA.FTZ R4, R0, c[0x0][0x23c], -R4 ;  /* 0x00008f0000047a23 */ /* 0x000fe20000010804 */
[----:B------:R-:W-:Y:S02]  /*6140*/  F2FP.PACK_AB R0, R111, R116 ;  /* 0x000000746f00723e */ /* 0x000fe400000000ff */
[----:B----4-:R-:W-:Y:S02]  /*6150*/  F2FP.PACK_AB R7, R121, R124 ;  /* 0x0000007c7907723e */ /* 0x010fe400000000ff */
[----:B------:R-:W-:Y:S01]  /*6160*/  IADD3.X R95, R92, UR11, RZ, P0, !PT ;  /* 0x0000000b5c5f7c10 */ /* 0x000fe200087fe4ff */
[----:B------:R2:W2:Y:S01]  /*6170*/  MUFU.EX2 R119, R4 ;  /* 0x0000000400777308 */ /* 0x0004a20000000800 */
[C---:B------:R-:W-:Y:S03]  /*6180*/  LEA R234, P0, R127.reuse, R234, 0x2 ;  /* 0x000000ea7fea7211 */ /* 0x040fe600078010ff */
[----:B------:R-:W4:Y:S01]  /*6190*/  LDG.E R92, [R94.64] ;  /* 0x000000045e5c7981 */ /* 0x000f22000c1e1900 */
[----:B------:R-:W-:Y:S02]  /*61a0*/  LEA.HI.X.SX32 R235, R127, R235, 0x2, P0 ;  /* 0x000000eb7feb7211 */ /* 0x000fe400000f16ff */
[----:B-1----:R-:W-:Y:S05]  /*61b0*/  F2FP.PACK_AB R5, R117, R108 ;  /* 0x0000006c7505723e */ /* 0x002fea00000000ff */
[----:B------:R3:W-:Y:S01]  /*61c0*/  STS [R246+0x2a000], R5 ;  /* 0x02a00005f6007388 */ /* 0x0007e20000000800 */
[----:B--2---:R-:W-:Y:S05]  /*61d0*/  F2FP.PACK_AB R4, R125, R126 ;  /* 0x0000007e7d04723e */ /* 0x004fea00000000ff */
[----:B------:R5:W-:Y:S06]  /*61e0*/  STS [R246+0x2a400], R4 ;  /* 0x02a40004f6007388 */ /* 0x000bec0000000800 */
[----:B------:R1:W-:Y:S06]  /*61f0*/  STS [R249+0x2a000], R0 ;  /* 0x02a00000f9007388 */ /* 0x0003ec0000000800 */
[----:B------:R-:W-:Y:S01]  /*6200*/  STS [R249+0x2a400], R7 ;  /* 0x02a40007f9007388 */ /* 0x000fe20000000800 */
[----:B---3--:R-:W-:Y:S05]  /*6210*/  F2FP.PACK_AB R5, R122, R123 ;  /* 0x0000007b7a05723e */ /* 0x008fea00000000ff */
[----:B------:R-:W-:Y:S06]  /*6220*/  STS [R247+0x2a000], R6 ;  /* 0x02a00006f7007388 */ /* 0x000fec0000000800 */
[----:B------:R-:W-:Y:S01]  /*6230*/  STS [R247+0x2a400], R5 ;  /* 0x02a40005f7007388 */ /* 0x000fe20000000800 */
[----:B-----5:R-:W-:Y:S05]  /*6240*/  F2FP.PACK_AB R4, R109, R110 ;  /* 0x0000006e6d04723e */ /* 0x020fea00000000ff */
[----:B------:R-:W-:Y:S01]  /*6250*/  STS [R248+0x2a000], R4 ;  /* 0x02a00004f8007388 */ /* 0x000fe20000000800 */
[----:B-1----:R-:W-:Y:S05]  /*6260*/  F2FP.PACK_AB R0, R119, R120 ;  /* 0x000000787700723e */ /* 0x002fea00000000ff */
[----:B------:R1:W-:Y:S06]  /*6270*/  STS [R248+0x2a400], R0 ;  /* 0x02a40000f8007388 */ /* 0x0003ec0000000800 */
[----:B------:R-:W-:Y:S06]  /*6280*/  LDSM.16.M88.4 R16, [R222+0x10000] ;  /* 0x01000000de10783b */ /* 0x000fec0000000200 */
[----:B------:R-:W2:Y:S06]  /*6290*/  LDSM.16.M88.4 R8, [R3+0x20000] ;  /* 0x020000000308783b */ /* 0x000eac0000000200 */
[----:B------:R-:W3:Y:S06]  /*62a0*/  LDSM.16.M88.4 R84, [R3+0x20800] ;  /* 0x020800000354783b */ /* 0x000eec0000000200 */
[----:B------:R-:W-:Y:S06]  /*62b0*/  LDSM.16.M88.4 R88, [R223+0x10000] ;  /* 0x01000000df58783b */ /* 0x000fec0000000200 */
[----:B-1----:R1:W5:Y:S01]  /*62c0*/  LDG.E R0, [R94.64+0x20] ;  /* 0x000020045e007981 */ /* 0x002362000c1e1900 */
[C---:B--2---:R-:W-:Y:S08]  /*62d0*/  HMMA.16816.F32 R4, R16.reuse, R8, RZ ;  /* 0x000000081004723c */ /* 0x044ff000000018ff */
[C---:B------:R-:W-:Y:S08]  /*62e0*/  HMMA.16816.F32 R8, R16.reuse, R10, RZ ;  /* 0x0000000a1008723c */ /* 0x040ff000000018ff */
[C---:B---3--:R-:W-:Y:S08]  /*62f0*/  HMMA.16816.F32 R12, R16.reuse, R84, RZ ;  /* 0x00000054100c723c */ /* 0x048ff000000018ff */
[----:B------:R-:W-:Y:S01]  /*6300*/  HMMA.16816.F32 R16, R16, R86, RZ ;  /* 0x000000561010723c */ /* 0x000fe200000018ff */
[----:B------:R-:W2:Y:S07]  /*6310*/  LDSM.16.M88.4 R84, [R216+0x20000] ;  /* 0x02000000d854783b */ /* 0x000eae0000000200 */
[C---:B--2---:R-:W-:Y:S08]  /*6320*/  HMMA.16816.F32 R4, R88.reuse, R84, R4 ;  /* 0x000000545804723c */ /* 0x044ff00000001804 */
[C---:B------:R-:W-:Y:S01]  /*6330*/  HMMA.16816.F32 R8, R88.reuse, R86, R8 ;  /* 0x000000565808723c */ /* 0x040fe20000001808 */
[----:B------:R-:W2:Y:S07]  /*6340*/  LDSM.16.M88.4 R84, [R216+0x20800] ;  /* 0x02080000d854783b */ /* 0x000eae0000000200 */
[C---:B--2---:R-:W-:Y:S08]  /*6350*/  HMMA.16816.F32 R12, R88.reuse, R84, R12 ;  /* 0x00000054580c723c */ /* 0x044ff0000000180c */
[----:B------:R-:W-:Y:S01]  /*6360*/  HMMA.16816.F32 R16, R88, R86, R16 ;  /* 0x000000565810723c */ /* 0x000fe20000001810 */
[----:B------:R-:W-:Y:S06]  /*6370*/  LDSM.16.M88.4 R84, [R225+0x10000] ;  /* 0x01000000e154783b */ /* 0x000fec0000000200 */
[----:B------:R-:W2:Y:S02]  /*6380*/  LDSM.16.M88.4 R88, [R218+0x20000] ;  /* 0x02000000da58783b */ /* 0x000ea40000000200 */
        /* <DEDUP_REMOVED lines=93> */
[----:B------:R-:W2:Y:S11]  /*6960*/  LDSM.16.M88.4 R88, [R217+0x26800] ;  /* 0x02680000d958783b */ /* 0x000eb60000000200 */
[----:B------:R-:W-:Y:S04]  /*6970*/  @!UPT UIADD3 URZ, URZ, URZ, URZ ;  /* 0x0000003f3f3ff290 */ /* 0x000fe8000fffe03f */
[----:B----4-:R-:W-:Y:S04]  /*6980*/  FADD.FTZ R4, -R92, R4 ;  /* 0x000000045c047221 */ /* 0x010fe80000010100 */
[----:B-1----:R-:W-:Y:S02]  /*6990*/  FMUL.FTZ R94, R108, R4 ;  /* 0x000000046c5e7220 */ /* 0x002fe40000410000 */
[C---:B------:R-:W-:Y:S02]  /*69a0*/  FADD.FTZ R4, -R92.reuse, R5 ;  /* 0x000000055c047221 */ /* 0x040fe40000010100 */
[C---:B------:R-:W-:Y:S02]  /*69b0*/  FADD.FTZ R8, -R92.reuse, R8 ;  /* 0x000000085c087221 */ /* 0x040fe40000010100 */
[----:B------:R-:W-:Y:S02]  /*69c0*/  FMUL.FTZ R4, R117, R4 ;  /* 0x0000000475047220 */ /* 0x000fe40000410000 */
[----:B------:R-:W-:Y:S02]  /*69d0*/  FADD.FTZ R9, -R92, R9 ;  /* 0x000000095c097221 */ /* 0x000fe40000010100 */
[----:B------:R-:W-:Y:S02]  /*69e0*/  FMUL.FTZ R8, R116, R8 ;  /* 0x0000000874087220 */ /* 0x000fe40000410000 */
[----:B------:R-:W-:Y:S02]  /*69f0*/  FMUL.FTZ R9, R111, R9 ;  /* 0x000000096f097220 */ /* 0x000fe40000410000 */
[----:B------:R-:W-:Y:S01]  /*6a00*/  FMUL.FTZ R93, R94, R93 ;  /* 0x0000005d5e5d7220 */ /* 0x000fe20000410000 */
[C---:B--2---:R-:W-:Y:S07]  /*6a10*/  HMMA.16816.F32 R12, R84.reuse, R88, R12 ;  /* 0x00000058540c723c */ /* 0x044fee000000180c */
[----:B------:R-:W-:Y:S01]  /*6a20*/  FFMA.FTZ R89, -R98, R98, 1 ;  /* 0x3f80000062597423 */ /* 0x000fe20000010162 */
[----:B------:R-:W-:Y:S04]  /*6a30*/  HMMA.16816.F32 R16, R84, R90, R16 ;  /* 0x0000005a5410723c */ /* 0x000fe80000001810 */
[----:B------:R-:W-:Y:S02]  /*6a40*/  FMUL.FTZ R89, R89, c[0x0][0x2ec] ;  /* 0x0000bb0059597a20 */ /* 0x000fe40000410000 */
[----:B------:R-:W-:Y:S02]  /*6a50*/  FFMA.FTZ R88, -R97, R97, 1 ;  /* 0x3f80000061587423 */ /* 0x000fe40000010161 */
[----:B------:R-:W-:Y:S04]  /*6a60*/  FFMA.FTZ R91, -R101, R101, 1 ;  /* 0x3f800000655b7423 */ /* 0x000fe80000010165 */
[----:B------:R-:W-:Y:S02]  /*6a70*/  FMUL.FTZ R91, R91, c[0x0][0x2ec] ;  /* 0x0000bb005b5b7a20 */ /* 0x000fe40000410000 */
[----:B------:R-:W-:Y:S02]  /*6a80*/  FFMA.FTZ R90, -R102, R102, 1 ;  /* 0x3f800000665a7423 */ /* 0x000fe40000010166 */
[----:B------:R-:W-:Y:S02]  /*6a90*/  FMUL.FTZ R91, R4, R91 ;  /* 0x0000005b045b7220 */ /* 0x000fe40000410000 */
[C---:B------:R-:W-:Y:S02]  /*6aa0*/  FADD.FTZ R4, -R92.reuse, R12 ;  /* 0x0000000c5c047221 */ /* 0x040fe40000010100 */
[----:B------:R-:W-:Y:S02]  /*6ab0*/  FADD.FTZ R5, -R92, R13 ;  /* 0x0000000d5c057221 */ /* 0x000fe40000010100 */
[----:B------:R-:W-:Y:S02]  /*6ac0*/  FFMA.FTZ R86, -R100, R100, 1 ;  /* 0x3f80000064567423 */ /* 0x000fe40000010164 */
[----:B------:R-:W-:Y:S02]  /*6ad0*/  FFMA.FTZ R85, -R99, R99, 1 ;  /* 0x3f80000063557423 */ /* 0x000fe40000010163 */
[----:B------:R-:W-:Y:S02]  /*6ae0*/  FMUL.FTZ R4, R118, R4 ;  /* 0x0000000476047220 */ /* 0x000fe40000410000 */
[----:B------:R-:W-:Y:S02]  /*6af0*/  FMUL.FTZ R5, R115, R5 ;  /* 0x0000000573057220 */ /* 0x000fe40000410000 */
[----:B------:R-:W-:Y:S02]  /*6b00*/  FMUL.FTZ R90, R90, c[0x0][0x2ec] ;  /* 0x0000bb005a5a7a20 */ /* 0x000fe40000410000 */
[C---:B------:R-:W-:Y:S02]  /*6b10*/  FADD.FTZ R16, -R92.reuse, R16 ;  /* 0x000000105c107221 */ /* 0x040fe40000010100 */
[----:B------:R-:W-:Y:S02]  /*6b20*/  FADD.FTZ R17, -R92, R17 ;  /* 0x000000115c117221 */ /* 0x000fe40000010100 */
[----:B------:R-:W-:Y:S02]  /*6b30*/  FMUL.FTZ R86, R86, c[0x0][0x2ec] ;  /* 0x0000bb0056567a20 */ /* 0x000fe40000410000 */
[----:B------:R-:W-:Y:S02]  /*6b40*/  FMUL.FTZ R85, R85, c[0x0][0x2ec] ;  /* 0x0000bb0055557a20 */ /* 0x000fe40000410000 */
[----:B------:R-:W-:Y:S02]  /*6b50*/  FFMA.FTZ R87, -R96, R96, 1 ;  /* 0x3f80000060577423 */ /* 0x000fe40000010160 */
[----:B------:R-:W-:Y:S02]  /*6b60*/  FMUL.FTZ R90, R4, R90 ;  /* 0x0000005a045a7220 */ /* 0x000fe40000410000 */
[----:B------:R-:W-:Y:S02]  /*6b70*/  FMUL.FTZ R89, R5, R89 ;  /* 0x0000005905597220 */ /* 0x000fe40000410000 */
[C---:B-----5:R-:W-:Y:S02]  /*6b80*/  FADD.FTZ R4, -R0.reuse, R6 ;  /* 0x0000000600047221 */ /* 0x060fe40000010100 */
[----:B------:R-:W-:Y:S02]  /*6b90*/  FADD.FTZ R5, -R0, R7 ;  /* 0x0000000700057221 */ /* 0x000fe40000010100 */
[----:B------:R-:W-:Y:S02]  /*6ba0*/  FFMA.FTZ R84, -R114, R114, 1 ;  /* 0x3f80000072547423 */ /* 0x000fe40000010172 */
[----:B------:R-:W-:Y:S02]  /*6bb0*/  FFMA.FTZ R7, -R113, R113, 1 ;  /* 0x3f80000071077423 */ /* 0x000fe40000010171 */
[----:B------:R-:W-:Y:S02]  /*6bc0*/  FMUL.FTZ R86, R8, R86 ;  /* 0x0000005608567220 */ /* 0x000fe40000410000 */
[----:B------:R-:W-:Y:S02]  /*6bd0*/  FMUL.FTZ R85, R9, R85 ;  /* 0x0000005509557220 */ /* 0x000fe40000410000 */
[----:B------:R-:W-:Y:S02]  /*6be0*/  FMUL.FTZ R8, R110, R16 ;  /* 0x000000106e087220 */ /* 0x000fe40000410000 */
[----:B------:R-:W-:Y:S02]  /*6bf0*/  FMUL.FTZ R9, R109, R17 ;  /* 0x000000116d097220 */ /* 0x000fe40000410000 */
[----:B------:R-:W-:Y:S02]  /*6c00*/  FMUL.FTZ R88, R88, c[0x0][0x2ec] ;  /* 0x0000bb0058587a20 */ /* 0x000fe40000410000 */
[----:B------:R-:W-:Y:S02]  /*6c10*/  FMUL.FTZ R87, R87, c[0x0][0x2ec] ;  /* 0x0000bb0057577a20 */ /* 0x000fe40000410000 */
[----:B------:R-:W-:Y:S02]  /*6c20*/  FMUL.FTZ R4, R126, R4 ;  /* 0x000000047e047220 */ /* 0x000fe40000410000 */
[----:B------:R-:W-:Y:S02]  /*6c30*/  FMUL.FTZ R5, R125, R5 ;  /* 0x000000057d057220 */ /* 0x000fe40000410000 */
[----:B------:R-:W-:Y:S02]  /*6c40*/  FMUL.FTZ R84, R84, c[0x0][0x2ec] ;  /* 0x0000bb0054547a20 */ /* 0x000fe40000410000 */
[----:B------:R-:W-:Y:S02]  /*6c50*/  FMUL.FTZ R7, R7, c[0x0][0x2ec] ;  /* 0x0000bb0007077a20 */ /* 0x000fe40000410000 */
[----:B------:R-:W-:Y:S02]  /*6c60*/  FADD.FTZ R18, -R0, R18 ;  /* 0x0000001200127221 */ /* 0x000fe40000010100 */
[----:B------:R-:W-:Y:S02]  /*6c70*/  FMUL.FTZ R88, R8, R88 ;  /* 0x0000005808587220 */ /* 0x000fe40000410000 */
[----:B------:R-:W-:Y:S02]  /*6c80*/  FMUL.FTZ R87, R9, R87 ;  /* 0x0000005709577220 */ /* 0x000fe40000410000 */
[C---:B------:R-:W-:Y:S02]  /*6c90*/  FADD.FTZ R6, -R0.reuse, R10 ;  /* 0x0000000a00067221 */ /* 0x040fe40000010100 */
[----:B------:R-:W-:Y:S02]  /*6ca0*/  FADD.FTZ R8, -R0, R11 ;  /* 0x0000000b00087221 */ /* 0x000fe40000010100 */
[----:B------:R-:W-:Y:S02]  /*6cb0*/  FMUL.FTZ R84, R4, R84 ;  /* 0x0000005404547220 */ /* 0x000fe40000410000 */
[----:B------:R-:W-:Y:S02]  /*6cc0*/  FMUL.FTZ R7, R5, R7 ;  /* 0x0000000705077220 */ /* 0x000fe40000410000 */
[C---:B------:R-:W-:Y:S02]  /*6cd0*/  FADD.FTZ R9, -R0.reuse, R14 ;  /* 0x0000000e00097221 */ /* 0x040fe40000010100 */
[----:B------:R-:W-:Y:S02]  /*6ce0*/  FADD.FTZ R5, -R0, R15 ;  /* 0x0000000f00057221 */ /* 0x000fe40000010100 */
[----:B------:R-:W-:Y:S02]  /*6cf0*/  FFMA.FTZ R15, -R112, R112, 1 ;  /* 0x3f800000700f7423 */ /* 0x000fe40000010170 */
[----:B------:R-:W-:Y:S02]  /*6d00*/  FFMA.FTZ R14, -R107, R107, 1 ;  /* 0x3f8000006b0e7423 */ /* 0x000fe4000001016b */
[----:B------:R-:W-:Y:S02]  /*6d10*/  FADD.FTZ R4, -R0, R19 ;  /* 0x0000001300047221 */ /* 0x000fe40000010100 */
[----:B------:R-:W-:Y:S02]  /*6d20*/  FMUL.FTZ R0, R120, R18 ;  /* 0x0000001278007220 */ /* 0x000fe40000410000 */
[----:B------:R-:W-:Y:S02]  /*6d30*/  FFMA.FTZ R17, -R106, R106, 1 ;  /* 0x3f8000006a117423 */ /* 0x000fe4000001016a */
[----:B------:R-:W-:Y:S02]  /*6d40*/  FFMA.FTZ R16, -R105, R105, 1 ;  /* 0x3f80000069107423 */ /* 0x000fe40000010169 */
[----:B------:R-:W-:Y:S02]  /*6d50*/  FFMA.FTZ R19, -R104, R104, 1 ;  /* 0x3f80000068137423 */ /* 0x000fe40000010168 */
[----:B------:R-:W-:Y:S02]  /*6d60*/  FFMA.FTZ R18, -R103, R103, 1 ;  /* 0x3f80000067127423 */ /* 0x000fe40000010167 */
        /* <DEDUP_REMOVED lines=9> */
[----:B------:R-:W-:Y:S02]  /*6e00*/  FMUL.FTZ R19, R19, c[0x0][0x2ec] ;  /* 0x0000bb0013137a20 */ /* 0x000fe40000410000 */
[----:B------:R-:W-:Y:S02]  /*6e10*/  FMUL.FTZ R18, R18, c[0x0][0x2ec] ;  /* 0x0000bb0012127a20 */ /* 0x000fe40000410000 */
        /* <DEDUP_REMOVED lines=102> */
.L_x_811:
        /* <DEDUP_REMOVED lines=173> */
.L_x_812:
        /* <DEDUP_REMOVED lines=720> */
.L_x_814:
        /* <DEDUP_REMOVED lines=18> */
.L_x_815:
        /* <DEDUP_REMOVED lines=65> */
.L_x_817:
[----:B--23--:R-:W-:Y:S05]  /*b180*/  BSYNC B0 ;  /* 0x0000000000007941 */ /* 0x00cfea0003800000 */
.L_x_816:
        /* <DEDUP_REMOVED lines=22> */
.L_x_819:
[----:B------:R-:W-:Y:S05]  /*b2f0*/  BSYNC B0 ;  /* 0x0000000000007941 */ /* 0x000fea0003800000 */
.L_x_818:
        /* <DEDUP_REMOVED lines=31> */
.L_x_821:
[----:B------:R-:W-:Y:S05]  /*b4f0*/  BSYNC B0 ;  /* 0x0000000000007941 */ /* 0x000fea0003800000 */
.L_x_820:
        /* <DEDUP_REMOVED lines=18> */
.L_x_792:
[----:B------:R-:W-:Y:S05]  /*b620*/  BSYNC B1 ;  /* 0x0000000000017941 */ /* 0x000fea0003800000 */
.L_x_778:
        /* <DEDUP_REMOVED lines=12> */
.L_x_822:
[----:B------:R-:W-:Y:S05]  /*b6f0*/  EXIT ;  /* 0x000000000000794d */ /* 0x000fea0003800000 */
.L_x_824:
        /* <DEDUP_REMOVED lines=16> */
.L_x_1041:


//--------------------- .text._ZN5flash44flash_bwd_dq_dk_dv_loop_seqk_parallel_kernelI23Flash_bwd_kernel_traitsILi256ELi64ELi64ELi8ELi4ELi2ELi2ELb0ELb0EN7cutlass6half_tE19Flash_kernel_traitsILi256ELi64ELi64ELi8ES3_EELb1ELb1ELb0ELb0ELb0ELb1ELb0EEEvNS_16Flash_bwd_paramsE --------------------------
	.section	.text._ZN5flash44flash_bwd_dq_dk_dv_loop_seqk_parallel_kernelI23Flash_bwd_kernel_traitsILi256ELi64ELi64ELi8ELi4ELi2ELi2ELb0ELb0EN7cutlass6half_tE19Flash_kernel_traitsILi256ELi64ELi64ELi8ES3_EELb1ELb1ELb0ELb0ELb0ELb1ELb0EEEvNS_16Flash_bwd_paramsE,"ax",@progbits
	.sectioninfo	@"SHI_REGISTERS=255"
	.align	128
        .global         _ZN5flash44flash_bwd_dq_dk_dv_loop_seqk_parallel_kernelI23Flash_bwd_kernel_traitsILi256ELi64ELi64ELi8ELi4ELi2ELi2ELb0ELb0EN7cutlass6half_tE19Flash_kernel_traitsILi256ELi64ELi64ELi8ES3_EELb1ELb1ELb0ELb0ELb0ELb1ELb0EEEvNS_16Flash_bwd_paramsE
        .type           _ZN5flash44flash_bwd_dq_dk_dv_loop_seqk_parallel_kernelI23Flash_bwd_kernel_traitsILi256ELi64ELi64ELi8ELi4ELi2ELi2ELb0ELb0EN7cutlass6half_tE19Flash_kernel_traitsILi256ELi64ELi64ELi8ES3_EELb1ELb1ELb0ELb0ELb0ELb1ELb0EEEvNS_16Flash_bwd_paramsE,@function
        .size           _ZN5flash44flash_bwd_dq_dk_dv_loop_seqk_parallel_kernelI23Flash_bwd_kernel_traitsILi256ELi64ELi64ELi8ELi4ELi2ELi2ELb0ELb0EN7cutlass6half_tE19Flash_kernel_traitsILi256ELi64ELi64ELi8ES3_EELb1ELb1ELb0ELb0ELb0ELb1ELb0EEEvNS_16Flash_bwd_paramsE,(.L_x_1042 - _ZN5flash44flash_bwd_dq_dk_dv_loop_seqk_parallel_kernelI23Flash_bwd_kernel_traitsILi256ELi64ELi64ELi8ELi4ELi2ELi2ELb0ELb0EN7cutlass6half_tE19Flash_kernel_traitsILi256ELi64ELi64ELi8ES3_EELb1ELb1ELb0ELb0ELb0ELb1ELb0EEEvNS_16Flash_bwd_paramsE)
        .other          _ZN5flash44flash_bwd_dq_dk_dv_loop_seqk_parallel_kernelI23Flash_bwd_kernel_traitsILi256ELi64ELi64ELi8ELi4ELi2ELi2ELb0ELb0EN7cutlass6half_tE19Flash_kernel_traitsILi256ELi64ELi64ELi8ES3_EELb1ELb1ELb0ELb0ELb0ELb1ELb0EEEvNS_16Flash_bwd_paramsE,@"STO_CUDA_ENTRY STV_DEFAULT"
_ZN5flash44flash_bwd_dq_dk_dv_loop_seqk_parallel_kernelI23Flash_bwd_kernel_traitsILi256ELi64ELi64ELi8ELi4ELi2ELi2ELb0ELb0EN7cutlass6half_tE19Flash_kernel_traitsILi256ELi64ELi64ELi8ES3_EELb1ELb1ELb0ELb0ELb0ELb1ELb0EEEvNS_16Flash_bwd_paramsE:
.text._ZN5flash44flash_bwd_dq_dk_dv_loop_seqk_parallel_kernelI23Flash_bwd_kernel_traitsILi256ELi64ELi64ELi8ELi4ELi2ELi2ELb0ELb0EN7cutlass6half_tE19Flash_kernel_traitsILi256ELi64ELi64ELi8ES3_EELb1ELb1ELb0ELb0ELb0ELb1ELb0EEEvNS_16Flash_bwd_paramsE:
        /* <DEDUP_REMOVED lines=32> */
[----:B------:R-:W-:Y:S01]  /*0200*/  LEA.HI R9, R4, R10, RZ, 0x3 ;  /* 0x0000000a04097211 */ /* 0x000fe200078f18ff */
[----:B------:R-:W-:Y:S01]  /*0210*/  UIMAD.WIDE UR38, UR48, UR38, URZ ;  /* 0x00000026302672a5 */ /* 0x000fe2000f8e023f */
[--C-:B------:R-:W-:Y:S01]  /*0220*/  SHF.R.S32.HI R0, RZ, 0x5, R2.reuse ;  /* 0x00000005ff007819 */ /* 0x100fe20000011402 */
[----:B---3--:R-:W-:Y:S01]  /*0230*/  UIMAD UR49, UR37, UR48, URZ ;  /* 0x00000030253172a4 */ /* 0x008fe2000f8e023f */
[----:B------:R-:W-:Y:S01]  /*0240*/  SHF.R.S32.HI R3, RZ, 0x1f, R2 ;  /* 0x0000001fff037819 */ /* 0x000fe20000011402 */
[----:B------:R-:W-:Y:S01]  /*0250*/  UIMAD UR58, UR7, UR6, UR58 ;  /* 0x00000006073a72a4 */ /* 0x000fe2000f8e023a */
[C---:B------:R-:W-:Y:S01]  /*0260*/  LOP3.LUT R8, R2.reuse, 0xffffffe0, RZ, 0xc0, !PT ;  /* 0xffffffe002087812 */ /* 0x040fe200078ec0ff */
[----:B------:R-:W-:Y:S01]  /*0270*/  UIMAD UR48, UR48, UR12, URZ ;  /* 0x0000000c303072a4 */ /* 0x000fe2000f8e023f */
[-C--:B------:R-:W-:Y:S01]  /*0280*/  LEA.HI R3, R3, R0.reuse, RZ, 0x2 ;  /* 0x0000000003037211 */ /* 0x080fe200078f10ff */
[----:B------:R-:W-:Y:S01]  /*0290*/  UIMAD UR6, UR36, UR13, UR37 ;  /* 0x0000000d240672a4 */ /* 0x000fe2000f8e0225 */
[----:B------:R-:W-:Y:S01]  /*02a0*/  LEA.HI R2, R2, R0, RZ, 0x1 ;  /* 0x0000000002027211 */ /* 0x000fe200078f08ff */
[----:B------:R-:W-:Y:S01]  /*02b0*/  IMAD.IADD R8, R10, 0x1, -R8 ;  /* 0x000000010a087824 */ /* 0x000fe200078e0a08 */
[----:B------:R-:W-:Y:S01]  /*02c0*/  LOP3.LUT R3, R3, 0xfffffffc, RZ, 0xc0, !PT ;  /* 0xfffffffc03037812 */ /* 0x000fe200078ec0ff */
[----:B------:R-:W-:Y:S01]  /*02d0*/  ULDC UR14, c[0x0][0x1c0] ;  /* 0x00007000000e7ab9 */ /* 0x000fe20000000800 */
[----:B------:R-:W-:Y:S01]  /*02e0*/  LOP3.LUT R2, R2, 0xfffffffe, RZ, 0xc0, !PT ;  /* 0xfffffffe02027812 */ /* 0x000fe200078ec0ff */
[----:B------:R-:W-:Y:S01]  /*02f0*/  ULDC UR11, c[0x0][0x1c0] ;  /* 0x00007000000b7ab9 */ /* 0x000fe20000000800 */
[-C--:B------:R-:W-:Y:S01]  /*0300*/  LEA.HI R5, R4, R10.reuse, RZ, 0x4 ;  /* 0x0000000a04057211 */ /* 0x080fe200078f20ff */
[----:B------:R-:W-:Y:S01]  /*0310*/  IMAD.IADD R15, R0, 0x1, -R3 ;  /* 0x00000001000f7824 */ /* 0x000fe200078e0a03 */
[-C--:B------:R-:W-:Y:S01]  /*0320*/  LEA.HI R12, R4, R10.reuse, RZ, 0x7 ;  /* 0x0000000a040c7211 */ /* 0x080fe200078f38ff */
[----:B------:R-:W-:Y:S01]  /*0330*/  IMAD.IADD R227, R0, 0x1, -R2 ;  /* 0x0000000100e37824 */ /* 0x000fe200078e0a02 */
[CC--:B------:R-:W-:Y:S01]  /*0340*/  LEA.HI R14, R4.reuse, R10.reuse, RZ, 0x6 ;  /* 0x0000000a040e7211 */ /* 0x0c0fe200078f30ff */
[----:B------:R-:W-:Y:S01]  /*0350*/  UIMAD UR55, UR8, UR36, URZ ;  /* 0x00000024083772a4 */ /* 0x000fe2000f8e023f */
[----:B------:R-:W-:Y:S01]  /*0360*/  LEA.HI R4, R4, R10, RZ, 0x2 ;  /* 0x0000000a04047211 */ /* 0x000fe200078f10ff */
[----:B------:R-:W-:Y:S01]  /*0370*/  STL [R1+0x3c], R15 ;  /* 0x00003c0f01007387 */ /* 0x000fe20000100800 */
        /* <DEDUP_REMOVED lines=11> */
[----:B------:R-:W-:Y:S01]  /*0430*/  ULDC UR59, c[0x0][0x1c8] ;  /* 0x00007200003b7ab9 */ /* 0x000fe20000000800 */
[----:B------:R-:W-:Y:S01]  /*0440*/  LOP3.LUT R0, R0, 0xfffffff8, RZ, 0xc0, !PT ;  /* 0xfffffff800007812 */ /* 0x000fe200078ec0ff */
[----:B------:R-:W-:Y:S01]  /*0450*/  ULDC.U8 UR10, c[0x0][0x3d0] ;  /* 0x0000f400000a7ab9 */ /* 0x000fe20000000000 */
        /* <DEDUP_REMOVED lines=17> */
[----:B------:R-:W-:Y:S01]  /*0570*/  @UP5 UIMAD UR57, UR36, UR52, URZ ;  /* 0x00000034243952a4 */ /* 0x000fe2000f8e023f */
[----:B------:R-:W-:Y:S01]  /*0580*/  SHF.R.U32.HI R2, RZ, 0x3, R0 ;  /* 0x00000003ff027819 */ /* 0x000fe20000011600 */
[----:B------:R1:W-:Y:S01]  /*0590*/  STL [R1+0x40], R16 ;  /* 0x0000401001007387 */ /* 0x0003e20000100800 */
[----:B------:R-:W-:Y:S01]  /*05a0*/  LOP3.LUT R0, R0, 0x38, R16, 0xf8, !PT ;  /* 0x0000003800007812 */ /* 0x000fe200078ef810 */
[----:B------:R-:W-:Y:S01]  /*05b0*/  IMAD.SHL.U32 R221, R10, 0x200, RZ ;  /* 0x000002000add7824 */ /* 0x000fe200078e00ff */
[----:B------:R-:W-:Y:S01]  /*05c0*/  LEA.HI R11, R3, R7, RZ, 0x3 ;  /* 0x00000007030b7211 */ /* 0x000fe200078f18ff */
[----:B------:R-:W-:Y:S01]  /*05d0*/  ULDC.64 UR4, c[0x0][0x118] ;  /* 0x0000460000047ab9 */ /* 0x000fe20000000a00 */
[----:B------:R-:W-:Y:S01]  /*05e0*/  LOP3.LUT R8, R0, R2, RZ, 0x3c, !PT ;  /* 0x0000000200087212 */ /* 0x000fe200078e3cff */
[----:B------:R-:W-:Y:S01]  /*05f0*/  IMAD.SHL.U32 R0, R6, 0x40, RZ ;  /* 0x0000004006007824 */ /* 0x000fe200078e00ff */
[----:B------:R-:W-:Y:S01]  /*0600*/  LOP3.LUT R2, R11, 0xfffffff8, RZ, 0xc0, !PT ;  /* 0xfffffff80b027812 */ /* 0x000fe200078ec0ff */
[----:B------:R-:W-:Y:S01]  /*0610*/  ULDC.U8 UR33, c[0x0][0x2d8] ;  /* 0x0000b60000217ab9 */ /* 0x000fe20000000000 */
[----:B------:R-:W-:Y:S01]  /*0620*/  LOP3.LUT R3, R5, 0x1, RZ, 0xc0, !PT ;  /* 0x0000000105037812 */ /* 0x000fe200078ec0ff */
[----:B------:R-:W-:Y:S01]  /*0630*/  ULOP3.LUT UR59, UR37, UR59, URZ, 0x3c, !UPT ;  /* 0x0000003b253b7292 */ /* 0x000fe2000f8e3c3f */
[----:B------:R-:W-:Y:S01]  /*0640*/  LOP3.LUT R0, R0, 0x1c0, RZ, 0xc0, !PT ;  /* 0x000001c000007812 */ /* 0x000fe200078ec0ff */
[----:B------:R-:W-:Y:S01]  /*0650*/  USHF.R.S32.HI UR60, URZ, 0x1f, UR37 ;  /* 0x0000001f3f3c7899 */ /* 0x000fe20008011425 */
[----:B------:R-:W-:Y:S01]  /*0660*/  ISETP.NE.U32.AND P0, PT, R3, 0x1, PT ;  /* 0x000000010300780c */ /* 0x000fe20003f05070 */
[----:B------:R-:W-:Y:S01]  /*0670*/  UISETP.NE.AND UP6, UPT, UR10, URZ, UPT ;  /* 0x0000003f0a00728c */ /* 0x000fe2000bfc5270 */
[----:B------:R-:W-:Y:S01]  /*0680*/  LOP3.LUT R217, R0, 0x8, R9, 0xf8, !PT ;  /* 0x0000000800d97812 */ /* 0x000fe200078ef809 */
[----:B------:R-:W-:Y:S01]  /*0690*/  USHF.R.S32.HI UR61, URZ, 0x1f, UR37 ;  /* 0x0000001f3f3d7899 */ /* 0x000fe20008011425 */
[C---:B------:R-:W-:Y:S01]  /*06a0*/  LOP3.LUT P4, RZ, R6.reuse, 0x2, RZ, 0xc0, !PT ;  /* 0x0000000206ff7812 */ /* 0x040fe2000788c0ff */
[----:B------:R-:W-:Y:S01]  /*06b0*/  UIMAD.WIDE.U32 UR42, UR38, UR44, URZ ;  /* 0x0000002c262a72a5 */ /* 0x000fe2000f8e003f */
[----:B------:R-:W-:Y:S01]  /*06c0*/  LOP3.LUT P3, RZ, R6, 0x4, RZ, 0xc0, !PT ;  /* 0x0000000406ff7812 */ /* 0x000fe2000786c0ff */
[----:B------:R-:W-:Y:S01]  /*06d0*/  UIMAD UR54, UR39, UR44, URZ ;  /* 0x0000002c273672a4 */ /* 0x000fe2000f8e023f */
[----:B------:R-:W-:Y:S01]  /*06e0*/  SEL R246, R246, 0x10, !P0 ;  /* 0x00000010f6f67807 */ /* 0x000fe20004000000 */
[----:B------:R-:W-:Y:S01]  /*06f0*/  USHF.R.S32.HI UR56, URZ, 0x1f, UR49 ;  /* 0x0000001f3f387899 */ /* 0x000fe20008011431 */
[----:B------:R-:W-:Y:S01]  /*0700*/  R2P PR, R5, 0x6 ;  /* 0x0000000605007804 */ /* 0x000fe20000000000 */
[----:B------:R-:W-:Y:S01]  /*0710*/  UIMAD UR53, UR7, UR53, URZ ;  /* 0x00000035073572a4 */ /* 0x000fe2000f8e023f */
[----:B-1----:R-:W-:Y:S01]  /*0720*/  IMAD.IADD R16, R7, 0x1, -R2 ;  /* 0x0000000107107824 */ /* 0x002fe200078e0a02 */
[----:B------:R-:W-:Y:S01]  /*0730*/  SEL R220, R220, 0xffffffc0, !P3 ;  /* 0xffffffc0dcdc7807 */ /* 0x000fe20005800000 */
[----:B------:R-:W-:Y:S01]  /*0740*/  IMAD.SHL.U32 R2, R227, 0x10, RZ ;  /* 0x00000010e3027824 */ /* 0x000fe200078e00ff */
[----:B------:R-:W-:Y:S01]  /*0750*/  SHF.R.S32.HI R239, RZ, 0x2, R239 ;  /* 0x00000002ffef7819 */ /* 0x000fe200000114ef */
[----:B------:R-:W-:Y:S01]  /*0760*/  IMAD.SHL.U32 R7, R12, 0x20, RZ ;  /* 0x000000200c077824 */ /* 0x000fe200078e00ff */
[----:B------:R-:W-:Y:S01]  /*0770*/  STL [R1+0x4c], R16 ;  /* 0x00004c1001007387 */ /* 0x000fe20000100800 */
[----:B------:R-:W-:Y:S01]  /*0780*/  @!UP5 UIMAD UR52, UR8, UR52, URZ ;  /* 0x000000340834d2a4 */ /* 0x000fe2000f8e023f */
[----:B------:R-:W-:Y:S01]  /*0790*/  LOP3.LUT R4, R0, 0x10, R2, 0xf8, !PT ;  /* 0x0000001000047812 */ /* 0x000fe200078ef802 */
[----:B------:R-:W-:Y:S01]  /*07a0*/  IMAD R2, R12, 0x800, R221 ;  /* 0x000008000c027824 */ /* 0x000fe200078e02dd */
[----:B------:R-:W-:Y:S01]  /*07b0*/  SHF.R.U32.HI R0, RZ, 0x3, R0 ;  /* 0x00000003ff007819 */ /* 0x000fe20000011600 */
[----:B------:R-:W-:Y:S01]  /*07c0*/  IMAD R239, R15, 0x10, R239 ;  /* 0x000000100fef7824 */ /* 0x000fe200078e02ef */
[----:B------:R-:W-:Y:S01]  /*07d0*/  LOP3.LUT R3, R4, 0x8, R9, 0xf8, !PT ;  /* 0x0000000804037812 */ /* 0x000fe200078ef809 */
[----:B------:R-:W-:Y:S01]  /*07e0*/  IMAD.SHL.U32 R4, R10, 0x20, RZ ;  /* 0x000000200a047824 */ /* 0x000fe200078e00ff */
[----:B------:R-:W-:Y:S01]  /*07f0*/  LOP3.LUT R217, R217, R0, RZ, 0x3c, !PT ;  /* 0x00000000d9d97212 */ /* 0x000fe200078e3cff */
[----:B------:R-:W-:Y:S01]  /*0800*/  USHF.R.S32.HI UR51, URZ, 0x1f, UR47 ;  /* 0x0000001f3f337899 */ /* 0x000fe2000801142f */
[----:B------:R-:W-:Y:S01]  /*0810*/  LOP3.LUT R221, R221, R3, R0, 0xf6, !PT ;  /* 0x00000003dddd7212 */ /* 0x000fe200078ef600 */
[----:B------:R-:W-:Y:S01]  /*0820*/  IMAD.SHL.U32 R3, R5, 0x40, RZ ;  /* 0x0000004005037824 */ /* 0x000fe200078e00ff */
[----:B------:R-:W-:Y:S01]  /*0830*/  SHF.R.S32.HI R0, RZ, 0x6, R14 ;  /* 0x00000006ff007819 */ /* 0x000fe2000001140e */
[----:B------:R-:W-:Y:S01]  /*0840*/  IMAD.IADD R217, R2, 0x1, R217 ;  /* 0x0000000102d97824 */ /* 0x000fe200078e02d9 */
[----:B------:R-:W-:Y:S01]  /*0850*/  USHF.R.S32.HI UR50, URZ, 0x1f, UR46 ;  /* 0x0000001f3f327899 */ /* 0x000fe2000801142e */
[----:B------:R-:W-:Y:S01]  /*0860*/  IMAD.U32 R2, RZ, RZ, UR15 ;  /* 0x0000000fff027e24 */ /* 0x000fe2000f8e00ff */
[----:B------:R-:W-:Y:S01]  /*0870*/  UMOV UR41, 0xffff8000 ;  /* 0xffff800000297882 */ /* 0x000fe20000000000 */
[----:B------:R-:W-:-:S02]  /*0880*/  IMAD R8, R0, 0x200, R8 ;  /* 0x0000020000087824 */ /* 0x000fc400078e0208 */
[----:B------:R-:W-:Y:S01]  /*0890*/  IMAD.SHL.U32 R2, R0, 0x8, RZ ;  /* 0x0000000800027824 */ /* 0x000fe200078e00ff */
[----:B------:R-:W-:Y:S01]  /*08a0*/  LOP3.LUT R0, R3, 0x1c0, RZ, 0xc0, !PT ;  /* 0x000001c003007812 */ /* 0x000fe200078ec0ff */
[----:B------:R-:W-:Y:S01]  /*08b0*/  IMAD.SHL.U32 R218, R217, 0x2, RZ ;  /* 0x00000002d9da7824 */ /* 0x000fe200078e00ff */
[----:B------:R-:W-:Y:S01]  /*08c0*/  STL [R1+0x48], R8 ;  /* 0x0000480801007387 */ /* 0x000fe20000100800 */
[----:B------:R-:W-:Y:S01]  /*08d0*/  IMAD.SHL.U32 R237, R8, 0x2, RZ ;  /* 0x0000000208ed7824 */ /* 0x000fe200078e00ff */
[----:B------:R-:W-:Y:S02]  /*08e0*/  LOP3.LUT R2, R2, 0x18, RZ, 0xc0, !PT ;  /* 0x0000001802027812 */ /* 0x000fe400078ec0ff */
[----:B------:R-:W-:Y:S01]  /*08f0*/  SHF.R.U32.HI R3, RZ, 0x3, R0 ;  /* 0x00000003ff037819 */ /* 0x000fe20000011600 */
[----:B------:R1:W-:Y:S01]  /*0900*/  STL [R1+0x50], R7 ;  /* 0x0000500701007387 */ /* 0x0003e20000100800 */
[----:B------:R-:W-:Y:S01]  /*0910*/  LOP3.LUT R6, R2, 0x20, R4, 0xf8, !PT ;  /* 0x0000002002067812 */ /* 0x000fe200078ef804 */
[----:B------:R-:W-:Y:S01]  /*0920*/  IMAD.SHL.U32 R4, R16, 0x40, RZ ;  /* 0x0000004010047824 */ /* 0x000fe200078e00ff */
[----:B------:R-:W-:-:S02]  /*0930*/  LOP3.LUT R5, R3, R0, R2, 0x1e, !PT ;  /* 0x0000000003057212 */ /* 0x000fc400078e1e02 */
[----:B------:R-:W-:Y:S01]  /*0940*/  LOP3.LUT R2, R0, 0x20, R7, 0xf8, !PT ;  /* 0x0000002000027812 */ /* 0x000fe200078ef807 */
[----:B------:R-:W-:-:S03]  /*0950*/  IMAD.SHL.U32 R0, R13, 0x2, RZ ;  /* 0x000000020d007824 */ /* 0x000fc600078e00ff */
[----:B------:R-:W-:Y:S01]  /*0960*/  LOP3.LUT R3, R2, R3, RZ, 0x3c, !PT ;  /* 0x0000000302037212 */ /* 0x000fe200078e3cff */
[--C-:B------:R-:W-:Y:S02]  /*0970*/  IMAD R2, R15, 0x400, R0.reuse ;  /* 0x000004000f027824 */ /* 0x100fe400078e0200 */
[----:B------:R-:W-:Y:S02]  /*0980*/  IMAD R0, R227, 0x400, R0 ;  /* 0x00000400e3007824 */ /* 0x000fe400078e0200 */
[----:B------:R-:W-:Y:S01]  /*0990*/  IMAD.IADD R244, R2, 0x1, R3 ;  /* 0x0000000102f47824 */ /* 0x000fe200078e0203 */
[----:B------:R-:W-:Y:S01]  /*09a0*/  LOP3.LUT R2, R4, 0x1c0, RZ, 0xc0, !PT ;  /* 0x000001c004027812 */ /* 0x000fe200078ec0ff */
[----:B------:R-:W-:Y:S02]  /*09b0*/  IMAD.SHL.U32 R4, R11, 0x40, RZ ;  /* 0x000000400b047824 */ /* 0x000fe400078e00ff */
[----:B------:R-:W-:Y:S01]  /*09c0*/  IMAD.SHL.U32 R244, R244, 0x2, RZ ;  /* 0x00000002f4f47824 */ /* 0x000fe200078e00ff */
[----:B------:R-:W-:-:S03]  /*09d0*/  SHF.R.U32.HI R3, RZ, 0x3, R2 ;  /* 0x00000003ff037819 */ /* 0x000fc60000011602 */
[C---:B------:R-:W-:Y:S01]  /*09e0*/  IMAD.IADD R247, R244.reuse, 0x1, R246 ;  /* 0x00000001f4f77824 */ /* 0x040fe200078e02f6 */
[C---:B------:R-:W-:Y:S01]  /*09f0*/  IADD3 R245, R244.reuse, 0x20, RZ ;  /* 0x00000020f4f57810 */ /* 0x040fe20007ffe0ff */
[----:B-1----:R-:W-:Y:S01]  /*0a00*/  IMAD.U32 R7, RZ, RZ, UR9 ;  /* 0x00000009ff077e24 */ /* 0x002fe2000f8e00ff */
[----:B------:R-:W-:Y:S01]  /*0a10*/  @P1 IADD3 R245, R244, -0x20, RZ ;  /* 0xffffffe0f4f51810 */ /* 0x000fe20007ffe0ff */
[----:B------:R-:W-:Y:S02]  /*0a20*/  IMAD.IADD R7, R0, 0x1, R5 ;  /* 0x0000000100077824 */ /* 0x000fe400078e0205 */
[----:B------:R-:W-:Y:S02]  /*0a30*/  IMAD.SHL.U32 R0, R10, 0x8, RZ ;  /* 0x000000080a007824 */ /* 0x000fe400078e00ff */
[----:B------:R-:W-:-:S03]  /*0a40*/  IMAD.IADD R246, R246, 0x1, R245 ;  /* 0x00000001f6f67824 */ /* 0x000fc600078e02f5 */
        /* <DEDUP_REMOVED lines=12> */
[----:B------:R-:W-:Y:S02]  /*0b10*/  IMAD.IADD R227, R3, 0x1, R227 ;  /* 0x0000000103e37824 */ /* 0x000fe400078e02e3 */
[----:B------:R-:W-:Y:S02]  /*0b20*/  IMAD.MOV.U32 R3, RZ, RZ, 0x20 ;  /* 0x00000020ff037424 */ /* 0x000fe400078e00ff */
[----:B------:R1:W-:Y:S01]  /*0b30*/  STL [R1+0x34], R0 ;  /* 0x0000340001007387 */ /* 0x0003e20000100800 */
[----:B------:R-:W-:Y:S02]  /*0b40*/  LEA R227, R227, 0x28000, 0x1 ;  /* 0x00028000e3e37811 */ /* 0x000fe400078e08ff */
[----:B------:R-:W-:-:S05]  /*0b50*/  SEL R3, R3, 0xffffffe0, !P4 ;  /* 0xffffffe003037807 */ /* 0x000fca0006000000 */
[C---:B------:R-:W-:Y:S02]  /*0b60*/  IMAD R3, R217.reuse, 0x2, R3 ;  /* 0x00000002d9037824 */ /* 0x040fe400078e0203 */
[--C-:B------:R-:W-:Y:S02]  /*0b70*/  IMAD R217, R217, 0x2, R220.reuse ;  /* 0x00000002d9d97824 */ /* 0x100fe400078e02dc */
[----:B------:R-:W-:Y:S02]  /*0b80*/  IMAD.IADD R216, R220, 0x1, R3 ;  /* 0x00000001dcd87824 */ /* 0x000fe400078e0203 */
[C---:B------:R-:W-:Y:S02]  /*0b90*/  IMAD R220, R221.reuse, 0x2, R220 ;  /* 0x00000002dddc7824 */ /* 0x040fe400078e02dc */
[----:B------:R-:W-:Y:S02]  /*0ba0*/  IMAD.SHL.U32 R221, R221, 0x2, RZ ;  /* 0x00000002dddd7824 */ /* 0x000fe400078e00ff */
.L_x_859:
        /* <DEDUP_REMOVED lines=19> */
[----:B------:R2:W3:Y:S01]  /*0ce0*/  @P2 LDG.E R8, [R4.64] ;  /* 0x0000000404082981 */ /* 0x0004e2000c1e1900 */
[----:B------:R-:W-:Y:S02]  /*0cf0*/  UISETP.EQ.U32.AND UP2, UPT, URZ, UR8, UPT ;  /* 0x000000083f00728c */ /* 0x000fe4000bf42070 */
[----:B------:R-:W-:Y:S01]  /*0d00*/  @UP3 UIADD3.X UR7, UR12, UR11, URZ, UP0, !UPT ;  /* 0x0000000b0c073290 */ /* 0x000fe200087fe43f */
[----:B-1----:R2:W4:Y:S01]  /*0d10*/  @P2 LDG.E R2, [R4.64+0x4] ;  /* 0x0000040404022981 */ /* 0x002522000c1e1900 */
[----:B------:R-:W-:Y:S01]  /*0d20*/  MOV R6, UR6 ;  /* 0x0000000600067c02 */ /* 0x000fe20008000f00 */
[----:B------:R-:W-:-:S03]  /*0d30*/  UISETP.EQ.OR.EX UP2, UPT, URZ, UR9, !UP4, UP2 ;  /* 0x000000093f00728c */ /* 0x000fc6000e742720 */
[----:B------:R-:W-:Y:S01]  /*0d40*/  IMAD.U32 R7, RZ, RZ, UR7 ;  /* 0x00000007ff077e24 */ /* 0x000fe2000f8e00ff */
[----:B------:R-:W-:-:S04]  /*0d50*/  UIADD3 UR8, UP0, UR14, UR8, URZ ;  /* 0x000000080e087290 */ /* 0x000fc8000ff1e03f */
[----:B-----5:R-:W5:Y:S01]  /*0d60*/  @P0 LDG.E R6, [R6.64] ;  /* 0x0000000406060981 */ /* 0x020f62000c1e1900 */
[----:B------:R-:W-:Y:S01]  /*0d70*/  PLOP3.LUT P1, PT, PT, PT, UP2, 0x80, 0x0 ;  /* 0x000000000000781c */ /* 0x000fe20003f2f028 */
[----:B------:R-:W-:Y:S01]  /*0d80*/  UIADD3.X UR9, UR12, UR9, URZ, UP0, !UPT ;  /* 0x000000090c097290 */ /* 0x000fe200087fe43f */
[----:B--2---:R-:W-:-:S05]  /*0d90*/  IMAD.U32 R4, RZ, RZ, UR8 ;  /* 0x00000008ff047e24 */ /* 0x004fca000f8e00ff */
[----:B------:R-:W-:-:S06]  /*0da0*/  MOV R5, UR9 ;  /* 0x0000000900057c02 */ /* 0x000fcc0008000f00 */
[----:B------:R-:W2:Y:S01]  /*0db0*/  @!P1 LDG.E R0, [R4.64] ;  /* 0x0000000404009981 */ /* 0x000ea2000c1e1900 */
[----:B------:R-:W-:Y:S02]  /*0dc0*/  UMOV UR13, 0xffffffff ;  /* 0xffffffff000d7882 */ /* 0x000fe40000000000 */
[----:B------:R-:W-:Y:S02]  /*0dd0*/  UMOV UR34, URZ ;  /* 0x0000003f00227c82 */ /* 0x000fe40008000000 */
[----:B------:R-:W-:Y:S02]  /*0de0*/  UMOV UR35, 0xffffffff ;  /* 0xffffffff00237882 */ /* 0x000fe40000000000 */
[----:B------:R-:W-:Y:S01]  /*0df0*/  ULDC UR8, c[0x0][0x218] ;  /* 0x0000860000087ab9 */ /* 0x000fe20000000800 */
[----:B---3--:R-:W1:Y:S08]  /*0e00*/  @P2 R2UR UR13, R8 ;  /* 0x00000000080d23c2 */ /* 0x008e7000000e0000 */
[----:B----4-:R-:W1:Y:S08]  /*0e10*/  @P2 R2UR UR6, R2 ;  /* 0x00000000020623c2 */ /* 0x010e7000000e0000 */
[----:B-----5:R3:W4:Y:S01]  /*0e20*/  @P0 R2UR UR34, R6 ;  /* 0x00000000062203c2 */ /* 0x02072200000e0000 */
[----:B------:R-:W-:-:S04]  /*0e30*/  ISETP.NE.U32.AND P0, PT, RZ, c[0x0][0x248], PT ;  /* 0x00009200ff007a0c */ /* 0x000fc80003f05070 */
[----:B------:R-:W-:Y:S01]  /*0e40*/  ISETP.NE.AND.EX P0, PT, RZ, c[0x0][0x24c], PT, P0 ;  /* 0x00009300ff007a0c */ /* 0x000fe20003f05300 */
[----:B-1----:R-:W-:Y:S02]  /*0e50*/  @UP1 UIADD3 UR31, UR6, -UR13, URZ ;  /* 0x8000000d061f1290 */ /* 0x002fe4000fffe03f */
[----:B--2---:R3:W1:Y:S05]  /*0e60*/  @!P1 R2UR UR35, R0 ;  /* 0x00000000002393c2 */ /* 0x00466a00000e0000 */
[----:B------:R-:W-:-:S05]  /*0e70*/  @!UP1 ULDC UR31, c[0x0][0x214] ;  /* 0x00008500001f9ab9 */ /* 0x000fca0000000800 */
[----:B------:R-:W-:Y:S05]  /*0e80*/  @!P0 BRA `(.L_x_825) ;  /* 0x0000007000008947 */ /* 0x000fea0003800000 */
[----:B----4-:R-:W-:-:S13]  /*0e90*/  PLOP3.LUT P0, PT, PT, PT, UP4, 0x80, 0x0 ;  /* 0x000000000000781c */ /* 0x010fda0003f0f048 */
[----:B---3--:R-:W2:Y:S04]  /*0ea0*/  @P0 LDG.E R0, [R4.64+0x4] ;  /* 0x0000040404000981 */ /* 0x008ea8000c1e1900 */
[----:B------:R-:W3:Y:S01]  /*0eb0*/  @!P0 LDG.E R4, [R4.64] ;  /* 0x0000000404048981 */ /* 0x000ee2000c1e1900 */
[----:B--2---:R-:W2:Y:S02]  /*0ec0*/  @P0 R2UR UR6, R0 ;  /* 0x00000000000603c2 */ /* 0x004ea400000e0000 */
[----:B-12---:R-:W-:-:S11]  /*0ed0*/  @UP4 UIADD3 UR8, UR6, -UR35, URZ ;  /* 0x8000002306084290 */ /* 0x006fd6000fffe03f */
[----:B---3--:R1:W2:Y:S01]  /*0ee0*/  @!P0 R2UR UR8, R4 ;  /* 0x00000000040883c2 */ /* 0x0082a200000e0000 */
[----:B------:R-:W-:-:S07]  /*0ef0*/  DEPBAR.LE SB1, 0x0, {2} ;  /* 0x000090040000791a */ /* 0x000fce0000000000 */
.L_x_825:
[----:B----4-:R-:W-:Y:S02]  /*0f00*/  ULDC.64 UR6, c[0x0][0x258] ;  /* 0x0000960000067ab9 */ /* 0x010fe40000000a00 */
        /* <DEDUP_REMOVED lines=8> */
[----:B---3--:R-:W2:Y:S01]  /*0f90*/  @P0 LDG.E R0, [R4.64] ;  /* 0x0000000404000981 */ /* 0x008ea2000c1e1900 */
        /* <DEDUP_REMOVED lines=49> */
.L_x_827:
        /* <DEDUP_REMOVED lines=18> */
.L_x_828:
        /* <DEDUP_REMOVED lines=30> */
[----:B--2---:R-:W-:Y:S01]  /*15b0*/  UIMAD.WIDE.U32 UR6, UR10, UR8, URZ ;  /* 0x000000080a0672a5 */ /* 0x004fe2000f8e003f */
[----:B------:R-:W-:Y:S02]  /*15c0*/  IMAD.MOV.U32 R4, RZ, RZ, RZ ;  /* 0x000000ffff047224 */ /* 0x000fe400078e00ff */
[----:B------:R-:W-:Y:S01]  /*15d0*/  IMAD R0, R0, R6, RZ ;  /* 0x0000000600007224 */ /* 0x000fe200078e02ff */
[----:B------:R-:W-:-:S02]  /*15e0*/  USEL UR15, UR6, URZ, UP6 ;  /* 0x0000003f060f7287 */ /* 0x000fc4000b000000 */
[----:B------:R-:W-:Y:S01]  /*15f0*/  UIMAD UR9, UR10, UR9, UR7 ;  /* 0x000000090a0972a4 */ /* 0x000fe2000f8e0207 */
[----:B------:R-:W-:Y:S01]  /*1600*/  IMAD.HI.U32 R0, R5, R0, R4 ;  /* 0x0000000005007227 */ /* 0x000fe200078e0004 */
[----:B------:R-:W-:Y:S02]  /*1610*/  USHF.L.U64.HI UR6, UR36, 0x7, UR40 ;  /* 0x0000000724067899 */ /* 0x000fe40008010228 */
[----:B------:R-:W-:Y:S02]  /*1620*/  USHF.L.U32 UR10, UR36, 0x7, URZ ;  /* 0x00000007240a7899 */ /* 0x000fe4000800063f */
[----:B------:R-:W-:Y:S01]  /*1630*/  USEL UR7, UR6, URZ, UP1 ;  /* 0x0000003f06077287 */ /* 0x000fe20008800000 */
[----:B------:R-:W-:Y:S01]  /*1640*/  IMAD.HI.U32 R0, R0, R2, RZ ;  /* 0x0000000200007227 */ /* 0x000fe200078e00ff */
[----:B------:R-:W-:-:S03]  /*1650*/  USEL UR6, UR10, URZ, UP1 ;  /* 0x0000003f0a067287 */ /* 0x000fc60008800000 */
[----:B------:R-:W-:Y:S01]  /*1660*/  IMAD.MOV R4, RZ, RZ, -R0 ;  /* 0x000000ffff047224 */ /* 0x000fe200078e0a00 */
[----:B------:R-:W-:Y:S02]  /*1670*/  UIADD3 UR6, UP1, UR14, UR6, URZ ;  /* 0x000000060e067290 */ /* 0x000fe4000ff3e03f */
[----:B------:R-:W-:Y:S01]  /*1680*/  ULDC UR10, c[0x0][0x234] ;  /* 0x00008d00000a7ab9 */ /* 0x000fe20000000800 */
[C---:B------:R-:W-:Y:S01]  /*1690*/  IMAD R2, R6.reuse, R4, R2 ;  /* 0x0000000406027224 */ /* 0x040fe200078e0202 */
[----:B------:R-:W-:Y:S02]  /*16a0*/  UIADD3.X UR8, UR27, UR7, URZ, UP1, !UPT ;  /* 0x000000071b087290 */ /* 0x000fe40008ffe43f */
[----:B------:R-:W-:Y:S02]  /*16b0*/  UIMAD UR7, UR39, UR6, URZ ;  /* 0x00000006270772a4 */ /* 0x000fe4000f8e023f */
[----:B------:R-:W-:Y:S02]  /*16c0*/  ISETP.GT.U32.AND P1, PT, R6, R2, PT ;  /* 0x000000020600720c */ /* 0x000fe40003f24070 */
[----:B------:R-:W-:-:S02]  /*16d0*/  UIMAD UR8, UR38, UR8, UR7 ;  /* 0x00000008260872a4 */ /* 0x000fc4000f8e0207 */
[----:B------:R-:W-:-:S04]  /*16e0*/  @UP5 USEL UR7, UR57, UR13, !UP2 ;  /* 0x0000000d39075287 */ /* 0x000fc8000d000000 */
[----:B------:R-:W-:Y:S02]  /*16f0*/  @UP5 UIMAD UR11, UR37, UR10, UR7 ;  /* 0x0000000a250b52a4 */ /* 0x000fe4000f8e0207 */
[----:B------:R-:W-:Y:S02]  /*1700*/  UIMAD.WIDE.U32 UR6, UR38, UR6, URZ ;  /* 0x00000006260672a5 */ /* 0x000fe4000f8e003f */
[----:B------:R-:W-:Y:S01]  /*1710*/  USEL UR10, UR9, URZ, UP6 ;  /* 0x0000003f090a7287 */ /* 0x000fe2000b000000 */
[----:B------:R-:W-:Y:S01]  /*1720*/  @!P1 IMAD.IADD R2, R2, 0x1, -R6 ;  /* 0x0000000102029824 */ /* 0x000fe200078e0a06 */
[----:B------:R-:W-:Y:S01]  /*1730*/  @!P1 IADD3 R0, R0, 0x1, RZ ;  /* 0x0000000100009810 */ /* 0x000fe20007ffe0ff */
[----:B------:R-:W-:Y:S01]  /*1740*/  @!UP5 UMOV UR11, UR52 ;  /* 0x00000034000bdc82 */ /* 0x000fe20008000000 */
[----:B------:R-:W-:Y:S01]  /*1750*/  ISETP.LE.AND P1, PT, RZ, UR59, PT ;  /* 0x0000003bff007c0c */ /* 0x000fe2000bf23270 */
[----:B------:R-:W-:Y:S01]  /*1760*/  UIADD3 UR9, UR7, UR8, URZ ;  /* 0x0000000807097290 */ /* 0x000fe2000fffe03f */
        /* <DEDUP_REMOVED lines=12> */
.L_x_829:
[----:B------:R-:W-:Y:S02]  /*1830*/  UMOV UR8, UR53 ;  /* 0x0000003500087c82 */ /* 0x000fe40008000000 */
.L_x_830:
[----:B------:R-:W2:Y:S04]  /*1840*/  LDL.64 R4, [R1+0x40] ;  /* 0x0000400001047983 */ /* 0x000ea80000100a00 */
[----:B------:R1:W2:Y:S01]  /*1850*/  LDL.64 R12, [R1+0x40] ;  /* 0x00004000010c7983 */ /* 0x0002a20000100a00 */
[----:B------:R-:W-:Y:S01]  /*1860*/  UIADD3 UR6, UP4, UP3, UR6, UR47, UR49 ;  /* 0x0000002f06067290 */ /* 0x000fe2000fb9e031 */
[----:B------:R-:W-:Y:S01]  /*1870*/  IMAD.U32 R8, RZ, RZ, UR14 ;  /* 0x0000000eff087e24 */ /* 0x000fe2000f8e00ff */
[----:B------:R-:W-:Y:S01]  /*1880*/  BSSY B1, `(.L_x_826) ;  /* 0x000087a000017945 */ /* 0x000fe20003800000 */
[----:B------:R-:W3:Y:S01]  /*1890*/  S2R R15, SR_TID.X ;  /* 0x00000000000f7919 */ /* 0x000ee20000002100 */
[----:B------:R-:W-:-:S02]  /*18a0*/  UIADD3 UR17, UP2, UP1, UR15, UR6, UR16 ;  /* 0x000000060f117290 */ /* 0x000fc4000f95e010 */
[----:B------:R-:W-:Y:S01]  /*18b0*/  UIADD3.X UR6, UR9, UR51, UR56, UP4, UP3 ;  /* 0x0000003309067290 */ /* 0x000fe2000a7e6438 */
[----:B------:R-:W4:Y:S03]  /*18c0*/  S2R R22, SR_TID.X ;  /* 0x0000000000167919 */ /* 0x000f260000002100 */
[----:B------:R-:W-:Y:S01]  /*18d0*/  UIADD3.X UR16, UR10, UR6, UR12, UP2, UP1 ;  /* 0x000000060a107290 */ /* 0x000fe200097e240c */
[----:B------:R-:W5:Y:S02]  /*18e0*/  S2R R21, SR_TID.X ;  /* 0x0000000000157919 */ /* 0x000f640000002100 */
[----:B------:R-:W-:Y:S02]  /*18f0*/  ULDC.64 UR6, c[0x0][0x1a8] ;  /* 0x00006a0000067ab9 */ /* 0x000fe40000000a00 */
[----:B------:R-:W-:Y:S02]  /*1900*/  UIMAD UR6, UR60, UR6, URZ ;  /* 0x000000063c0672a4 */ /* 0x000fe4000f8e023f */
[----:B------:R-:W-:-:S02]  /*1910*/  ULDC.64 UR12, c[0x0][0x3c8] ;  /* 0x0000f200000c7ab9 */ /* 0x000fc40000000a00 */
        /* <DEDUP_REMOVED lines=11> */
[----:B------:R-:W-:Y:S01]  /*19d0*/  UIADD3 UR6, UR14, UR8, URZ ;  /* 0x000000080e067290 */ /* 0x000fe2000fffe03f */
[----:B------:R-:W-:Y:S01]  /*19e0*/  IADD3 R2, P1, R15, UR14, RZ ;  /* 0x0000000e0f027c10 */ /* 0x000fe2000ff3e0ff */
[----:B------:R-:W-:-:S03]  /*19f0*/  UIADD3 UR8, UR14, UR11, URZ ;  /* 0x0000000b0e087290 */ /* 0x000fc6000fffe03f */
[----:B------:R-:W-:Y:S01]  /*1a00*/  IADD3.X R7, R11, UR27, RZ, P1, !PT ;  /* 0x0000001b0b077c10 */ /* 0x000fe20008ffe4ff */
[----:B------:R-:W-:Y:S02]  /*1a10*/  UMOV UR27, 0x4 ;  /* 0x00000004001b7882 */ /* 0x000fe40000000000 */
[----:B------:R-:W-:Y:S02]  /*1a20*/  UIMAD.WIDE UR6, UR6, UR27, UR12 ;  /* 0x0000001b060672a5 */ /* 0x000fe4000f8e020c */
[----:B------:R-:W-:Y:S01]  /*1a30*/  IMAD R7, R7, c[0x0][0x190], RZ ;  /* 0x0000640007077a24 */ /* 0x000fe200078e02ff */
[----:B------:R-:W-:-:S04]  /*1a40*/  ULDC UR13, c[0x0][0x2e8] ;  /* 0x0000ba00000d7ab9 */ /* 0x000fc80000000800 */
[----:B------:R-:W-:Y:S02]  /*1a50*/  UMOV UR12, UR6 ;  /* 0x00000006000c7c82 */ /* 0x000fe40008000000 */
[----:B------:R-:W-:Y:S02]  /*1a60*/  UIADD3 UR6, -UR24, UR31, UR18 ;  /* 0x0000001f18067290 */ /* 0x000fe4000fffe112 */
[----:B------:R-:W-:Y:S02]  /*1a70*/  UMOV UR11, UR7 ;  /* 0x00000007000b7c82 */ /* 0x000fe40008000000 */
[----:B------:R-:W-:-:S04]  /*1a80*/  UIADD3 UR6, UR6, -UR13, URZ ;  /* 0x8000000d06067290 */ /* 0x000fc8000fffe03f */
[----:B------:R-:W-:-:S04]  /*1a90*/  USHF.R.S32.HI UR13, URZ, 0x1f, UR6 ;  /* 0x0000001f3f0d7899 */ /* 0x000fc80008011406 */
[----:B------:R-:W-:Y:S02]  /*1aa0*/  ULEA.HI UR13, UR13, UR6, URZ, 0x6 ;  /* 0x000000060d0d7291 */ /* 0x000fe4000f8f303f */
[----:B------:R-:W-:Y:S02]  /*1ab0*/  UIADD3 UR6, UR29, -0x1, URZ ;  /* 0xffffffff1d067890 */ /* 0x000fe4000fffe03f */
[----:B------:R-:W-:-:S04]  /*1ac0*/  USHF.R.S32.HI UR13, URZ, 0x6, UR13 ;  /* 0x000000063f0d7899 */ /* 0x000fc8000801140d */
[----:B------:R-:W-:-:S04]  /*1ad0*/  UISETP.LT.AND UP1, UPT, URZ, UR13, UPT ;  /* 0x0000000d3f00728c */ /* 0x000fc8000bf21270 */
[----:B------:R-:W-:-:S04]  /*1ae0*/  USEL UR13, URZ, UR13, !UP1 ;  /* 0x0000000d3f0d7287 */ /* 0x000fc8000c800000 */
[----:B------:R-:W-:Y:S01]  /*1af0*/  UISETP.GT.AND UP1, UPT, UR29, UR13, UPT ;  /* 0x0000000d1d00728c */ /* 0x000fe2000bf24270 */
[----:B--2---:R-:W-:-:S05]  /*1b00*/  IMAD.MOV.U32 R12, RZ, RZ, R4 ;  /* 0x000000ffff0c7224 */ /* 0x004fca00078e0004 */
[----:B------:R-:W-:-:S05]  /*1b10*/  SHF.R.S32.HI R13, RZ, 0x1f, R12 ;  /* 0x0000001fff0d7819 */ /* 0x000fca000001140c */
[C---:B------:R-:W-:Y:S01]  /*1b20*/  IMAD.WIDE.U32 R4, R2.reuse, c[0x0][0x190], R12 ;  /* 0x0000640002047a25 */ /* 0x040fe200078e000c */
[----:B------:R1:W-:Y:S03]  /*1b30*/  STL [R1+0x44], R13 ;  /* 0x0000440d01007387 */ /* 0x0003e60000100800 */
[----:B------:R-:W-:Y:S01]  /*1b40*/  IMAD R2, R2, c[0x0][0x194], R7 ;  /* 0x0000650002027a24 */ /* 0x000fe200078e0207 */
[----:B------:R-:W-:-:S04]  /*1b50*/  IADD3 R6, P1, R4, UR30, RZ ;  /* 0x0000001e04067c10 */ /* 0x000fc8000ff3e0ff */
[----:B------:R-:W-:Y:S02]  /*1b60*/  IADD3.X R7, R5, UR28, R2, P1, !PT ;  /* 0x0000001c05077c10 */ /* 0x000fe40008ffe402 */
[----:B-----5:R-:W-:Y:S02]  /*1b70*/  SHF.R.S32.HI R2, RZ, 0x1f, R21 ;  /* 0x0000001fff027819 */ /* 0x020fe40000011415 */
[----:B------:R-:W-:Y:S02]  /*1b80*/  IADD3 R4, P1, R12, UR22, RZ ;  /* 0x000000160c047c10 */ /* 0x000fe4000ff3e0ff */
[----:B------:R-:W-:Y:S02]  /*1b90*/  LEA.HI R2, R2, R21, RZ, 0x5 ;  /* 0x0000001502027211 */ /* 0x000fe400078f28ff */
[----:B------:R-:W-:Y:S02]  /*1ba0*/  IADD3.X R5, R13, UR26, RZ, P1, !PT ;  /* 0x0000001a0d057c10 */ /* 0x000fe40008ffe4ff */
[----:B------:R-:W-:-:S02]  /*1bb0*/  LOP3.LUT R9, R2, 0xffffffe0, RZ, 0xc0, !PT ;  /* 0xffffffe002097812 */ /* 0x000fc400078ec0ff */
[----:B------:R-:W-:Y:S01]  /*1bc0*/  SHF.R.S32.HI R2, RZ, 0x5, R2 ;  /* 0x00000005ff027819 */ /* 0x000fe20000011402 */
[----:B------:R-:W-:-:S04]  /*1bd0*/  IMAD.WIDE.U32 R4, R8, c[0x0][0x370], R4 ;  /* 0x0000dc0008047a25 */ /* 0x000fc800078e0004 */
[----:B------:R-:W-:Y:S01]  /*1be0*/  IMAD.IADD R21, R21, 0x1, -R9 ;  /* 0x0000000115157824 */ /* 0x000fe200078e0a09 */
[----:B------:R-:W-:-:S03]  /*1bf0*/  IADD3 R5, R5, UR9, RZ ;  /* 0x0000000905057c10 */ /* 0x000fc6000fffe0ff */
[----:B------:R-:W-:-:S05]  /*1c00*/  IMAD R2, R2, UR48, R21 ;  /* 0x0000003002027c24 */ /* 0x000fca000f8e0215 */
[----:B------:R-:W-:-:S04]  /*1c10*/  IADD3 R9, P1, R2, UR17, RZ ;  /* 0x0000001102097c10 */ /* 0x000fc8000ff3e0ff */
[----:B------:R-:W-:Y:S01]  /*1c20*/  LEA.HI.X.SX32 R8, R2, UR16, 0x1, P1 ;  /* 0x0000001002087c11 */ /* 0x000fe200088f0eff */
[----:B------:R-:W-:Y:S01]  /*1c30*/  IMAD.U32 R2, RZ, RZ, UR37 ;  /* 0x00000025ff027e24 */ /* 0x000fe2000f8e00ff */
[C---:B------:R-:W-:Y:S01]  /*1c40*/  LEA R234, P1, R9.reuse, c[0x0][0x350], 0x2 ;  /* 0x0000d40009ea7a11 */ /* 0x040fe200078210ff */
[----:B------:R-:W-:Y:S02]  /*1c50*/  ULDC.64 UR16, c[0x0][0x200] ;  /* 0x0000800000107ab9 */ /* 0x000fe40000000a00 */
[C---:B------:R-:W-:Y:S01]  /*1c60*/  IMAD.WIDE.U32 R4, R2.reuse, c[0x0][0x378], R4 ;  /* 0x0000de0002047a25 */ /* 0x040fe200078e0004 */
[----:B------:R-:W-:Y:S01]  /*1c70*/  LEA.HI.X R235, R9, c[0x0][0x354], R8, 0x2, P1 ;  /* 0x0000d50009eb7a11 */ /* 0x000fe200008f1408 */
[----:B------:R-:W-:Y:S01]  /*1c80*/  UIMAD.WIDE UR8, UR8, UR27, UR16 ;  /* 0x0000001b080872a5 */ /* 0x000fe2000f8e0210 */
[----:B------:R-:W-:Y:S01]  /*1c90*/  PLOP3.LUT P1, PT, PT, PT, UP1, 0x80, 0x0 ;  /* 0x000000000000781c */ /* 0x000fe20003f2f018 */
[----:B------:R-:W-:Y:S01]  /*1ca0*/  IMAD.WIDE.U32 R6, R2, c[0x0][0x1a8], R6 ;  /* 0x00006a0002067a25 */ /* 0x000fe200078e0006 */
[----:B------:R-:W-:-:S03]  /*1cb0*/  IADD3 R5, R5, UR10, RZ ;  /* 0x0000000a05057c10 */ /* 0x000fc6000fffe0ff */
[----:B------:R-:W-:Y:S01]  /*1cc0*/  IMAD R2, R11, c[0x0][0x370], RZ ;  /* 0x0000dc000b027a24 */ /* 0x000fe200078e02ff */
[----:B------:R-:W-:Y:S01]  /*1cd0*/  IADD3 R7, R7, UR15, RZ ;  /* 0x0000000f07077c10 */ /* 0x000fe2000fffe0ff */
[----:B------:R-:W-:Y:S01]  /*1ce0*/  IMAD.WIDE.U32 R4, R15, c[0x0][0x370], R4 ;  /* 0x0000dc000f047a25 */ /* 0x000fe200078e0004 */
[----:B------:R-:W-:-:S03]  /*1cf0*/  LEA R242, P3, R6, c[0x0][0x160], 0x1 ;  /* 0x0000580006f27a11 */ /* 0x000fc600078608ff */
[----:B------:R-:W-:Y:S01]  /*1d00*/  IMAD R2, R15, c[0x0][0x374], R2 ;  /* 0x0000dd000f027a24 */ /* 0x000fe200078e0202 */
[----:B------:R-:W-:Y:S02]  /*1d10*/  LEA R240, P2, R4, c[0x0][0x330], 0x1 ;  /* 0x0000cc0004f07a11 */ /* 0x000fe400078408ff */
[----:B------:R-:W-:Y:S01]  /*1d20*/  LEA.HI.X R243, R6, c[0x0][0x164], R7, 0x1, P3 ;  /* 0x0000590006f37a11 */ /* 0x000fe200018f0c07 */
[----:B------:R-:W-:-:S05]  /*1d30*/  IMAD.IADD R2, R5, 0x1, R2 ;  /* 0x0000000105027824 */ /* 0x000fca00078e0202 */
[----:B------:R-:W-:Y:S01]  /*1d40*/  LEA.HI.X R241, R4, c[0x0][0x334], R2, 0x1, P2 ;  /* 0x0000cd0004f17a11 */ /* 0x000fe200010f0c02 */
        /* <DEDUP_REMOVED lines=19> */
.L_x_832:
        /* <DEDUP_REMOVED lines=18> */
.L_x_833:
        /* <DEDUP_REMOVED lines=30> */
.L_x_835:
[----:B------:R-:W-:Y:S05]  /*2180*/  BSYNC B0 ;  /* 0x0000000000007941 */ /* 0x000fea0003800000 */
.L_x_834:
        /* <DEDUP_REMOVED lines=17> */
.L_x_837:
[----:B------:R-:W-:Y:S05]  /*22a0*/  BSYNC B0 ;  /* 0x0000000000007941 */ /* 0x000fea0003800000 */
.L_x_836:
        /* <DEDUP_REMOVED lines=27> */
.L_x_839:
[----:B------:R-:W-:Y:S05]  /*2460*/  BSYNC B0 ;  /* 0x0000000000007941 */ /* 0x000fea0003800000 */
.L_x_838:
        /* <DEDUP_REMOVED lines=15> */
.L_x_831:
[----:B-1----:R-:W2:Y:S01]  /*2560*/  LDL R6, [R1+0x48] ;  /* 0x0000480001067983 */ /* 0x002ea20000100800 */
[----:B------:R-:W-:Y:S01]  /*2570*/  PLOP3.LUT P0, PT, PT, PT, UP6, 0x80, 0x0 ;  /* 0x000000000000781c */ /* 0x000fe20003f0f068 */
[----:B------:R-:W-:Y:S01]  /*2580*/  ULEA.HI UR7, UR6, UR6, URZ, 0x1 ;  /* 0x0000000606077291 */ /* 0x000fe2000f8f083f */
[----:B------:R-:W-:Y:S01]  /*2590*/  IADD3 R8, R15, 0x20, RZ ;  /* 0x000000200f087810 */ /* 0x000fe20007ffe0ff */
[----:B------:R-:W-:Y:S01]  /*25a0*/  IMAD.MOV.U32 R226, RZ, RZ, 0x40 ;  /* 0x00000040ffe27424 */ /* 0x000fe200078e00ff */
[----:B------:R-:W-:Y:S01]  /*25b0*/  BSSY B0, `(.L_x_841) ;  /* 0x000003f000007945 */ /* 0x000fe20003800000 */
[----:B------:R-:W-:-:S02]  /*25c0*/  ULOP3.LUT UR7, UR7, 0xfffffffe, URZ, 0xc0, !UPT ;  /* 0xfffffffe07077892 */ /* 0x000fc4000f8ec03f */
[C---:B------:R-:W-:Y:S02]  /*25d0*/  IMAD.WIDE.U32 R4, R226.reuse, c[0x0][0x370], RZ ;  /* 0x0000dc00e2047a25 */ /* 0x040fe400078e00ff */
[----:B------:R-:W-:Y:S02]  /*25e0*/  UIADD3 UR7, UR6, -UR7, URZ ;  /* 0x8000000706077290 */ /* 0x000fe4000fffe03f */
[----:B------:R-:W-:Y:S02]  /*25f0*/  IMAD R2, R226, c[0x0][0x374], RZ ;  /* 0x0000dd00e2027a24 */ /* 0x000fe400078e02ff */
[----:B------:R-:W-:Y:S01]  /*2600*/  UISETP.NE.AND UP0, UPT, UR7, 0x1, UPT ;  /* 0x000000010700788c */ /* 0x000fe2000bf05270 */
[----:B------:R-:W-:Y:S01]  /*2610*/  @P0 BAR.SYNC.DEFER_BLOCKING 0x0 ;  /* 0x0000000000000b1d */ /* 0x000fe20000010000 */
[----:B------:R-:W-:-:S04]  /*2620*/  UIMAD UR7, UR6, -0x40, UR31 ;  /* 0xffffffc0060778a4 */ /* 0x000fc8000f8e021f */
[----:B------:R-:W-:Y:S02]  /*2630*/  PLOP3.LUT P0, PT, PT, PT, UP0, 0x80, 0x0 ;  /* 0x000000000000781c */ /* 0x000fe40003f0f008 */
[----:B------:R-:W-:Y:S02]  /*2640*/  ISETP.GE.AND P1, PT, R8, UR7, PT ;  /* 0x0000000708007c0c */ /* 0x000fe4000bf26270 */
[----:B------:R-:W-:-:S11]  /*2650*/  ISETP.GE.AND P2, PT, R15, UR7, PT ;  /* 0x000000070f007c0c */ /* 0x000fd6000bf46270 */
[----:B------:R-:W-:Y:S02]  /*2660*/  @!P1 IADD3 R4, P3, R240, R4, RZ ;  /* 0x00000004f0049210 */ /* 0x000fe40007f7e0ff */
[----:B------:R1:W-:Y:S02]  /*2670*/  @P2 STS.128 [R237+0x10000], RZ ;  /* 0x010000ffed002388 */ /* 0x0003e40000000c00 */
[----:B------:R-:W-:Y:S02]  /*2680*/  @!P1 IADD3.X R5, R241, R5, R2, P3, !PT ;  /* 0x00000005f1059210 */ /* 0x000fe40001ffe402 */
        /* <DEDUP_REMOVED lines=42> */
.L_x_842:
[----:B------:R-:W-:Y:S01]  /*2930*/  @!PT LDS RZ, [RZ] ;  /* 0x00000000fffff984 */ /* 0x000fe20000000800 */
[----:B------:R-:W-:Y:S01]  /*2940*/  @!PT LDS RZ, [RZ] ;  /* 0x00000000fffff984 */ /* 0x000fe20000000800 */
[----:B------:R-:W-:Y:S01]  /*2950*/  @!PT LDS RZ, [RZ] ;  /* 0x00000000fffff984 */ /* 0x000fe20000000800 */
[----:B-1----:R1:W-:Y:S04]  /*2960*/  LDGSTS.E.BYPASS.LTC128B.128 [R236], [R242.64] ;  /* 0x00000000f2ec7fae */ /* 0x0023e8000b901d44 */
[----:B------:R1:W-:Y:S04]  /*2970*/  LDGSTS.E.BYPASS.LTC128B.128 [R236+0x2000], [R242.64+0x80] ;  /* 0x02000080f2ec7fae */ /* 0x0003e8000b901d44 */
[----:B------:R1:W-:Y:S04]  /*2980*/  LDGSTS.E.BYPASS.LTC128B.128 [R236+0x4000], [R242.64+0x100] ;  /* 0x04000100f2ec7fae */ /* 0x0003e8000b901d44 */
[----:B------:R1:W-:Y:S02]  /*2990*/  LDGSTS.E.BYPASS.LTC128B.128 [R236+0x6000], [R242.64+0x180] ;  /* 0x06000180f2ec7fae */ /* 0x0003e4000b901d44 */
.L_x_843:
[----:B------:R-:W-:Y:S05]  /*29a0*/  BSYNC B0 ;  /* 0x0000000000007941 */ /* 0x000fea0003800000 */
.L_x_841:
        /* <DEDUP_REMOVED lines=21> */
.L_x_845:
        /* <DEDUP_REMOVED lines=9> */
.L_x_846:
[----:B------:R-:W-:Y:S05]  /*2b90*/  BSYNC B0 ;  /* 0x0000000000007941 */ /* 0x000fea0003800000 */
.L_x_844:
[----:B------:R-:W-:Y:S01]  /*2ba0*/  ULDC.64 UR14, c[0x0][0x1a0] ;  /* 0x00006800000e7ab9 */ /* 0x000fe20000000a00 */
[----:B--2---:R-:W-:Y:S01]  /*2bb0*/  IMAD.U32 R4, RZ, RZ, UR18 ;  /* 0x00000012ff047e24 */ /* 0x004fe2000f8e00ff */
[----:B------:R-:W-:Y:S01]  /*2bc0*/  UIMAD UR10, UR19, UR14, URZ ;  /* 0x0000000e130a72a4 */ /* 0x000fe2000f8e023f */
[----:B------:R-:W2:Y:S01]  /*2bd0*/  LDL R22, [R1+0x4c] ;  /* 0x00004c0001167983 */ /* 0x000ea20000100800 */
[----:B------:R-:W-:Y:S01]  /*2be0*/  ULDC.64 UR16, c[0x0][0x198] ;  /* 0x0000660000107ab9 */ /* 0x000fe20000000a00 */
[----:B------:R-:W-:Y:S01]  /*2bf0*/  IMAD.WIDE.U32 R6, R4, c[0x0][0x198], R12 ;  /* 0x0000660004067a25 */ /* 0x000fe200078e000c */
[----:B------:R-:W-:-:S02]  /*2c00*/  UIMAD UR10, UR18, UR15, UR10 ;  /* 0x0000000f120a72a4 */ /* 0x000fc4000f8e020a */
[----:B------:R-:W-:Y:S01]  /*2c10*/  UIMAD UR16, UR19, UR16, URZ ;  /* 0x00000010131072a4 */ /* 0x000fe2000f8e023f */
[----:B------:R-:W-:Y:S01]  /*2c20*/  IMAD.WIDE.U32 R4, R4, c[0x0][0x1a0], R12 ;  /* 0x0000680004047a25 */ /* 0x000fe200078e000c */
[----:B------:R-:W-:Y:S02]  /*2c30*/  IADD3 R6, P3, R6, UR23, RZ ;  /* 0x0000001706067c10 */ /* 0x000fe4000ff7e0ff */
[----:B------:R-:W-:Y:S01]  /*2c40*/  MOV R9, UR10 ;  /* 0x0000000a00097c02 */ /* 0x000fe20008000f00 */
[----:B------:R-:W-:Y:S01]  /*2c50*/  UIMAD UR10, UR32, -0x40, UR24 ;  /* 0xffffffc0200a78a4 */ /* 0x000fe2000f8e0218 */
[----:B------:R-:W-:Y:S01]  /*2c60*/  IADD3 R4, P2, R4, UR20, RZ ;  /* 0x0000001404047c10 */ /* 0x000fe2000ff5e0ff */
[----:B------:R-:W-:-:S03]  /*2c70*/  UIMAD UR17, UR18, UR17, UR16 ;  /* 0x00000011121172a4 */ /* 0x000fc6000f8e0210 */
[----:B------:R-:W-:Y:S02]  /*2c80*/  IADD3.X R5, R5, UR21, R9, P2, !PT ;  /* 0x0000001505057c10 */ /* 0x000fe400097fe409 */
[----:B------:R-:W-:Y:S01]  /*2c90*/  ISETP.GE.AND P1, PT, R8, UR10, PT ;  /* 0x0000000a08007c0c */ /* 0x000fe2000bf26270 */
[----:B------:R-:W-:Y:S01]  /*2ca0*/  IMAD.U32 R2, RZ, RZ, UR17 ;  /* 0x00000011ff027e24 */ /* 0x000fe2000f8e00ff */
[----:B------:R-:W-:Y:S01]  /*2cb0*/  ISETP.GE.AND P2, PT, R15, UR10, PT ;  /* 0x0000000a0f007c0c */ /* 0x000fe2000bf46270 */
[----:B------:R-:W-:Y:S02]  /*2cc0*/  IMAD R8, R10, c[0x0][0x1b0], RZ ;  /* 0x00006c000a087a24 */ /* 0x000fe400078e02ff */
[----:B------:R-:W-:Y:S01]  /*2cd0*/  IMAD.WIDE.U32 R4, R0, c[0x0][0x1b8], R4 ;  /* 0x00006e0000047a25 */ /* 0x000fe200078e0004 */
[----:B------:R-:W-:-:S03]  /*2ce0*/  IADD3.X R7, R7, UR25, R2, P3, !PT ;  /* 0x0000001907077c10 */ /* 0x000fc60009ffe402 */
[----:B------:R-:W-:Y:S02]  /*2cf0*/  IMAD R2, R10, c[0x0][0x1b8], RZ ;  /* 0x00006e000a027a24 */ /* 0x000fe400078e02ff */
[C---:B------:R-:W-:Y:S02]  /*2d00*/  IMAD R8, R0.reuse, c[0x0][0x1b4], R8 ;  /* 0x00006d0000087a24 */ /* 0x040fe400078e0208 */
[C---:B------:R-:W-:Y:S01]  /*2d10*/  IMAD R2, R0.reuse, c[0x0][0x1bc], R2 ;  /* 0x00006f0000027a24 */ /* 0x040fe200078e0202 */
[----:B------:R-:W-:Y:S01]  /*2d20*/  @!P1 IADD3 R18, P3, R15, 0x20, RZ ;  /* 0x000000200f129810 */ /* 0x000fe20007f7e0ff */
[----:B------:R-:W-:Y:S01]  /*2d30*/  IMAD.WIDE.U32 R6, R0, c[0x0][0x1b0], R6 ;  /* 0x00006c0000067a25 */ /* 0x000fe200078e0006 */
[----:B------:R-:W-:-:S03]  /*2d40*/  @!P1 MOV R12, R4 ;  /* 0x00000004000c9202 */ /* 0x000fc60000000f00 */
[----:B------:R-:W-:Y:S01]  /*2d50*/  IMAD.IADD R5, R5, 0x1, R2 ;  /* 0x0000000105057824 */ /* 0x000fe200078e0202 */
[----:B------:R-:W-:Y:S01]  /*2d60*/  @!P1 IADD3.X R2, RZ, R11, RZ, P3, !PT ;  /* 0x0000000bff029210 */ /* 0x000fe20001ffe4ff */
[----:B------:R-:W-:Y:S01]  /*2d70*/  IMAD.IADD R7, R7, 0x1, R8 ;  /* 0x0000000107077824 */ /* 0x000fe200078e0208 */
[----:B------:R-:W-:Y:S01]  /*2d80*/  @!P1 IADD3 R0, P3, R15, 0x20, RZ ;  /* 0x000000200f009810 */ /* 0x000fe20007f7e0ff */
[----:B------:R-:W-:Y:S02]  /*2d90*/  @!P1 IMAD.MOV.U32 R8, RZ, RZ, R6 ;  /* 0x000000ffff089224 */ /* 0x000fe400078e0006 */
[----:B------:R-:W-:Y:S02]  /*2da0*/  @!P1 IMAD R2, R2, c[0x0][0x198], RZ ;  /* 0x0000660002029a24 */ /* 0x000fe400078e02ff */
[----:B------:R-:W-:Y:S02]  /*2db0*/  @!P1 IMAD.MOV.U32 R9, RZ, RZ, R7 ;  /* 0x000000ffff099224 */ /* 0x000fe400078e0007 */
[----:B------:R-:W-:-:S02]  /*2dc0*/  @!P2 IMAD R14, R11, c[0x0][0x198], RZ ;  /* 0x000066000b0eaa24 */ /* 0x000fc400078e02ff */
[----:B------:R-:W-:Y:S02]  /*2dd0*/  @!P1 IMAD.X R10, RZ, RZ, R11, P3 ;  /* 0x000000ffff0a9224 */ /* 0x000fe400018e060b */
[C---:B------:R-:W-:Y:S02]  /*2de0*/  @!P1 IMAD R20, R18.reuse, c[0x0][0x19c], R2 ;  /* 0x0000670012149a24 */ /* 0x040fe400078e0202 */
[----:B------:R-:W-:Y:S02]  /*2df0*/  @!P2 IMAD R11, R11, c[0x0][0x1a0], RZ ;  /* 0x000068000b0baa24 */ /* 0x000fe400078e02ff */
[----:B------:R-:W-:-:S04]  /*2e00*/  @!P1 IMAD.WIDE.U32 R18, R18, c[0x0][0x198], R8 ;  /* 0x0000660012129a25 */ /* 0x000fc800078e0008 */
[C---:B------:R-:W-:Y:S02]  /*2e10*/  @!P2 IMAD R8, R15.reuse, c[0x0][0x19c], R14 ;  /* 0x000067000f08aa24 */ /* 0x040fe400078e020e */
[----:B------:R-:W-:-:S04]  /*2e20*/  @!P2 IMAD.WIDE.U32 R16, R15, c[0x0][0x198], R6 ;  /* 0x000066000f10aa25 */ /* 0x000fc800078e0006 */
[----:B------:R-:W-:Y:S02]  /*2e30*/  @!P1 IMAD.MOV.U32 R13, RZ, RZ, R5 ;  /* 0x000000ffff0d9224 */ /* 0x000fe400078e0005 */
[----:B------:R-:W-:Y:S02]  /*2e40*/  @!P1 IMAD R2, R10, c[0x0][0x1a0], RZ ;  /* 0x000068000a029a24 */ /* 0x000fe400078e02ff */
[C---:B------:R-:W-:Y:S01]  /*2e50*/  @!P2 IMAD R11, R15.reuse, c[0x0][0x1a4], R11 ;  /* 0x000069000f0baa24 */ /* 0x040fe200078e020b */
[----:B------:R-:W-:Y:S01]  /*2e60*/  @!P2 LEA R10, P6, R16, c[0x0][0x168], 0x1 ;  /* 0x00005a00100aaa11 */ /* 0x000fe200078c08ff */
[----:B------:R-:W-:Y:S01]  /*2e70*/  @!P2 IMAD.WIDE.U32 R14, R15, c[0x0][0x1a0], R4 ;  /* 0x000068000f0eaa25 */ /* 0x000fe200078e0004 */
[----:B------:R-:W-:-:S03]  /*2e80*/  @!P2 IADD3 R5, R17, R8, RZ ;  /* 0x000000081105a210 */ /* 0x000fc60007ffe0ff */
[C---:B------:R-:W-:Y:S02]  /*2e90*/  @!P1 IMAD R2, R0.reuse, c[0x0][0x1a4], R2 ;  /* 0x0000690000029a24 */ /* 0x040fe400078e0202 */
[----:B------:R-:W-:Y:S01]  /*2ea0*/  @!P1 IMAD.WIDE.U32 R12, R0, c[0x0][0x1a0], R12 ;  /* 0x00006800000c9a25 */ /* 0x000fe200078e000c */
[----:B------:R-:W-:-:S03]  /*2eb0*/  @!P1 LEA R8, P5, R18, c[0x0][0x168], 0x1 ;  /* 0x00005a0012089a11 */ /* 0x000fc600078a08ff */
[----:B------:R-:W-:Y:S01]  /*2ec0*/  @!P2 IMAD.IADD R0, R15, 0x1, R11 ;  /* 0x000000010f00a824 */ /* 0x000fe200078e020b */
[----:B------:R-:W-:Y:S01]  /*2ed0*/  @!P2 LEA.HI.X R11, R16, c[0x0][0x16c], R5, 0x1, P6 ;  /* 0x00005b00100baa11 */ /* 0x000fe200030f0c05 */
[----:B------:R-:W-:Y:S01]  /*2ee0*/  @!P1 IMAD.IADD R7, R19, 0x1, R20 ;  /* 0x0000000113079824 */ /* 0x000fe200078e0214 */
[----:B------:R-:W-:Y:S01]  /*2ef0*/  @P2 STS.128 [R237+0x18000], RZ ;  /* 0x018000ffed002388 */ /* 0x000fe20000000c00 */
[----:B------:R-:W-:-:S03]  /*2f00*/  @!P2 LEA R6, P4, R14, c[0x0][0x170], 0x1 ;  /* 0x00005c000e06aa11 */ /* 0x000fc600078808ff */
[----:B------:R-:W-:Y:S01]  /*2f10*/  @P2 STS.128 [R237+0x1a000], RZ ;  /* 0x01a000ffed002388 */ /* 0x000fe20000000c00 */
[----:B------:R-:W-:-:S03]  /*2f20*/  @!P1 LEA.HI.X R9, R18, c[0x0][0x16c], R7, 0x1, P5 ;  /* 0x00005b0012099a11 */ /* 0x000fc600028f0c07 */
[----:B------:R-:W-:Y:S04]  /*2f30*/  @P2 STS.128 [R237+0x1c000], RZ ;  /* 0x01c000ffed002388 */ /* 0x000fe80000000c00 */
[----:B------:R-:W-:Y:S04]  /*2f40*/  @P2 STS.128 [R237+0x1e000], RZ ;  /* 0x01e000ffed002388 */ /* 0x000fe80000000c00 */
[----:B------:R-:W-:Y:S01]  /*2f50*/  @!PT LDS RZ, [RZ] ;  /* 0x00000000fffff984 */ /* 0x000fe20000000800 */
[----:B------:R-:W-:Y:S01]  /*2f60*/  @!PT LDS RZ, [RZ] ;  /* 0x00000000fffff984 */ /* 0x000fe20000000800 */
[----:B------:R-:W-:Y:S01]  /*2f70*/  @!PT LDS RZ, [RZ] ;  /* 0x00000000fffff984 */ /* 0x000fe20000000800 */
[----:B------:R3:W-:Y:S04]  /*2f80*/  @!P2 LDGSTS.E.BYPASS.LTC128B.128 [R237+0x18000], [R10.64] ;  /* 0x180000000aedafae */ /* 0x0007e8000b901d44 */
[----:B------:R3:W-:Y:S01]  /*2f90*/  @!P2 LDGSTS.E.BYPASS.LTC128B.128 [R237+0x1a000], [R10.64+0x80] ;  /* 0x1a0000800aedafae */ /* 0x0007e2000b901d44 */
[----:B------:R-:W-:-:S03]  /*2fa0*/  @!P2 LEA.HI.X R7, R14, c[0x0][0x174], R0, 0x1, P4 ;  /* 0x00005d000e07aa11 */ /* 0x000fc600020f0c00 */
        /* <DEDUP_REMOVED lines=22> */
[----:B----4-:R-:W-:-:S03]  /*3110*/  IMAD.MOV.U32 R8, RZ, RZ, c[0x0][0x308] ;  /* 0x0000c200ff087624 */ /* 0x010fc600078e00ff */
[----:B------:R1:W-:Y:S01]  /*3120*/  @!P2 LDGSTS.E.BYPASS.LTC128B.128 [R237+0x24000], [R6.64+0x100] ;  /* 0x2400010006edafae */ /* 0x0003e2000b901d44 */
[----:B------:R-:W-:-:S03]  /*3130*/  IMAD.MOV.U32 R9, RZ, RZ, c[0x0][0x30c] ;  /* 0x0000c300ff097624 */ /* 0x000fc600078e00ff */
[----:B------:R1:W-:Y:S04]  /*3140*/  @!P2 LDGSTS.E.BYPASS.LTC128B.128 [R237+0x26000], [R6.64+0x180] ;  /* 0x2600018006edafae */ /* 0x0003e8000b901d44 */
[----:B------:R-:W-:Y:S04]  /*3150*/  @P1 STS.128 [R237+0x21000], RZ ;  /* 0x021000ffed001388 */ /* 0x000fe80000000c00 */
[----:B------:R-:W-:Y:S04]  /*3160*/  @P1 STS.128 [R237+0x23000], RZ ;  /* 0x023000ffed001388 */ /* 0x000fe80000000c00 */
[----:B------:R-:W-:Y:S04]  /*3170*/  @P1 STS.128 [R237+0x25000], RZ ;  /* 0x025000ffed001388 */ /* 0x000fe80000000c00 */
[----:B------:R-:W-:Y:S01]  /*3180*/  @P1 STS.128 [R237+0x27000], RZ ;  /* 0x027000ffed001388 */ /* 0x000fe20000000c00 */
[----:B------:R-:W-:-:S03]  /*3190*/  ISETP.GE.AND P2, PT, R239, UR7, PT ;  /* 0x00000007ef007c0c */ /* 0x000fc6000bf46270 */
[----:B-1----:R1:W4:Y:S04]  /*31a0*/  LDG.E.64 R6, [R8.64+0x8] ;  /* 0x0000080408067981 */ /* 0x002328000c1e1b00 */
[----:B-1----:R-:W2:Y:S01]  /*31b0*/  LDG.E.64 R8, [R8.64] ;  /* 0x0000000408087981 */ /* 0x002ea2000c1e1b00 */
[----:B------:R-:W-:Y:S02]  /*31c0*/  @!P1 IADD3 R2, R13, R2, RZ ;  /* 0x000000020d029210 */ /* 0x000fe40007ffe0ff */
[----:B------:R-:W-:-:S04]  /*31d0*/  @!P1 LEA R4, P3, R12, c[0x0][0x170], 0x1 ;  /* 0x00005c000c049a11 */ /* 0x000fc800078608ff */
[----:B------:R-:W-:Y:S02]  /*31e0*/  @!P1 LEA.HI.X R5, R12, c[0x0][0x174], R2, 0x1, P3 ;  /* 0x00005d000c059a11 */ /* 0x000fe400018f0c02 */
[----:B------:R-:W-:-:S03]  /*31f0*/  IADD3 R0, R239, 0x8, RZ ;  /* 0x00000008ef007810 */ /* 0x000fc60007ffe0ff */
[----:B------:R-:W-:Y:S01]  /*3200*/  @!PT LDS RZ, [RZ] ;  /* 0x00000000fffff984 */ /* 0x000fe20000000800 */
[----:B------:R-:W-:Y:S01]  /*3210*/  @!PT LDS RZ, [RZ] ;  /* 0x00000000fffff984 */ /* 0x000fe20000000800 */
[----:B------:R-:W-:Y:S01]  /*3220*/  @!PT LDS RZ, [RZ] ;  /* 0x00000000fffff984 */ /* 0x000fe20000000800 */
[----:B------:R1:W-:Y:S04]  /*3230*/  @!P1 LDGSTS.E.BYPASS.LTC128B.128 [R237+0x21000], [R4.64] ;  /* 0x2100000004ed9fae */ /* 0x0003e8000b901d44 */
[----:B------:R1:W-:Y:S04]  /*3240*/  @!P1 LDGSTS.E.BYPASS.LTC128B.128 [R237+0x23000], [R4.64+0x80] ;  /* 0x2300008004ed9fae */ /* 0x0003e8000b901d44 */
[----:B------:R1:W-:Y:S04]  /*3250*/  @!P1 LDGSTS.E.BYPASS.LTC128B.128 [R237+0x25000], [R4.64+0x100] ;  /* 0x2500010004ed9fae */ /* 0x0003e8000b901d44 */
[----:B------:R1:W-:Y:S01]  /*3260*/  @!P1 LDGSTS.E.BYPASS.LTC128B.128 [R237+0x27000], [R4.64+0x180] ;  /* 0x2700018004ed9fae */ /* 0x0003e2000b901d44 */
[----:B------:R-:W-:Y:S01]  /*3270*/  ISETP.GE.AND P1, PT, R0, UR7, PT ;  /* 0x0000000700007c0c */ /* 0x000fe2000bf26270 */
[----:B------:R-:W-:-:S02]  /*3280*/  IMAD.MOV.U32 R248, RZ, RZ, 0x7f800000 ;  /* 0x7f800000fff87424 */ /* 0x000fc400078e00ff */
[----:B------:R-:W-:Y:S01]  /*3290*/  IMAD.MOV.U32 R249, RZ, RZ, 0x7f800000 ;  /* 0x7f800000fff97424 */ /* 0x000fe200078e00ff */
[----:B------:R-:W-:Y:S01]  /*32a0*/  SHF.R.S32.HI R0, RZ, 0x1f, R21 ;  /* 0x0000001fff007819 */ /* 0x000fe20000011415 */
[----:B------:R-:W0:Y:S01]  /*32b0*/  LDGDEPBAR ;  /* 0x00000000000079af */ /* 0x000e220000000000 */
[----:B------:R-:W-:Y:S02]  /*32c0*/  IADD3 R2, R233, 0x4000, RZ ;  /* 0x00004000e9027810 */ /* 0x000fe40007ffe0ff */
[----:B-1----:R-:W-:-:S05]  /*32d0*/  MOV R4, 0x4 ;  /* 0x0000000400047802 */ /* 0x002fca0000000f00 */
[----:B------:R-:W-:-:S05]  /*32e0*/  IMAD.WIDE R4, R239, R4, UR8 ;  /* 0x00000008ef047e25 */ /* 0x000fca000f8e0204 */
[----:B------:R1:W5:Y:S04]  /*32f0*/  @!P2 LDG.E R248, [R4.64] ;  /* 0x0000000404f8a981 */ /* 0x000368000c1e1900 */
[----:B------:R1:W5:Y:S01]  /*3300*/  @!P1 LDG.E R249, [R4.64+0x20] ;  /* 0x0000200404f99981 */ /* 0x000362000c1e1900 */
[----:B------:R-:W-:-:S05]  /*3310*/  SEL R2, R2, R233, !P0 ;  /* 0x000000e902027207 */ /* 0x000fca0004000000 */
[----:B------:R-:W-:Y:S01]  /*3320*/  IMAD.SHL.U32 R219, R2, 0x2, RZ ;  /* 0x0000000202db7824 */ /* 0x000fe200078e00ff */
[----:B------:R-:W-:Y:S01]  /*3330*/  MOV R231, 0x20 ;  /* 0x0000002000e77802 */ /* 0x000fe20000000f00 */
[----:B------:R-:W-:Y:S01]  /*3340*/  IMAD.SHL.U32 R222, R233, 0x2, RZ ;  /* 0x00000002e9de7824 */ /* 0x000fe200078e00ff */
        /* <DEDUP_REMOVED lines=65> */
[----:B----4-:R-:W-:-:S04]  /*3760*/  IADD3 R250, P2, P1, R6, UR46, R21 ;  /* 0x0000002e06fa7c10 */ /* 0x010fc8000f95e015 */
[----:B------:R-:W-:-:S05]  /*3770*/  IADD3.X R0, R7, UR50, R0, P2, P1 ;  /* 0x0000003207007c10 */ /* 0x000fca00097e2400 */
[----:B------:R4:W-:Y:S02]  /*3780*/  STL [R1+0x38], R0 ;  /* 0x0000380001007387 */ /* 0x0009e40000100800 */
[----:B----4-:R-:W-:-:S04]  /*3790*/  IADD3 R0, R232, 0x4000, RZ ;  /* 0x00004000e8007810 */ /* 0x010fc80007ffe0ff */
[----:B------:R-:W-:-:S05]  /*37a0*/  SEL R0, R0, R232, !P0 ;  /* 0x000000e800007207 */ /* 0x000fca0004000000 */
[----:B------:R-:W-:Y:S01]  /*37b0*/  IMAD.SHL.U32 R2, R0, 0x2, RZ ;  /* 0x0000000200027824 */ /* 0x000fe200078e00ff */
[----:B------:R-:W-:Y:S01]  /*37c0*/  MOV R0, c[0x0][0x22c] ;  /* 0x00008b0000007a02 */ /* 0x000fe20000000f00 */
[----:B--2---:R2:W4:Y:S04]  /*37d0*/  R2UR UR14, R9 ;  /* 0x00000000090e73c2 */ /* 0x00452800000e0000 */
[----:B------:R-:W-:-:S04]  /*37e0*/  IMAD R0, R0, c[0x0][0x1c0], RZ ;  /* 0x0000700000007a24 */ /* 0x000fc800078e02ff */
[----:B------:R1:W3:Y:S01]  /*37f0*/  R2UR UR15, R8 ;  /* 0x00000000080f73c2 */ /* 0x0002e200000e0000 */
[C---:B------:R-:W-:Y:S01]  /*3800*/  IMAD.SHL.U32 R238, R0.reuse, 0x8, RZ ;  /* 0x0000000800ee7824 */ /* 0x040fe200078e00ff */
[----:B--2---:R-:W-:-:S04]  /*3810*/  SHF.L.U32 R9, R0, 0x4, RZ ;  /* 0x0000000400097819 */ /* 0x004fc800000006ff */
[C---:B------:R-:W-:Y:S02]  /*3820*/  IADD3 R7, R9.reuse, 0x40, RZ ;  /* 0x0000004009077810 */ /* 0x040fe40007ffe0ff */
[C---:B------:R-:W-:Y:S02]  /*3830*/  IADD3 R6, R9.reuse, 0x60, RZ ;  /* 0x0000006009067810 */ /* 0x040fe40007ffe0ff */
[C---:B-1----:R-:W-:Y:S02]  /*3840*/  IADD3 R8, R9.reuse, 0x20, RZ ;  /* 0x0000002009087810 */ /* 0x042fe40007ffe0ff */
[C---:B------:R-:W-:Y:S02]  /*3850*/  IADD3 R5, R9.reuse, 0x80, RZ ;  /* 0x0000008009057810 */ /* 0x040fe40007ffe0ff */
[C---:B------:R-:W-:Y:S02]  /*3860*/  IADD3 R4, R9.reuse, 0xa0, RZ ;  /* 0x000000a009047810 */ /* 0x040fe40007ffe0ff */
[C---:B---3--:R-:W-:Y:S01]  /*3870*/  IADD3 R10, R9.reuse, 0xc0, RZ ;  /* 0x000000c0090a7810 */ /* 0x048fe20007ffe0ff */
[----:B------:R-:W-:Y:S01]  /*3880*/  IMAD.IADD R7, R238, 0x1, R7 ;  /* 0x00000001ee077824 */ /* 0x000fe200078e0207 */
[----:B------:R-:W-:-:S02]  /*3890*/  IADD3 R9, R9, 0xe0, RZ ;  /* 0x000000e009097810 */ /* 0x000fc40007ffe0ff */
[C---:B------:R-:W-:Y:S01]  /*38a0*/  IADD3 R8, R238.reuse, R8, RZ ;  /* 0x00000008ee087210 */ /* 0x040fe20007ffe0ff */
[C---:B------:R-:W-:Y:S01]  /*38b0*/  IMAD.IADD R5, R238.reuse, 0x1, R5 ;  /* 0x00000001ee057824 */ /* 0x040fe200078e0205 */
[C---:B------:R-:W-:Y:S02]  /*38c0*/  IADD3 R6, R238.reuse, R6, RZ ;  /* 0x00000006ee067210 */ /* 0x040fe40007ffe0ff */
        /* <DEDUP_REMOVED lines=22> */
[----:B------:R1:W-:Y:S01]  /*3a30*/  STL [R1+0x14], R8 ;  /* 0x0000140801007387 */ /* 0x0003e20000100800 */
[C---:B------:R-:W-:Y:S01]  /*3a40*/  IMAD.IADD R252, R238.reuse, 0x1, R9 ;  /* 0x00000001eefc7824 */ /* 0x040fe200078e0209 */
[----:B------:R-:W-:-:S02]  /*3a50*/  IADD3 R9, R238, R8, RZ ;  /* 0x00000008ee097210 */ /* 0x000fc40007ffe0ff */
[----:B------:R2:W-:Y:S01]  /*3a60*/  STL [R1+0x10], R7 ;  /* 0x0000100701007387 */ /* 0x0005e20000100800 */
[----:B------:R-:W-:-:S03]  /*3a70*/  IADD3 R0, R238, R0, RZ ;  /* 0x00000000ee007210 */ /* 0x000fc60007ffe0ff */
[----:B------:R3:W-:Y:S04]  /*3a80*/  STL [R1+0xc], R6 ;  /* 0x00000c0601007387 */ /* 0x0007e80000100800 */
[----:B------:R4:W-:Y:S04]  /*3a90*/  STL [R1+0x8], R5 ;  /* 0x0000080501007387 */ /* 0x0009e80000100800 */
[----:B------:R4:W-:Y:S04]  /*3aa0*/  STL [R1+0x4], R4 ;  /* 0x0000040401007387 */ /* 0x0009e80000100800 */
[----:B------:R-:W-:Y:S01]  /*3ab0*/  STL [R1+0x2c], R9 ;  /* 0x00002c0901007387 */ /* 0x000fe20000100800 */
[----:B-1----:R-:W-:-:S03]  /*3ac0*/  IMAD.IADD R8, R238, 0x1, R7 ;  /* 0x00000001ee087824 */ /* 0x002fc600078e0207 */
[----:B------:R1:W-:Y:S01]  /*3ad0*/  STL [R1], R0 ;  /* 0x0000000001007387 */ /* 0x0003e20000100800 */
[----:B--2---:R-:W-:-:S03]  /*3ae0*/  IADD3 R7, R238, R6, RZ ;  /* 0x00000006ee077210 */ /* 0x004fc60007ffe0ff */
[----:B------:R2:W-:Y:S01]  /*3af0*/  STL [R1+0x28], R8 ;  /* 0x0000280801007387 */ /* 0x0005e20000100800 */
[----:B---3--:R-:W-:-:S03]  /*3b00*/  IMAD.IADD R6, R238, 0x1, R5 ;  /* 0x00000001ee067824 */ /* 0x008fc600078e0205 */
[----:B------:R2:W-:Y:S01]  /*3b10*/  STL [R1+0x24], R7 ;  /* 0x0000240701007387 */ /* 0x0005e20000100800 */
[----:B----4-:R-:W-:-:S03]  /*3b20*/  IADD3 R5, R238, R4, RZ ;  /* 0x00000004ee057210 */ /* 0x010fc60007ffe0ff */
[----:B------:R2:W-:Y:S01]  /*3b30*/  STL [R1+0x20], R6 ;  /* 0x0000200601007387 */ /* 0x0005e20000100800 */
[----:B------:R-:W-:-:S03]  /*3b40*/  IMAD.IADD R4, R238, 0x1, R0 ;  /* 0x00000001ee047824 */ /* 0x000fc600078e0200 */
[----:B------:R2:W-:Y:S04]  /*3b50*/  STL [R1+0x1c], R5 ;  /* 0x00001c0501007387 */ /* 0x0005e80000100800 */
[----:B------:R2:W-:Y:S01]  /*3b60*/  STL [R1+0x18], R4 ;  /* 0x0000180401007387 */ /* 0x0005e20000100800 */
[----:B------:R-:W-:-:S05]  /*3b70*/  R2P PR, R22, 0x6 ;  /* 0x0000000616007804 */ /* 0x000fca0000000000 */
[----:B------:R-:W-:Y:S02]  /*3b80*/  SEL R231, R231, 0xffffffe0, !P1 ;  /* 0xffffffe0e7e77807 */ /* 0x000fe40004800000 */
[----:B------:R-:W-:-:S03]  /*3b90*/  SEL R226, R226, 0xffffffc0, !P2 ;  /* 0xffffffc0e2e27807 */ /* 0x000fc60005000000 */
[----:B------:R-:W-:Y:S02]  /*3ba0*/  IMAD.IADD R228, R227, 0x1, R231 ;  /* 0x00000001e3e47824 */ /* 0x000fe400078e02e7 */
[--C-:B------:R-:W-:Y:S01]  /*3bb0*/  IMAD.IADD R223, R231, 0x1, R222.reuse ;  /* 0x00000001e7df7824 */ /* 0x100fe200078e02de */
[----:B------:R-:W-:Y:S01]  /*3bc0*/  CS2R R22, SRZ ;  /* 0x0000000000167805 */ /* 0x000fe2000001ff00 */
[----:B------:R-:W-:Y:S01]  /*3bd0*/  CS2R R20, SRZ ;  /* 0x0000000000147805 */ /* 0x000fe2000001ff00 */
[----:B------:R-:W-:Y:S01]  /*3be0*/  IMAD.WIDE.U32 R250, R250, -0x2daee0ad, RZ ;  /* 0xd2511f53fafa7825 */ /* 0x000fe200078e00ff */
[----:B------:R-:W-:Y:S02]  /*3bf0*/  IADD3 R229, R227, R226, RZ ;  /* 0x000000e2e3e57210 */ /* 0x000fe40007ffe0ff */
[C---:B------:R-:W-:Y:S01]  /*3c00*/  IADD3 R230, R226.reuse, R228, RZ ;  /* 0x000000e4e2e67210 */ /* 0x040fe20007ffe0ff */
[----:B------:R-:W-:Y:S01]  /*3c10*/  IMAD.IADD R225, R226, 0x1, R222 ;  /* 0x00000001e2e17824 */ /* 0x000fe200078e02de */
[----:B-1----:R-:W-:Y:S01]  /*3c20*/  IADD3 R0, R238, R252, RZ ;  /* 0x000000fcee007210 */ /* 0x002fe20007ffe0ff */
[----:B------:R-:W-:Y:S01]  /*3c30*/  IMAD.IADD R224, R226, 0x1, R223 ;  /* 0x00000001e2e07824 */ /* 0x000fe200078e02df */
[----:B------:R-:W-:-:S02]  /*3c40*/  UIADD3 UR30, UR15, -0x61c88647, URZ ;  /* 0x9e3779b90f1e7890 */ /* 0x000fc4000fffe03f */
[----:B------:R-:W-:Y:S02]  /*3c50*/  UIADD3 UR29, UR14, -0x4498517b, URZ ;  /* 0xbb67ae850e1d7890 */ /* 0x000fe4000fffe03f */
[----:B------:R-:W-:Y:S02]  /*3c60*/  UIADD3 UR28, UR15, 0x3c6ef372, URZ ;  /* 0x3c6ef3720f1c7890 */ /* 0x000fe4000fffe03f */
[----:B------:R-:W-:Y:S02]  /*3c70*/  UIADD3 UR27, UR14, 0x76cf5d0a, URZ ;  /* 0x76cf5d0a0e1b7890 */ /* 0x000fe4000fffe03f */
[----:B------:R-:W-:Y:S02]  /*3c80*/  UIADD3 UR26, UR15, -0x255992d5, URZ ;  /* 0xdaa66d2b0f1a7890 */ /* 0x000fe4000fffe03f */
[----:B------:R-:W-:Y:S02]  /*3c90*/  UIADD3 UR25, UR14, 0x32370b8f, URZ ;  /* 0x32370b8f0e197890 */ /* 0x000fe4000fffe03f */
[----:B------:R-:W-:-:S02]  /*3ca0*/  UIADD3 UR23, UR15, 0x78dde6e4, URZ ;  /* 0x78dde6e40f177890 */ /* 0x000fc4000fffe03f */
[----:B------:R-:W-:Y:S02]  /*3cb0*/  UIADD3 UR22, UR14, -0x126145ec, URZ ;  /* 0xed9eba140e167890 */ /* 0x000fe4000fffe03f */
[----:B------:R-:W-:Y:S02]  /*3cc0*/  UIADD3 UR21, UR15, 0x1715609d, URZ ;  /* 0x1715609d0f157890 */ /* 0x000fe4000fffe03f */
[----:B------:R-:W-:Y:S02]  /*3cd0*/  UIADD3 UR20, UR14, -0x56f99767, URZ ;  /* 0xa90668990e147890 */ /* 0x000fe4000fffe03f */
[----:B------:R-:W-:Y:S02]  /*3ce0*/  UIADD3 UR19, UR15, -0x4ab325aa, URZ ;  /* 0xb54cda560f137890 */ /* 0x000fe4000fffe03f */
[----:B--2---:R-:W-:Y:S02]  /*3cf0*/  UIADD3 UR18, UR14, 0x646e171e, URZ ;  /* 0x646e171e0e127890 */ /* 0x004fe4000fffe03f */
.L_x_849:
[----:B------:R-:W0:Y:S01]  /*3d00*/  LDGDEPBAR ;  /* 0x00000000000079af */ /* 0x000e220000000000 */
[C---:B------:R-:W-:Y:S01]  /*3d10*/  IMAD.IADD R105, R219.reuse, 0x1, R231 ;  /* 0x00000001db697824 */ /* 0x040fe200078e02e7 */
[----:B------:R-:W-:Y:S01]  /*3d20*/  USHF.L.U32 UR7, UR6, 0x6, URZ ;  /* 0x0000000606077899 */ /* 0x000fe2000800063f */
[--C-:B------:R-:W-:Y:S01]  /*3d30*/  IMAD.IADD R104, R219, 0x1, R226.reuse ;  /* 0x00000001db687824 */ /* 0x100fe200078e02e2 */
[----:B-----5:R-:W-:Y:S01]  /*3d40*/  FSETP.NEU.FTZ.AND P0, PT, R248, -INF , PT ;  /* 0xff800000f800780b */ /* 0x020fe20003f1d000 */
[----:B------:R-:W-:Y:S01]  /*3d50*/  IMAD.IADD R0, R105, 0x1, R226 ;  /* 0x0000000169007824 */ /* 0x000fe200078e02e2 */
[----:B------:R-:W2:Y:S01]  /*3d60*/  LDL R107, [R1+0x3c] ;  /* 0x00003c00016b7983 */ /* 0x000ea20000100800 */
[----:B------:R-:W-:Y:S01]  /*3d70*/  UISETP.GE.AND UP0, UPT, UR7, UR17, UPT ;  /* 0x000000110700728c */ /* 0x000fe2000bf06270 */
[----:B------:R-:W-:Y:S01]  /*3d80*/  IMAD.U32 R106, RZ, RZ, UR7 ;  /* 0x00000007ff6a7e24 */ /* 0x000fe2000f8e00ff */
[----:B------:R-:W-:Y:S01]  /*3d90*/  UISETP.GT.AND UP2, UPT, UR6, UR13, UPT ;  /* 0x0000000d0600728c */ /* 0x000fe2000bf44270 */
[----:B------:R-:W-:Y:S01]  /*3da0*/  IMAD.MOV.U32 R110, RZ, RZ, c[0x0][0x22c] ;  /* 0x00008b00ff6e7624 */ /* 0x000fe200078e00ff */
[----:B------:R-:W-:Y:S01]  /*3db0*/  UISETP.LT.AND UP0, UPT, UR16, UR24, UP0 ;  /* 0x000000181000728c */ /* 0x000fe20008701270 */
[----:B------:R-:W3:Y:S02]  /*3dc0*/  LDL R108, [R1+0x50] ;  /* 0x00005000016c7983 */ /* 0x000ee40000100800 */
[----:B------:R-:W-:Y:S03]  /*3dd0*/  IMAD R110, R110, c[0x0][0x1c0], RZ ;  /* 0x000070006e6e7a24 */ /* 0x000fe600078e02ff */
[----:B------:R-:W-:Y:S01]  /*3de0*/  PLOP3.LUT P4, PT, PT, PT, UP0, 0x80, 0x0 ;  /* 0x000000000000781c */ /* 0x000fe20003f8f008 */
[----:B------:R-:W-:Y:S01]  /*3df0*/  IMAD.U32 R110, R110, -0x40, RZ ;  /* 0xffffffc06e6e7824 */ /* 0x000fe200078e00ff */
[----:B------:R-:W-:Y:S04]  /*3e00*/  DEPBAR.LE SB0, 0x0 ;  /* 0x000080000000791a */ /* 0x000fe80000000000 */
[----:B------:R-:W-:Y:S06]  /*3e10*/  BAR.SYNC.DEFER_BLOCKING 0x0 ;  /* 0x0000000000007b1d */ /* 0x000fec0000010000 */
[----:B------:R-:W-:Y:S06]  /*3e20*/  LDSM.16.M88.4 R16, [R219] ;  /* 0x00000000db10783b */ /* 0x000fec0000000200 */
[----:B------:R-:W1:Y:S06]  /*3e30*/  LDSM.16.M88.4 R8, [R218+0x18000] ;  /* 0x01800000da08783b */ /* 0x000e6c0000000200 */
[----:B------:R-:W4:Y:S06]  /*3e40*/  LDSM.16.M88.4 R84, [R218+0x18800] ;  /* 0x01880000da54783b */ /* 0x000f2c0000000200 */
[----:B------:R-:W-:Y:S06]  /*3e50*/  LDSM.16.M88.4 R88, [R105] ;  /* 0x000000006958783b */ /* 0x000fec0000000200 */
[----:B------:R-:W4:Y:S06]  /*3e60*/  LDSM.16.M88.4 R92, [R3+0x18000] ;  /* 0x01800000035c783b */ /* 0x000f2c0000000200 */
[----:B------:R-:W4:Y:S06]  /*3e70*/  LDSM.16.M88.4 R96, [R3+0x18800] ;  /* 0x018800000360783b */ /* 0x000f2c0000000200 */
[----:B------:R-:W-:Y:S01]  /*3e80*/  LDSM.16.M88.4 R100, [R217+0x18000] ;  /* 0x01800000d964783b */ /* 0x000fe20000000200 */
[C---:B-1----:R-:W-:Y:S08]  /*3e90*/  HMMA.16816.F32 R4, R16.reuse, R8, RZ ;  /* 0x000000081004723c */ /* 0x042ff000000018ff */
[C---:B------:R-:W-:Y:S08]  /*3ea0*/  HMMA.16816.F32 R8, R16.reuse, R10, RZ ;  /* 0x0000000a1008723c */ /* 0x040ff000000018ff */
[C---:B----4-:R-:W-:Y:S08]  /*3eb0*/  HMMA.16816.F32 R12, R16.reuse, R84, RZ ;  /* 0x00000054100c723c */ /* 0x050ff000000018ff */
[----:B------:R-:W-:Y:S01]  /*3ec0*/  HMMA.16816.F32 R16, R16, R86, RZ ;  /* 0x000000561010723c */ /* 0x000fe200000018ff */
[----:B------:R-:W1:Y:S07]  /*3ed0*/  LDSM.16.M88.4 R84, [R104] ;  /* 0x000000006854783b */ /* 0x000e6e0000000200 */
[C---:B------:R-:W-:Y:S08]  /*3ee0*/  HMMA.16816.F32 R4, R88.reuse, R92, R4 ;  /* 0x0000005c5804723c */ /* 0x040ff00000001804 */
[C---:B------:R-:W-:Y:S01]  /*3ef0*/  HMMA.16816.F32 R8, R88.reuse, R94, R8 ;  /* 0x0000005e5808723c */ /* 0x040fe20000001808 */
[----:B------:R-:W4:Y:S07]  /*3f00*/  LDSM.16.M88.4 R92, [R217+0x18800] ;  /* 0x01880000d95c783b */ /* 0x000f2e0000000200 */
[C---:B------:R-:W-:Y:S08]  /*3f10*/  HMMA.16816.F32 R12, R88.reuse, R96, R12 ;  /* 0x00000060580c723c */ /* 0x040ff0000000180c */
[----:B------:R-:W-:Y:S01]  /*3f20*/  HMMA.16816.F32 R16, R88, R98, R16 ;  /* 0x000000625810723c */ /* 0x000fe20000001810 */
[----:B------:R-:W-:Y:S06]  /*3f30*/  LDSM.16.M88.4 R88, [R0] ;  /* 0x000000000058783b */ /* 0x000fec0000000200 */
[----:B------:R-:W4:Y:S01]  /*3f40*/  LDSM.16.M88.4 R96, [R216+0x18000] ;  /* 0x01800000d860783b */ /* 0x000f220000000200 */
[C---:B-1----:R-:W-:Y:S08]  /*3f50*/  HMMA.16816.F32 R4, R84.reuse, R100, R4 ;  /* 0x000000645404723c */ /* 0x042ff00000001804 */
[C---:B------:R-:W-:Y:S01]  /*3f60*/  HMMA.16816.F32 R8, R84.reuse, R102, R8 ;  /* 0x000000665408723c */ /* 0x040fe20000001808 */
[----:B------:R-:W1:Y:S07]  /*3f70*/  LDSM.16.M88.4 R100, [R216+0x18800] ;  /* 0x01880000d864783b */ /* 0x000e6e0000000200 */
[C---:B----4-:R-:W-:Y:S08]  /*3f80*/  HMMA.16816.F32 R12, R84.reuse, R92, R12 ;  /* 0x0000005c540c723c */ /* 0x050ff0000000180c */
[----:B------:R-:W-:Y:S01]  /*3f90*/  HMMA.16816.F32 R16, R84, R94, R16 ;  /* 0x0000005e5410723c */ /* 0x000fe20000001810 */
[----:B------:R-:W-:Y:S06]  /*3fa0*/  LDSM.16.M88.4 R84, [R219+0x2000] ;  /* 0x00200000db54783b */ /* 0x000fec0000000200 */
[----:B------:R-:W4:Y:S01]  /*3fb0*/  LDSM.16.M88.4 R92, [R218+0x1a000] ;  /* 0x01a00000da5c783b */ /* 0x000f220000000200 */
[C---:B------:R-:W-:Y:S08]  /*3fc0*/  HMMA.16816.F32 R4, R88.reuse, R96, R4 ;  /* 0x000000605804723c */ /* 0x040ff00000001804 */
[C---:B------:R-:W-:Y:S01]  /*3fd0*/  HMMA.16816.F32 R8, R88.reuse, R98, R8 ;  /* 0x000000625808723c */ /* 0x040fe20000001808 */
[----:B------:R-:W4:Y:S07]  /*3fe0*/  LDSM.16.M88.4 R96, [R218+0x1a800] ;  /* 0x01a80000da60783b */ /* 0x000f2e0000000200 */
[C---:B-1----:R-:W-:Y:S08]  /*3ff0*/  HMMA.16816.F32 R12, R88.reuse, R100, R12 ;  /* 0x00000064580c723c */ /* 0x042ff0000000180c */
[----:B------:R-:W-:Y:S01]  /*4000*/  HMMA.16816.F32 R16, R88, R102, R16 ;  /* 0x000000665810723c */ /* 0x000fe20000001810 */
[----:B------:R-:W-:Y:S06]  /*4010*/  LDSM.16.M88.4 R88, [R105+0x2000] ;  /* 0x002000006958783b */ /* 0x000fec0000000200 */
[----:B------:R-:W-:Y:S01]  /*4020*/  LDSM.16.M88.4 R100, [R3+0x1a800] ;  /* 0x01a800000364783b */ /* 0x000fe20000000200 */
[C---:B----4-:R-:W-:Y:S08]  /*4030*/  HMMA.16816.F32 R4, R84.reuse, R92, R4 ;  /* 0x0000005c5404723c */ /* 0x050ff00000001804 */
        /* <DEDUP_REMOVED lines=19> */
[----:B------:R-:W4:Y:S01]  /*4170*/  LDSM.16.M88.4 R96, [R218+0x1c000] ;  /* 0x01c00000da60783b */ /* 0x000f220000000200 */
[C---:B-1----:R-:W-:Y:S08]  /*4180*/  HMMA.16816.F32 R4, R88.reuse, R92, R4 ;  /* 0x0000005c5804723c */ /* 0x042ff00000001804 */
[C---:B------:R-:W-:Y:S01]  /*4190*/  HMMA.16816.F32 R8, R88.reuse, R94, R8 ;  /* 0x0000005e5808723c */ /* 0x040fe20000001808 */
[----:B------:R-:W1:Y:S07]  /*41a0*/  LDSM.16.M88.4 R92, [R218+0x1c800] ;  /* 0x01c80000da5c783b */ /* 0x000e6e0000000200 */
[C---:B------:R-:W-:Y:S08]  /*41b0*/  HMMA.16816.F32 R12, R88.reuse, R100, R12 ;  /* 0x00000064580c723c */ /* 0x040ff0000000180c */
[----:B------:R-:W-:Y:S01]  /*41c0*/  HMMA.16816.F32 R16, R88, R102, R16 ;  /* 0x000000665810723c */ /* 0x000fe20000001810 */
[----:B------:R-:W-:Y:S06]  /*41d0*/  LDSM.16.M88.4 R88, [R105+0x4000] ;  /* 0x004000006958783b */ /* 0x000fec0000000200 */
[----:B------:R-:W-:Y:S01]  /*41e0*/  LDSM.16.M88.4 R100, [R3+0x1c800] ;  /* 0x01c800000364783b */ /* 0x000fe20000000200 */
[C---:B----4-:R-:W-:Y:S08]  /*41f0*/  HMMA.16816.F32 R4, R84.reuse, R96, R4 ;  /* 0x000000605404723c */ /* 0x050ff00000001804 */
[C---:B------:R-:W-:Y:S01]  /*4200*/  HMMA.16816.F32 R8, R84.reuse, R98, R8 ;  /* 0x000000625408723c */ /* 0x040fe20000001808 */
[----:B------:R-:W4:Y:S07]  /*4210*/  LDSM.16.M88.4 R96, [R3+0x1c000] ;  /* 0x01c000000360783b */ /* 0x000f2e0000000200 */
[C---:B-1----:R-:W-:Y:S08]  /*4220*/  HMMA.16816.F32 R12, R84.reuse, R92, R12 ;  /* 0x0000005c540c723c */ /* 0x042ff0000000180c */
[----:B------:R-:W-:Y:S01]  /*4230*/  HMMA.16816.F32 R16, R84, R94, R16 ;  /* 0x0000005e5410723c */ /* 0x000fe20000001810 */
[----:B------:R-:W-:Y:S06]  /*4240*/  LDSM.16.M88.4 R84, [R104+0x4000] ;  /* 0x004000006854783b */ /* 0x000fec0000000200 */
[----:B------:R-:W1:Y:S01]  /*4250*/  LDSM.16.M88.4 R92, [R217+0x1c000] ;  /* 0x01c00000d95c783b */ /* 0x000e620000000200 */
[C---:B----4-:R-:W-:Y:S08]  /*4260*/  HMMA.16816.F32 R4, R88.reuse, R96, R4 ;  /* 0x000000605804723c */ /* 0x050ff00000001804 */
[C---:B------:R-:W-:Y:S01]  /*4270*/  HMMA.16816.F32 R8, R88.reuse, R98, R8 ;  /* 0x000000625808723c */ /* 0x040fe20000001808 */
[----:B------:R-:W4:Y:S07]  /*4280*/  LDSM.16.M88.4 R96, [R217+0x1c800] ;  /* 0x01c80000d960783b */ /* 0x000f2e0000000200 */
[C---:B------:R-:W-:Y:S08]  /*4290*/  HMMA.16816.F32 R12, R88.reuse, R100, R12 ;  /* 0x00000064580c723c */ /* 0x040ff0000000180c */
[----:B------:R-:W-:Y:S01]  /*42a0*/  HMMA.16816.F32 R16, R88, R102, R16 ;  /* 0x000000665810723c */ /* 0x000fe20000001810 */
[----:B------:R-:W-:Y:S06]  /*42b0*/  LDSM.16.M88.4 R88, [R0+0x4000] ;  /* 0x004000000058783b */ /* 0x000fec0000000200 */
[----:B------:R-:W-:Y:S01]  /*42c0*/  LDSM.16.M88.4 R100, [R216+0x1c800] ;  /* 0x01c80000d864783b */ /* 0x000fe20000000200 */
[C---:B-1----:R-:W-:Y:S08]  /*42d0*/  HMMA.16816.F32 R4, R84.reuse, R92, R4 ;  /* 0x0000005c5404723c */ /* 0x042ff00000001804 */
[C---:B------:R-:W-:Y:S01]  /*42e0*/  HMMA.16816.F32 R8, R84.reuse, R94, R8 ;  /* 0x0000005e5408723c */ /* 0x040fe20000001808 */
[----:B------:R-:W1:Y:S07]  /*42f0*/  LDSM.16.M88.4 R92, [R216+0x1c000] ;  /* 0x01c00000d85c783b */ /* 0x000e6e0000000200 */
[C---:B----4-:R-:W-:Y:S08]  /*4300*/  HMMA.16816.F32 R12, R84.reuse, R96, R12 ;  /* 0x00000060540c723c */ /* 0x050ff0000000180c */
        /* <DEDUP_REMOVED lines=9> */
[----:B------:R-:W2:Y:S01]  /*43a0*/  LDSM.16.M88.4 R100, [R3+0x1e000] ;  /* 0x01e000000364783b */ /* 0x000ea20000000200 */
[C---:B----4-:R-:W-:Y:S08]  /*43b0*/  HMMA.16816.F32 R4, R84.reuse, R96, R4 ;  /* 0x000000605404723c */ /* 0x050ff00000001804 */
[C---:B------:R-:W-:Y:S01]  /*43c0*/  HMMA.16816.F32 R8, R84.reuse, R98, R8 ;  /* 0x000000625408723c */ /* 0x040fe20000001808 */
[----:B------:R-:W4:Y:S07]  /*43d0*/  LDSM.16.M88.4 R96, [R3+0x1e800] ;  /* 0x01e800000360783b */ /* 0x000f2e0000000200 */
[C---:B-1----:R-:W-:Y:S08]  /*43e0*/  HMMA.16816.F32 R12, R84.reuse, R92, R12 ;  /* 0x0000005c540c723c */ /* 0x042ff0000000180c */
[----:B------:R-:W-:Y:S01]  /*43f0*/  HMMA.16816.F32 R16, R84, R94, R16 ;  /* 0x0000005e5410723c */ /* 0x000fe20000001810 */
[----:B------:R-:W-:Y:S06]  /*4400*/  LDSM.16.M88.4 R84, [R104+0x6000] ;  /* 0x006000006854783b */ /* 0x000fec0000000200 */
[----:B------:R-:W1:Y:S01]  /*4410*/  LDSM.16.M88.4 R92, [R217+0x1e000] ;  /* 0x01e00000d95c783b */ /* 0x000e620000000200 */
[C---:B--2---:R-:W-:Y:S08]  /*4420*/  HMMA.16816.F32 R4, R88.reuse, R100, R4 ;  /* 0x000000645804723c */ /* 0x044ff00000001804 */
[C---:B------:R-:W-:Y:S01]  /*4430*/  HMMA.16816.F32 R8, R88.reuse, R102, R8 ;  /* 0x000000665808723c */ /* 0x040fe20000001808 */
[----:B------:R-:W-:Y:S07]  /*4440*/  LDSM.16.M88.4 R100, [R216+0x1e000] ;  /* 0x01e00000d864783b */ /* 0x000fee0000000200 */
[C---:B----4-:R-:W-:Y:S08]  /*4450*/  HMMA.16816.F32 R12, R88.reuse, R96, R12 ;  /* 0x00000060580c723c */ /* 0x050ff0000000180c */
[----:B------:R-:W-:Y:S01]  /*4460*/  HMMA.16816.F32 R16, R88, R98, R16 ;  /* 0x000000625810723c */ /* 0x000fe20000001810 */
[----:B------:R-:W2:Y:S06]  /*4470*/  LDSM.16.M88.4 R88, [R217+0x1e800] ;  /* 0x01e80000d958783b */ /* 0x000eac0000000200 */
[----:B------:R4:W3:Y:S01]  /*4480*/  LDSM.16.M88.4 R96, [R0+0x6000] ;  /* 0x006000000060783b */ /* 0x0008e20000000200 */
[C---:B-1----:R-:W-:Y:S05]  /*4490*/  HMMA.16816.F32 R4, R84.reuse, R92, R4 ;  /* 0x0000005c5404723c */ /* 0x042fea0000001804 */
[----:B------:R-:W1:Y:S02]  /*44a0*/  @!P4 S2R R92, SR_TID.X ;  /* 0x00000000005cc919 */ /* 0x000e640000002100 */
[----:B------:R-:W-:Y:S01]  /*44b0*/  FMUL.FTZ R93, R249, 1.4426950216293334961 ;  /* 0x3fb8aa3bf95d7820 */ /* 0x000fe20000410000 */
[C---:B------:R-:W-:Y:S01]  /*44c0*/  HMMA.16816.F32 R8, R84.reuse, R94, R8 ;  /* 0x0000005e5408723c */ /* 0x040fe20000001808 */
[----:B----4-:R-:W-:Y:S05]  /*44d0*/  IMAD.U32 R0, RZ, RZ, UR31 ;  /* 0x0000001fff007e24 */ /* 0x010fea000f8e00ff */
[----:B------:R-:W-:Y:S02]  /*44e0*/  @!P4 IADD3 R0, -R0, 0x1, R239 ;  /* 0x000000010000c810 */ /* 0x000fe40007ffe1ef */
[C---:B--2---:R-:W-:Y:S07]  /*44f0*/  HMMA.16816.F32 R12, R84.reuse, R88, R12 ;  /* 0x00000058540c723c */ /* 0x044fee000000180c */
[----:B------:R-:W-:Y:S01]  /*4500*/  FMUL.FTZ R89, R248, 1.4426950216293334961 ;  /* 0x3fb8aa3bf8597820 */ /* 0x000fe20000410000 */
[----:B------:R-:W-:Y:S04]  /*4510*/  HMMA.16816.F32 R16, R84, R90, R16 ;  /* 0x0000005a5410723c */ /* 0x000fe80000001810 */
[----:B------:R-:W-:Y:S02]  /*4520*/  FSEL R89, R89, RZ, P0 ;  /* 0x000000ff59597208 */ /* 0x000fe40000000000 */
[----:B------:R-:W-:Y:S01]  /*4530*/  FSETP.NEU.FTZ.AND P0, PT, R249, -INF , PT ;  /* 0xff800000f900780b */ /* 0x000fe20003f1d000 */
[----:B------:R-:W-:Y:S01]  /*4540*/  IMAD.U32 R86, RZ, RZ, UR6 ;  /* 0x00000006ff567e24 */ /* 0x000fe2000f8e00ff */
[C---:B---3--:R-:W-:Y:S01]  /*4550*/  HMMA.16816.F32 R4, R96.reuse, R100, R4 ;  /* 0x000000646004723c */ /* 0x048fe20000001804 */
[----:B------:R-:W2:Y:S04]  /*4560*/  LDL R100, [R1+0x38] ;  /* 0x0000380001647983 */ /* 0x000ea80000100800 */
[----:B-1----:R-:W-:Y:S01]  /*4570*/  @!P4 IMAD.SHL.U32 R85, R92, 0x2, RZ ;  /* 0x000000025c55c824 */ /* 0x002fe200078e00ff */
[----:B------:R-:W-:Y:S01]  /*4580*/  @!P4 IADD3 R84, R106, UR24, R0 ;  /* 0x000000186a54cc10 */ /* 0x000fe2000fffe000 */
[----:B------:R-:W-:Y:S01]  /*4590*/  IMAD R94, R86, 0x4, R107 ;  /* 0x00000004565e7824 */ /* 0x000fe200078e026b */
[C---:B------:R-:W-:Y:S01]  /*45a0*/  HMMA.16816.F32 R8, R96.reuse, R102, R8 ;  /* 0x000000666008723c */ /* 0x040fe20000001808 */
[----:B------:R-:W1:Y:S03]  /*45b0*/  S2R R107, SR_TID.X ;  /* 0x00000000006b7919 */ /* 0x000e660000002100 */
[----:B------:R-:W-:Y:S01]  /*45c0*/  @!P4 LOP3.LUT R85, R108, 0x6, R85, 0xf8, !PT ;  /* 0x000000066c55c812 */ /* 0x000fe200078ef855 */
[----:B------:R-:W-:Y:S01]  /*45d0*/  IMAD.U32 R0, RZ, RZ, UR32 ;  /* 0x00000020ff007e24 */ /* 0x000fe2000f8e00ff */
[----:B------:R-:W-:Y:S01]  /*45e0*/  @!P4 IMNMX R88, R84, UR24, PT ;  /* 0x000000185458cc17 */ /* 0x000fe2000b800200 */
[----:B------:R-:W3:Y:S01]  /*45f0*/  S2R R108, SR_TID.X ;  /* 0x00000000006c7919 */ /* 0x000ee20000002100 */
[----:B------:R-:W-:Y:S04]  /*4600*/  IMAD.U32 R92, RZ, RZ, UR32 ;  /* 0x00000020ff5c7e24 */ /* 0x000fe8000f8e00ff */
[----:B------:R-:W-:Y:S02]  /*4610*/  @!P4 IMAD R0, R0, 0x40, R85 ;  /* 0x000000400000c824 */ /* 0x000fe400078e0255 */
[----:B------:R-:W-:Y:S03]  /*4620*/  IMAD.WIDE.U32 R94, R94, -0x326172a9, RZ ;  /* 0xcd9e8d575e5e7825 */ /* 0x000fe600078e00ff */
[CC--:B------:R-:W-:Y:S02]  /*4630*/  @!P4 ISETP.GE.AND P1, PT, R0.reuse, R88.reuse, PT ;  /* 0x000000580000c20c */ /* 0x0c0fe40003f26270 */
[----:B------:R-:W-:Y:S02]  /*4640*/  @!P4 IADD3 R90, R0, 0x1, RZ ;  /* 0x00000001005ac810 */ /* 0x000fe40007ffe0ff */
[----:B------:R-:W-:Y:S02]  /*4650*/  @!P4 FSEL R4, R4, -INF , !P1 ;  /* 0xff8000000404c808 */ /* 0x000fe40004800000 */
[----:B------:R-:W-:Y:S02]  /*4660*/  @!P4 ISETP.GE.AND P1, PT, R90, R88, PT ;  /* 0x000000585a00c20c */ /* 0x000fe40003f26270 */
[----:B-1----:R-:W-:Y:S01]  /*4670*/  SHF.R.S32.HI R107, RZ, 0x1f, R107 ;  /* 0x0000001fff6b7819 */ /* 0x002fe2000001146b */
[--C-:B------:R-:W-:Y:S01]  /*4680*/  FFMA.FTZ R85, R4, c[0x0][0x23c], -R89.reuse ;  /* 0x00008f0004557a23 */ /* 0x100fe20000010859 */
[----:B------:R-:W-:Y:S02]  /*4690*/  @!P4 FSEL R5, R5, -INF , !P1 ;  /* 0xff8000000505c808 */ /* 0x000fe40004800000 */
[----:B------:R-:W-:Y:S01]  /*46a0*/  @!P4 IADD3 R4, R84, 0x8, RZ ;  /* 0x000000085404c810 */ /* 0x000fe20007ffe0ff */
[----:B------:R1:W-:Y:S01]  /*46b0*/  MUFU.EX2 R103, R85 ;  /* 0x0000005500677308 */ /* 0x0003e20000000800 */
[----:B---3--:R-:W-:Y:S01]  /*46c0*/  LEA.HI R107, R107, R108, RZ, 0x7 ;  /* 0x0000006c6b6b7211 */ /* 0x008fe200078f38ff */
[----:B------:R-:W-:Y:S01]  /*46d0*/  FFMA.FTZ R91, R5, c[0x0][0x23c], -R89 ;  /* 0x00008f00055b7a23 */ /* 0x000fe20000010859 */
[----:B------:R-:W-:Y:S02]  /*46e0*/  @!P4 IMNMX R4, R4, UR24, PT ;  /* 0x000000180404cc17 */ /* 0x000fe4000b800200 */
[----:B------:R-:W-:Y:S02]  /*46f0*/  SHF.R.S32.HI R107, RZ, 0x7, R107 ;  /* 0x00000007ff6b7819 */ /* 0x000fe4000001146b */
[-C--:B------:R-:W-:Y:S02]  /*4700*/  @!P4 ISETP.GE.AND P1, PT, R0, R4.reuse, PT ;  /* 0x000000040000c20c */ /* 0x080fe40003f26270 */
[----:B------:R-:W-:Y:S01]  /*4710*/  FSEL R5, R93, RZ, P0 ;  /* 0x000000ff5d057208 */ /* 0x000fe20000000000 */
[----:B------:R-:W-:Y:S01]  /*4720*/  IMAD R92, R92, 0x2, R107 ;  /* 0x000000025c5c7824 */ /* 0x000fe200078e026b */
[----:B------:R-:W-:Y:S01]  /*4730*/  @!P4 FSEL R6, R6, -INF , !P1 ;  /* 0xff8000000606c808 */ /* 0x000fe20004800000 */
[----:B------:R3:W-:Y:S01]  /*4740*/  MUFU.EX2 R107, R91 ;  /* 0x0000005b006b7308 */ /* 0x0007e20000000800 */
[----:B------:R-:W-:Y:S03]  /*4750*/  @!P4 ISETP.GE.AND P0, PT, R90, R4, PT ;  /* 0x000000045a00c20c */ /* 0x000fe60003f06270 */
[--C-:B------:R-:W-:Y:S01]  /*4760*/  FFMA.FTZ R6, R6, c[0x0][0x23c], -R5.reuse ;  /* 0x00008f0006067a23 */ /* 0x100fe20000010805 */
[----:B------:R-:W-:Y:S05]  /*4770*/  @!P4 FSEL R7, R7, -INF , !P0 ;  /* 0xff8000000707c808 */ /* 0x000fea0004000000 */
[----:B------:R4:W-:Y:S01]  /*4780*/  MUFU.EX2 R109, R6 ;  /* 0x00000006006d7308 */ /* 0x0009e20000000800 */
[----:B------:R-:W-:Y:S01]  /*4790*/  FFMA.FTZ R7, R7, c[0x0][0x23c], -R5 ;  /* 0x00008f0007077a23 */ /* 0x000fe20000010805 */
[----:B-1----:R-:W1:Y:S08]  /*47a0*/  LDSM.16.M88.4 R84, [R216+0x1e800] ;  /* 0x01e80000d854783b */ /* 0x002e700000000200 */
[----:B------:R1:W-:Y:S01]  /*47b0*/  MUFU.EX2 R108, R7 ;  /* 0x00000007006c7308 */ /* 0x0003e20000000800 */
[----:B---3--:R-:W-:Y:S05]  /*47c0*/  LOP3.LUT R91, R251, UR14, R92, 0x96, !PT ;  /* 0x0000000efb5b7c12 */ /* 0x008fea000f8e965c */
[----:B------:R-:W-:Y:S05]  /*47d0*/  IMAD.WIDE.U32 R90, R91, -0x326172a9, RZ ;  /* 0xcd9e8d575b5a7825 */ /* 0x000fea00078e00ff */
[----:B------:R-:W-:Y:S01]  /*47e0*/  LOP3.LUT R94, R91, UR30, R94, 0x96, !PT ;  /* 0x0000001e5b5e7c12 */ /* 0x000fe2000f8e965e */
[C---:B-1----:R-:W-:Y:S08]  /*47f0*/  HMMA.16816.F32 R12, R96.reuse, R84, R12 ;  /* 0x00000054600c723c */ /* 0x042ff0000000180c */
[----:B------:R-:W-:Y:S04]  /*4800*/  HMMA.16816.F32 R16, R96, R86, R16 ;  /* 0x000000566010723c */ /* 0x000fe80000001810 */
[----:B--2---:R-:W-:Y:S01]  /*4810*/  LOP3.LUT R92, R95, UR15, R100, 0x96, !PT ;  /* 0x0000000f5f5c7c12 */ /* 0x004fe2000f8e9664 */
[----:B------:R-:W-:Y:S01]  /*4820*/  IMAD.WIDE.U32 R94, R94, -0x2daee0ad, RZ ;  /* 0xd2511f535e5e7825 */ /* 0x000fe200078e00ff */
[----:B------:R-:W-:Y:S03]  /*4830*/  @!P4 IADD3 R100, R0, 0x8, RZ ;  /* 0x000000080064c810 */ /* 0x000fe60007ffe0ff */
[----:B------:R-:W-:Y:S01]  /*4840*/  IMAD.WIDE.U32 R92, R92, -0x2daee0ad, RZ ;  /* 0xd2511f535c5c7825 */ /* 0x000fe200078e00ff */
[-C--:B------:R-:W-:Y:S04]  /*4850*/  @!P4 ISETP.GE.AND P0, PT, R100, R88.reuse, PT ;  /* 0x000000586400c20c */ /* 0x080fe80003f06270 */
[----:B------:R-:W-:Y:S02]  /*4860*/  @!P4 FSEL R8, R8, -INF , !P0 ;  /* 0xff8000000808c808 */ /* 0x000fe40004000000 */
[----:B----4-:R-:W-:Y:S02]  /*4870*/  LOP3.LUT R6, R93, UR29, R250, 0x96, !PT ;  /* 0x0000001d5d067c12 */ /* 0x010fe4000f8e96fa */
[----:B------:R-:W-:Y:S01]  /*4880*/  @!P4 IADD3 R93, R0, 0x9, RZ ;  /* 0x00000009005dc810 */ /* 0x000fe20007ffe0ff */
[----:B------:R-:W-:Y:S01]  /*4890*/  FFMA.FTZ R8, R8, c[0x0][0x23c], -R89 ;  /* 0x00008f0008087a23 */ /* 0x000fe20000010859 */
[----:B------:R-:W-:Y:S01]  /*48a0*/  LOP3.LUT R91, R95, UR27, R92, 0x96, !PT ;  /* 0x0000001b5f5b7c12 */ /* 0x000fe2000f8e965c */
[----:B------:R-:W-:Y:S01]  /*48b0*/  IMAD.WIDE.U32 R6, R6, -0x326172a9, RZ ;  /* 0xcd9e8d5706067825 */ /* 0x000fe200078e00ff */
        /* <DEDUP_REMOVED lines=277> */
[C---:B------:R-:W-:Y:S02]  /*5a10*/  LEA R234, P0, R110.reuse, R234, 0x2 ;  /* 0x000000ea6eea7211 */ /* 0x040fe400078010ff */
[-C--:B------:R-:W-:Y:S02]  /*5a20*/  FSEL R9, R9, R92.reuse, P5 ;  /* 0x0000005c09097208 */ /* 0x080fe40002800000 */
[----:B------:R-:W-:Y:S02]  /*5a30*/  LEA.HI.X.SX32 R235, R110, R235, 0x2, P0 ;  /* 0x000000eb6eeb7211 */ /* 0x000fe400000f16ff */
[----:B------:R-:W-:Y:S01]  /*5a40*/  FSETP.GE.FTZ.AND P0, PT, R106, RZ, PT ;  /* 0x000000ff6a00720b */ /* 0x000fe20003f16000 */
[C---:B-1----:R-:W-:Y:S08]  /*5a50*/  HMMA.16816.F32 R12, R84.reuse, R88, R12 ;  /* 0x00000058540c723c */ /* 0x042ff0000000180c */
[----:B------:R-:W-:Y:S07]  /*5a60*/  HMMA.16816.F32 R16, R84, R90, R16 ;  /* 0x0000005a5410723c */ /* 0x000fee0000001810 */
[----:B------:R-:W-:Y:S09]  /*5a70*/  FMUL.FTZ R86, R104, R9 ;  /* 0x0000000968567220 */ /* 0x000ff20000410000 */
        /* <DEDUP_REMOVED lines=12> */
[C---:B------:R-:W-:Y:S01]  /*5b40*/  FADD.FTZ R7, -R0.reuse, R11 ;  /* 0x0000000b00077221 */ /* 0x040fe20000010100 */
        /* <DEDUP_REMOVED lines=12> */
[----:B------:R-:W-:Y:S01]  /*5c10*/  FSETP.GE.FTZ.AND P2, PT, R96, RZ, PT ;  /* 0x000000ff6000720b */ /* 0x000fe20003f56000 */
[----:B------:R-:W-:Y:S01]  /*5c20*/  FADD.FTZ R6, -R0, R14 ;  /* 0x0000000e00067221 */ /* 0x000fe20000010100 */
[----:B------:R-:W-:Y:S01]  /*5c30*/  FSEL R7, R7, R0, P0 ;  /* 0x0000000007077208 */ /* 0x000fe20000000000 */
[----:B------:R-:W-:Y:S01]  /*5c40*/  FMUL.FTZ R14, R106, R4 ;  /* 0x000000046a0e7220 */ /* 0x000fe20000410000 */
[----:B------:R-:W-:Y:S01]  /*5c50*/  PLOP3.LUT P0, PT, PT, PT, UP2, 0x80, 0x0 ;  /* 0x000000000000781c */ /* 0x000fe20003f0f028 */
        /* <DEDUP_REMOVED lines=38> */
.L_x_847:
        /* <DEDUP_REMOVED lines=36> */
[-C--:B------:R-:W-:Y:S08]  /*6100*/  HMMA.16816.F32 R60, R12, R86.reuse, R60 ;  /* 0x000000560c3c723c */ /* 0x080ff0000000183c */
[C---:B------:R-:W-:Y:S01]  /*6110*/  HMMA.16816.F32 R64, R4.reuse, R86, R64 ;  /* 0x000000560440723c */ /* 0x040fe20000001840 */
[----:B------:R-:W2:Y:S07]  /*6120*/  LDSM.16.MT88.4 R84, [R220+0x2a800] ;  /* 0x02a80000dc54783b */ /* 0x000eae0000004200 */
[-C--:B-----5:R-:W-:Y:S08]  /*6130*/  HMMA.16816.F32 R68, R4, R88.reuse, R68 ;  /* 0x000000580444723c */ /* 0x0a0ff00000001844 */
[C---:B------:R-:W-:Y:S08]  /*6140*/  HMMA.16816.F32 R72, R12.reuse, R88, R72 ;  /* 0x000000580c48723c */ /* 0x040ff00000001848 */
[-C--:B------:R-:W-:Y:S01]  /*6150*/  HMMA.16816.F32 R76, R12, R90.reuse, R76 ;  /* 0x0000005a0c4c723c */ /* 0x080fe2000000184c */
[----:B------:R-:W-:Y:S07]  /*6160*/  LDSM.16.MT88.4 R12, [R0+0x14800] ;  /* 0x01480000000c783b */ /* 0x000fee0000004200 */
        /* <DEDUP_REMOVED lines=17> */
[----:B------:R-:W1:Y:S07]  /*6280*/  LDSM.16.MT88.4 R12, [R0+0x11000] ;  /* 0x01100000000c783b */ /* 0x000e6e0000004200 */
[-C--:B----4-:R-:W-:Y:S08]  /*6290*/  HMMA.16816.F32 R68, R8, R88.reuse, R68 ;  /* 0x000000580844723c */ /* 0x090ff00000001844 */
        /* <DEDUP_REMOVED lines=21> */
[-C--:B---3--:R-:W-:Y:S08]  /*63f0*/  HMMA.16816.F32 R68, R4, R88.reuse, R68 ;  /* 0x000000580444723c */ /* 0x088ff00000001844 */
        /* <DEDUP_REMOVED lines=11> */
[-C--:B---3--:R-:W-:Y:S08]  /*64b0*/  HMMA.16816.F32 R36, R8, R4.reuse, R36 ;  /* 0x000000040824723c */ /* 0x088ff00000001824 */
[C---:B------:R-:W-:Y:S08]  /*64c0*/  HMMA.16816.F32 R40, R84.reuse, R4, R40 ;  /* 0x000000045428723c */ /* 0x040ff00000001828 */
[-C--:B------:R-:W-:Y:S08]  /*64d0*/  HMMA.16816.F32 R44, R84, R6.reuse, R44 ;  /* 0x00000006542c723c */ /* 0x080ff0000000182c */
[C---:B------:R-:W-:Y:S08]  /*64e0*/  HMMA.16816.F32 R48, R8.reuse, R6, R48 ;  /* 0x000000060830723c */ /* 0x040ff00000001830 */
[-C--:B------:R-:W-:Y:S08]  /*64f0*/  HMMA.16816.F32 R52, R8, R16.reuse, R52 ;  /* 0x000000100834723c */ /* 0x080ff00000001834 */
        /* <DEDUP_REMOVED lines=29> */
.L_x_848:
[----:B------:R-:W-:Y:S01]  /*66d0*/  LDSM.16.M88.4 R128, [R227] ;  /* 0x00000000e380783b */ /* 0x000fe20000000200 */
[----:B------:R-:W-:Y:S02]  /*66e0*/  @UP2 UIADD3 UR10, UP0, UR8, -0x100, URZ ;  /* 0xffffff00080a2890 */ /* 0x000fe4000ff1e03f */
[----:B------:R-:W-:Y:S02]  /*66f0*/  UISETP.GT.AND UP1, UPT, UR6, UR13, UPT ;  /* 0x0000000d0600728c */ /* 0x000fe4000bf24270 */
[----:B------:R-:W2:Y:S01]  /*6700*/  LDSM.16.MT88.4 R16, [R0+0x18000] ;  /* 0x018000000010783b */ /* 0x000ea20000004200 */
[----:B------:R-:W-:Y:S02]  /*6710*/  @UP2 UIADD3.X UR7, UR9, -0x1, URZ, UP0, !UPT ;  /* 0xffffffff09072890 */ /* 0x000fe400087fe43f */
[----:B------:R-:W-:Y:S02]  /*6720*/  @UP2 UMOV UR8, UR10 ;  /* 0x0000000a00082c82 */ /* 0x000fe40008000000 */
[----:B------:R-:W3:Y:S03]  /*6730*/  LDSM.16.M88.4 R124, [R227+0x1000] ;  /* 0x00100000e37c783b */ /* 0x000ee60000000200 */
[----:B------:R-:W-:Y:S02]  /*6740*/  @UP2 UMOV UR9, UR7 ;  /* 0x0000000700092c82 */ /* 0x000fe40008000000 */
[----:B------:R-:W4:Y:S01]  /*6750*/  LDSM.16.MT88.4 R96, [R0+0x1a000] ;  /* 0x01a000000060783b */ /* 0x000f220000004200 */
[----:B------:R-:W-:Y:S02]  /*6760*/  ULOP3.LUT UR7, UR6, 0x1, URZ, 0xc0, !UPT ;  /* 0x0000000106077892 */ /* 0x000fe4000f8ec03f */
[----:B------:R-:W-:Y:S02]  /*6770*/  UIADD3 UR6, UR6, -0x1, URZ ;  /* 0xffffffff06067890 */ /* 0x000fe4000fffe03f */
[----:B------:R-:W1:Y:S01]  /*6780*/  LDSM.16.MT88.4 R112, [R0+0x1c000] ;  /* 0x01c000000070783b */ /* 0x000e620000004200 */
[----:B------:R-:W-:Y:S04]  /*6790*/  UISETP.NE.U32.AND UP0, UPT, UR7, 0x1, UPT ;  /* 0x000000010700788c */ /* 0x000fe8000bf05070 */
        /* <DEDUP_REMOVED lines=72> */
[C---:B------:R-:W-:Y:S07]  /*6c20*/  HMMA.16816.F32 R88, R212.reuse, R196, R88 ;  /* 0x000000c4d458723c */ /* 0x040fee0000001858 */
[C---:B------:R-:W-:Y:S01]  /*6c30*/  LEA R196, P1, R238.reuse, R234, 0x2 ;  /* 0x000000eaeec47211 */ /* 0x040fe200078210ff */
[-C--:B------:R-:W-:Y:S01]  /*6c40*/  HMMA.16816.F32 R92, R212, R198.reuse, R92 ;  /* 0x000000c6d45c723c */ /* 0x080fe2000000185c */
[----:B-1----:R-:W-:Y:S03]  /*6c50*/  IMAD.MOV.U32 R0, RZ, RZ, 0x4 ;  /* 0x00000004ff007424 */ /* 0x002fe600078e00ff */
[-C--:B------:R-:W-:Y:S04]  /*6c60*/  LEA.HI.X.SX32 R197, R238, R235.reuse, 0x2, P1 ;  /* 0x000000ebeec57211 */ /* 0x080fe800008f16ff */
[C---:B------:R-:W-:Y:S07]  /*6c70*/  HMMA.16816.F32 R96, R200.reuse, R198, R96 ;  /* 0x000000c6c860723c */ /* 0x040fee0000001860 */
[----:B------:R-:W-:Y:S01]  /*6c80*/  @P0 IMAD.WIDE R198, R239, R0, UR8 ;  /* 0x00000008efc60e25 */ /* 0x000fe2000f8e0200 */
[-C--:B----4-:R-:W-:Y:S04]  /*6c90*/  HMMA.16816.F32 R100, R200, R208.reuse, R100 ;  /* 0x000000d0c864723c */ /* 0x090fe80000001864 */
[----:B------:R1:W5:Y:S01]  /*6ca0*/  @P0 LDG.E R248, [R198.64] ;  /* 0x00000004c6f80981 */ /* 0x000362000c1e1900 */
[----:B------:R-:W-:Y:S03]  /*6cb0*/  IMAD.MOV.U32 R0, RZ, RZ, c[0x0][0x22c] ;  /* 0x00008b00ff007624 */ /* 0x000fe600078e00ff */
[C---:B------:R-:W-:Y:S01]  /*6cc0*/  HMMA.16816.F32 R104, R212.reuse, R208, R104 ;  /* 0x000000d0d468723c */ /* 0x040fe20000001868 */
[----:B------:R1:W5:Y:S03]  /*6cd0*/  @P0 LDG.E R249, [R198.64+0x20] ;  /* 0x00002004c6f90981 */ /* 0x000366000c1e1900 */
[----:B------:R-:W-:Y:S02]  /*6ce0*/  IMAD R0, R0, c[0x0][0x1c0], RZ ;  /* 0x0000700000007a24 */ /* 0x000fe400078e02ff */
[----:B------:R-:W-:Y:S01]  /*6cf0*/  RED.E.ADD.F32.FTZ.RN.STRONG.GPU [R234.64], R4 ;  /* 0x00000004ea00798e */ /* 0x000fe2000c10e784 */
[----:B------:R-:W-:Y:S01]  /*6d00*/  IMAD.MOV.U32 R208, RZ, RZ, c[0x0][0x22c] ;  /* 0x00008b00ffd07624 */ /* 0x000fe200078e00ff */
[-C--:B------:R-:W-:Y:S01]  /*6d10*/  HMMA.16816.F32 R108, R212, R210.reuse, R108 ;  /* 0x000000d2d46c723c */ /* 0x080fe2000000186c */
[----:B------:R-:W-:Y:S02]  /*6d20*/  IMAD.MOV.U32 R209, RZ, RZ, c[0x0][0x22c] ;  /* 0x00008b00ffd17624 */ /* 0x000fe400078e00ff */
[----:B------:R-:W-:Y:S01]  /*6d30*/  RED.E.ADD.F32.FTZ.RN.STRONG.GPU [R196.64], R5 ;  /* 0x00000005c400798e */ /* 0x000fe2000c10e784 */
[----:B------:R-:W-:Y:S02]  /*6d40*/  IMAD.SHL.U32 R0, R0, 0x10, RZ ;  /* 0x0000001000007824 */ /* 0x000fe400078e00ff */
[----:B------:R-:W-:Y:S02]  /*6d50*/  IMAD R208, R208, c[0x0][0x1c0], RZ ;  /* 0x00007000d0d07a24 */ /* 0x000fe400078e02ff */
[C---:B------:R-:W-:Y:S04]  /*6d60*/  HMMA.16816.F32 R112, R200.reuse, R210, R112 ;  /* 0x000000d2c870723c */ /* 0x040fe80000001870 */
[----:B------:R-:W-:Y:S02]  /*6d70*/  IMAD R208, R208, 0x18, RZ ;  /* 0x00000018d0d07824 */ /* 0x000fe400078e02ff */
[----:B------:R-:W-:Y:S02]  /*6d80*/  IMAD R209, R209, c[0x0][0x1c0], RZ ;  /* 0x00007000d1d17a24 */ /* 0x000fe400078e02ff */
[-C--:B--2---:R-:W-:Y:S01]  /*6d90*/  HMMA.16816.F32 R116, R200, R204.reuse, R116 ;  /* 0x000000ccc874723c */ /* 0x084fe20000001874 */
[----:B------:R-:W-:Y:S03]  /*6da0*/  IMAD.MOV.U32 R211, RZ, RZ, c[0x0][0x22c] ;  /* 0x00008b00ffd37624 */ /* 0x000fe600078e00ff */
[CC--:B-1----:R-:W-:Y:S01]  /*6db0*/  LEA R198, P0, R0.reuse, R234.reuse, 0x2 ;  /* 0x000000ea00c67211 */ /* 0x0c2fe200078010ff */
[----:B------:R-:W-:Y:S02]  /*6dc0*/  IMAD R209, R209, 0x28, RZ ;  /* 0x00000028d1d17824 */ /* 0x000fe400078e02ff */
[----:B------:R-:W-:Y:S01]  /*6dd0*/  IMAD R211, R211, c[0x0][0x1c0], RZ ;  /* 0x00007000d3d37a24 */ /* 0x000fe200078e02ff */
[C---:B------:R-:W-:Y:S01]  /*6de0*/  HMMA.16816.F32 R120, R212.reuse, R204, R120 ;  /* 0x000000ccd478723c */ /* 0x040fe20000001878 */
[----:B------:R-:W2:Y:S03]  /*6df0*/  LDL R205, [R1+0x14] ;  /* 0x0000140001cd7983 */ /* 0x000ea60000100800 */
[-C--:B------:R-:W-:Y:S01]  /*6e00*/  LEA.HI.X.SX32 R199, R0, R235.reuse, 0x2, P0 ;  /* 0x000000eb00c77211 */ /* 0x080fe200000f16ff */
[----:B------:R-:W-:Y:S01]  /*6e10*/  IMAD.SHL.U32 R211, R211, 0x20, RZ ;  /* 0x00000020d3d37824 */ /* 0x000fe200078e00ff */
[----:B------:R-:W3:Y:S01]  /*6e20*/  LDL R204, [R1+0x2c] ;  /* 0x00002c0001cc7983 */ /* 0x000ee20000100800 */
[----:B------:R-:W-:Y:S01]  /*6e30*/  IMAD.MOV.U32 R210, RZ, RZ, c[0x0][0x22c] ;  /* 0x00008b00ffd27624 */ /* 0x000fe200078e00ff */
[-C--:B------:R-:W-:Y:S03]  /*6e40*/  HMMA.16816.F32 R124, R212, R206.reuse, R124 ;  /* 0x000000ced47c723c */ /* 0x080fe6000000187c */
[----:B------:R1:W-:Y:S01]  /*6e50*/  RED.E.ADD.F32.FTZ.RN.STRONG.GPU [R198.64], R6 ;  /* 0x00000006c600798e */ /* 0x0003e2000c10e784 */
[----:B------:R-:W-:Y:S04]  /*6e60*/  IMAD R210, R210, c[0x0][0x1c0], RZ ;  /* 0x00007000d2d27a24 */ /* 0x000fe800078e02ff */
[----:B------:R-:W-:Y:S04]  /*6e70*/  HMMA.16816.F32 R128, R200, R206, R128 ;  /* 0x000000cec880723c */ /* 0x000fe80000001880 */
[----:B------:R-:W-:Y:S03]  /*6e80*/  IMAD R210, R210, 0x38, RZ ;  /* 0x00000038d2d27824 */ /* 0x000fe600078e02ff */
[CC--:B------:R-:W-:Y:S02]  /*6e90*/  LEA R202, P1, R208.reuse, R234.reuse, 0x2 ;  /* 0x000000ead0ca7211 */ /* 0x0c0fe400078210ff */
[CC--:B------:R-:W-:Y:S03]  /*6ea0*/  LEA R200, P0, R211.reuse, R234.reuse, 0x2 ;  /* 0x000000ead3c87211 */ /* 0x0c0fe600078010ff */
[-C--:B------:R-:W-:Y:S01]  /*6eb0*/  LEA.HI.X.SX32 R203, R208, R235.reuse, 0x2, P1 ;  /* 0x000000ebd0cb7211 */ /* 0x080fe200008f16ff */
[----:B------:R-:W-:Y:S01]  /*6ec0*/  IMAD.MOV.U32 R208, RZ, RZ, c[0x0][0x22c] ;  /* 0x00008b00ffd07624 */ /* 0x000fe200078e00ff */
[-C--:B------:R-:W-:Y:S03]  /*6ed0*/  LEA.HI.X.SX32 R201, R211, R235.reuse, 0x2, P0 ;  /* 0x000000ebd3c97211 */ /* 0x080fe600000f16ff */
[----:B------:R4:W-:Y:S01]  /*6ee0*/  RED.E.ADD.F32.FTZ.RN.STRONG.GPU [R202.64], R7 ;  /* 0x00000007ca00798e */ /* 0x0009e2000c10e784 */
[----:B------:R-:W-:Y:S01]  /*6ef0*/  IMAD R208, R208, c[0x0][0x1c0], RZ ;  /* 0x00007000d0d07a24 */ /* 0x000fe200078e02ff */
[CC--:B-1----:R-:W-:Y:S03]  /*6f00*/  LEA R198, P2, R209.reuse, R234.reuse, 0x2 ;  /* 0x000000ead1c67211 */ /* 0x0c2fe600078410ff */
[----:B------:R-:W-:Y:S01]  /*6f10*/  RED.E.ADD.F32.FTZ.RN.STRONG.GPU [R200.64], R8 ;  /* 0x00000008c800798e */ /* 0x000fe2000c10e784 */
[----:B------:R-:W-:Y:S01]  /*6f20*/  IMAD R208, R208, 0x30, RZ ;  /* 0x00000030d0d07824 */ /* 0x000fe200078e02ff */
[-C--:B------:R-:W-:Y:S02]  /*6f30*/  LEA R6, P0, R210, R234.reuse, 0x2 ;  /* 0x000000ead2067211 */ /* 0x080fe400078010ff */
[-C--:B------:R-:W-:Y:S01]  /*6f40*/  LEA.HI.X.SX32 R199, R209, R235.reuse, 0x2, P2 ;  /* 0x000000ebd1c77211 */ /* 0x080fe200010f16ff */
[----:B------:R-:W-:Y:S01]  /*6f50*/  IMAD.MOV.U32 R209, RZ, RZ, c[0x0][0x22c] ;  /* 0x00008b00ffd17624 */ /* 0x000fe200078e00ff */
[CC--:B------:R-:W-:Y:S03]  /*6f60*/  LEA R4, P1, R208.reuse, R234.reuse, 0x2 ;  /* 0x000000ead0047211 */ /* 0x0c0fe600078210ff */
[----:B------:R1:W-:Y:S01]  /*6f70*/  RED.E.ADD.F32.FTZ.RN.STRONG.GPU [R198.64], R9 ;  /* 0x00000009c600798e */ /* 0x0003e2000c10e784 */
[-C--:B------:R-:W-:Y:S01]  /*6f80*/  LEA.HI.X.SX32 R5, R208, R235.reuse, 0x2, P1 ;  /* 0x000000ebd0057211 */ /* 0x080fe200008f16ff */
[----:B------:R-:W-:Y:S02]  /*6f90*/  IMAD.MOV.U32 R208, RZ, RZ, c[0x0][0x22c] ;  /* 0x00008b00ffd07624 */ /* 0x000fe400078e00ff */
[----:B------:R-:W-:Y:S02]  /*6fa0*/  IMAD R209, R209, c[0x0][0x1c0], RZ ;  /* 0x00007000d1d17a24 */ /* 0x000fe400078e02ff */
[----:B------:R1:W-:Y:S01]  /*6fb0*/  RED.E.ADD.F32.FTZ.RN.STRONG.GPU [R4.64], R10 ;  /* 0x0000000a0400798e */ /* 0x0003e2000c10e784 */
[----:B------:R-:W-:Y:S02]  /*6fc0*/  IMAD R208, R208, c[0x0][0x1c0], RZ ;  /* 0x00007000d0d07a24 */ /* 0x000fe400078e02ff */
[----:B------:R-:W-:Y:S02]  /*6fd0*/  IMAD.SHL.U32 R209, R209, 0x10, RZ ;  /* 0x00000010d1d17824 */ /* 0x000fe400078e00ff */
[----:B------:R-:W-:Y:S01]  /*6fe0*/  IMAD.SHL.U32 R208, R208, 0x10, RZ ;  /* 0x00000010d0d07824 */ /* 0x000fe200078e00ff */
[-C--:B----4-:R-:W-:Y:S02]  /*6ff0*/  LEA.HI.X.SX32 R7, R210, R235.reuse, 0x2, P0 ;  /* 0x000000ebd2077211 */ /* 0x090fe400000f16ff */
[C---:B------:R-:W-:Y:S02]  /*7000*/  IADD3 R210, R209.reuse, 0x20, RZ ;  /* 0x00000020d1d27810 */ /* 0x040fe40007ffe0ff */
[----:B------:R-:W-:Y:S01]  /*7010*/  IADD3 R208, R208, 0x20, RZ ;  /* 0x00000020d0d07810 */ /* 0x000fe20007ffe0ff */
[----:B------:R4:W-:Y:S02]  /*7020*/  RED.E.ADD.F32.FTZ.RN.STRONG.GPU [R6.64], R11 ;  /* 0x0000000b0600798e */ /* 0x0009e4000c10e784 */
[----:B------:R-:W-:Y:S03]  /*7030*/  IMAD.IADD R210, R238, 0x1, R210 ;  /* 0x00000001eed27824 */ /* 0x000fe600078e02d2 */
[----:B------:R-:W-:Y:S05]  /*7040*/  RED.E.ADD.F32.FTZ.RN.STRONG.GPU [R234.64+0x80], R16 ;  /* 0x00008010ea00798e */ /* 0x000fea000c10e784 */
[----:B-1----:R-:W3:Y:S05]  /*7050*/  LDL R199, [R1+0x10] ;  /* 0x0000100001c77983 */ /* 0x002eea0000100800 */
[----:B------:R-:W3:Y:S01]  /*7060*/  LDL R198, [R1+0x28] ;  /* 0x0000280001c67983 */ /* 0x000ee20000100800 */
[CC--:B------:R-:W-:Y:S04]  /*7070*/  LEA R4, P0, R208.reuse, R234.reuse, 0x2 ;  /* 0x000000ead0047211 */ /* 0x0c0fe800078010ff */
[----:B------:R-:W-:Y:S01]  /*7080*/  RED.E.ADD.F32.FTZ.RN.STRONG.GPU [R196.64+0x80], R17 ;  /* 0x00008011c400798e */ /* 0x000fe2000c10e784 */
[-C--:B------:R-:W-:Y:S02]  /*7090*/  LEA.HI.X.SX32 R5, R208, R235.reuse, 0x2, P0 ;  /* 0x000000ebd0057211 */ /* 0x080fe400000f16ff */
[C---:B------:R-:W-:Y:S02]  /*70a0*/  IADD3 R208, R209.reuse, 0x20, RZ ;  /* 0x00000020d1d07810 */ /* 0x040fe40007ffe0ff */
[----:B------:R-:W-:Y:S01]  /*70b0*/  IADD3 R209, R209, 0x20, RZ ;  /* 0x00000020d1d17810 */ /* 0x000fe20007ffe0ff */
[----:B------:R-:W-:Y:S01]  /*70c0*/  RED.E.ADD.F32.FTZ.RN.STRONG.GPU [R4.64], R18 ;  /* 0x000000120400798e */ /* 0x000fe2000c10e784 */
[-C--:B----4-:R-:W-:Y:S01]  /*70d0*/  LEA R6, P1, R210, R234.reuse, 0x2 ;  /* 0x000000ead2067211 */ /* 0x090fe200078210ff */
[C---:B------:R-:W-:Y:S02]  /*70e0*/  IMAD.IADD R208, R238.reuse, 0x1, R208 ;  /* 0x00000001eed07824 */ /* 0x040fe400078e02d0 */
[----:B------:R-:W-:Y:S01]  /*70f0*/  IMAD.IADD R209, R238, 0x1, R209 ;  /* 0x00000001eed17824 */ /* 0x000fe200078e02d1 */
[-C--:B------:R-:W-:Y:S01]  /*7100*/  LEA.HI.X.SX32 R7, R210, R235.reuse, 0x2, P1 ;  /* 0x000000ebd2077211 */ /* 0x080fe200008f16ff */
[C---:B------:R-:W-:Y:S02]  /*7110*/  IMAD.IADD R208, R238.reuse, 0x1, R208 ;  /* 0x00000001eed07824 */ /* 0x040fe400078e02d0 */
[C---:B------:R-:W-:Y:S02]  /*7120*/  IMAD.IADD R209, R238.reuse, 0x1, R209 ;  /* 0x00000001eed17824 */ /* 0x040fe400078e02d1 */
[----:B------:R-:W-:Y:S01]  /*7130*/  RED.E.ADD.F32.FTZ.RN.STRONG.GPU [R6.64], R19 ;  /* 0x000000130600798e */ /* 0x000fe2000c10e784 */
[----:B------:R-:W-:Y:S02]  /*7140*/  IMAD.IADD R208, R238, 0x1, R208 ;  /* 0x00000001eed07824 */ /* 0x000fe400078e02d0 */
[CC--:B------:R-:W-:Y:S03]  /*7150*/  LEA R10, P0, R209.reuse, R234.reuse, 0x2 ;  /* 0x000000ead10a7211 */ /* 0x0c0fe600078010ff */
[CC--:B------:R-:W-:Y:S02]  /*7160*/  LEA R8, P2, R208.reuse, R234.reuse, 0x2 ;  /* 0x000000ead0087211 */ /* 0x0c0fe400078410ff */
[-C--:B------:R-:W-:Y:S01]  /*7170*/  LEA.HI.X.SX32 R11, R209, R235.reuse, 0x2, P0 ;  /* 0x000000ebd10b7211 */ /* 0x080fe200000f16ff */
[----:B------:R-:W-:Y:S01]  /*7180*/  IMAD.MOV.U32 R209, RZ, RZ, c[0x0][0x22c] ;  /* 0x00008b00ffd17624 */ /* 0x000fe200078e00ff */
[-C--:B------:R-:W-:Y:S01]  /*7190*/  LEA.HI.X.SX32 R9, R208, R235.reuse, 0x2, P2 ;  /* 0x000000ebd0097211 */ /* 0x080fe200010f16ff */
[----:B------:R-:W-:Y:S02]  /*71a0*/  IMAD.MOV.U32 R208, RZ, RZ, c[0x0][0x22c] ;  /* 0x00008b00ffd07624 */ /* 0x000fe400078e00ff */
[----:B------:R1:W-:Y:S01]  /*71b0*/  RED.E.ADD.F32.FTZ.RN.STRONG.GPU [R10.64], R12 ;  /* 0x0000000c0a00798e */ /* 0x0003e2000c10e784 */
[----:B------:R-:W-:Y:S02]  /*71c0*/  IMAD R209, R209, c[0x0][0x1c0], RZ ;  /* 0x00007000d1d17a24 */ /* 0x000fe400078e02ff */
[----:B------:R-:W-:Y:S02]  /*71d0*/  IMAD R208, R208, c[0x0][0x1c0], RZ ;  /* 0x00007000d0d07a24 */ /* 0x000fe400078e02ff */
[----:B------:R4:W-:Y:S01]  /*71e0*/  RED.E.ADD.F32.FTZ.RN.STRONG.GPU [R8.64], R13 ;  /* 0x0000000d0800798e */ /* 0x0009e2000c10e784 */
[----:B------:R-:W-:Y:S02]  /*71f0*/  IMAD.SHL.U32 R209, R209, 0x10, RZ ;  /* 0x00000010d1d17824 */ /* 0x000fe400078e00ff */
[----:B------:R-:W-:Y:S03]  /*7200*/  IMAD.SHL.U32 R208, R208, 0x10, RZ ;  /* 0x00000010d0d07824 */ /* 0x000fe600078e00ff */
[C---:B------:R-:W-:Y:S02]  /*7210*/  IADD3 R202, R209.reuse, 0x40, RZ ;  /* 0x00000040d1ca7810 */ /* 0x040fe40007ffe0ff */
[----:B------:R-:W-:Y:S01]  /*7220*/  IADD3 R200, R208, 0x40, RZ ;  /* 0x00000040d0c87810 */ /* 0x000fe20007ffe0ff */
[----:B------:R-:W-:Y:S01]  /*7230*/  IMAD.MOV.U32 R208, RZ, RZ, c[0x0][0x22c] ;  /* 0x00008b00ffd07624 */ /* 0x000fe200078e00ff */
[----:B------:R-:W-:Y:S01]  /*7240*/  IADD3 R201, R209, 0x40, RZ ;  /* 0x00000040d1c97810 */ /* 0x000fe20007ffe0ff */
[----:B------:R-:W-:Y:S02]  /*7250*/  IMAD.IADD R202, R238, 0x1, R202 ;  /* 0x00000001eeca7824 */ /* 0x000fe400078e02ca */
[----:B------:R-:W-:Y:S02]  /*7260*/  IMAD R208, R208, c[0x0][0x1c0], RZ ;  /* 0x00007000d0d07a24 */ /* 0x000fe400078e02ff */
[----:B------:R-:W-:Y:S02]  /*7270*/  IMAD.IADD R201, R238, 0x1, R201 ;  /* 0x00000001eec97824 */ /* 0x000fe400078e02c9 */
[----:B------:R-:W-:Y:S02]  /*7280*/  IMAD.SHL.U32 R208, R208, 0x10, RZ ;  /* 0x00000010d0d07824 */ /* 0x000fe400078e00ff */
[----:B------:R-:W-:Y:S03]  /*7290*/  IMAD.IADD R201, R238, 0x1, R201 ;  /* 0x00000001eec97824 */ /* 0x000fe600078e02c9 */
[----:B-1----:R-:W-:Y:S01]  /*72a0*/  IADD3 R12, R208, 0x60, RZ ;  /* 0x00000060d00c7810 */ /* 0x002fe20007ffe0ff */
[----:B------:R-:W-:Y:S01]  /*72b0*/  IMAD.MOV.U32 R208, RZ, RZ, c[0x0][0x22c] ;  /* 0x00008b00ffd07624 */ /* 0x000fe200078e00ff */
[----:B----4-:R-:W4:Y:S03]  /*72c0*/  LDL R13, [R1+0x8] ;  /* 0x00000800010d7983 */ /* 0x010f260000100800 */
[----:B------:R-:W-:Y:S04]  /*72d0*/  IMAD R208, R208, c[0x0][0x1c0], RZ ;  /* 0x00007000d0d07a24 */ /* 0x000fe800078e02ff */
[----:B------:R-:W-:Y:S01]  /*72e0*/  IMAD.SHL.U32 R208, R208, 0x10, RZ ;  /* 0x00000010d0d07824 */ /* 0x000fe200078e00ff */
[CC--:B--2---:R-:W-:Y:S04]  /*72f0*/  LEA R4, P1, R205.reuse, R234.reuse, 0x2 ;  /* 0x000000eacd047211 */ /* 0x0c4fe800078210ff */
[-C--:B------:R-:W-:Y:S02]  /*7300*/  LEA.HI.X.SX32 R5, R205, R235.reuse, 0x2, P1 ;  /* 0x000000ebcd057211 */ /* 0x080fe400008f16ff */
[CC--:B---3--:R-:W-:Y:S03]  /*7310*/  LEA R6, P0, R204.reuse, R234.reuse, 0x2 ;  /* 0x000000eacc067211 */ /* 0x0c8fe600078010ff */
[----:B------:R1:W-:Y:S01]  /*7320*/  RED.E.ADD.F32.FTZ.RN.STRONG.GPU [R4.64], R14 ;  /* 0x0000000e0400798e */ /* 0x0003e2000c10e784 */
[-C--:B------:R-:W-:Y:S05]  /*7330*/  LEA.HI.X.SX32 R7, R204, R235.reuse, 0x2, P0 ;  /* 0x000000ebcc077211 */ /* 0x080fea00000f16ff */
[----:B------:R2:W-:Y:S05]  /*7340*/  RED.E.ADD.F32.FTZ.RN.STRONG.GPU [R6.64], R15 ;  /* 0x0000000f0600798e */ /* 0x0005ea000c10e784 */
[----:B------:R-:W-:Y:S05]  /*7350*/  RED.E.ADD.F32.FTZ.RN.STRONG.GPU [R234.64+0x100], R84 ;  /* 0x00010054ea00798e */ /* 0x000fea000c10e784 */
[----:B------:R-:W-:Y:S05]  /*7360*/  RED.E.ADD.F32.FTZ.RN.STRONG.GPU [R196.64+0x100], R85 ;  /* 0x00010055c400798e */ /* 0x000fea000c10e784 */
[----:B-1----:R-:W3:Y:S01]  /*7370*/  LDL R14, [R1+0x24] ;  /* 0x00002400010e7983 */ /* 0x002ee20000100800 */
[CC--:B------:R-:W-:Y:S04]  /*7380*/  LEA R4, P0, R200.reuse, R234.reuse, 0x2 ;  /* 0x000000eac8047211 */ /* 0x0c0fe800078010ff */
[-C--:B------:R-:W-:Y:S01]  /*7390*/  LEA.HI.X.SX32 R5, R200, R235.reuse, 0x2, P0 ;  /* 0x000000ebc8057211 */ /* 0x080fe200000f16ff */
[----:B--2---:R-:W2:Y:S01]  /*73a0*/  LDL R15, [R1+0xc] ;  /* 0x00000c00010f7983 */ /* 0x004ea20000100800 */
[----:B------:R-:W-:Y:S01]  /*73b0*/  IADD3 R200, R209, 0x40, RZ ;  /* 0x00000040d1c87810 */ /* 0x000fe20007ffe0ff */
[----:B------:R-:W-:Y:S01]  /*73c0*/  IMAD.MOV.U32 R209, RZ, RZ, c[0x0][0x22c] ;  /* 0x00008b00ffd17624 */ /* 0x000fe200078e00ff */
[-C--:B------:R-:W-:Y:S02]  /*73d0*/  LEA R6, P1, R202, R234.reuse, 0x2 ;  /* 0x000000eaca067211 */ /* 0x080fe400078210ff */
[----:B------:R1:W-:Y:S01]  /*73e0*/  RED.E.ADD.F32.FTZ.RN.STRONG.GPU [R4.64], R86 ;  /* 0x000000560400798e */ /* 0x0003e2000c10e784 */
[----:B------:R-:W-:Y:S01]  /*73f0*/  IMAD.IADD R200, R238, 0x1, R200 ;  /* 0x00000001eec87824 */ /* 0x000fe200078e02c8 */
[-C--:B------:R-:W-:Y:S01]  /*7400*/  LEA.HI.X.SX32 R7, R202, R235.reuse, 0x2, P1 ;  /* 0x000000ebca077211 */ /* 0x080fe200008f16ff */
[----:B------:R-:W-:Y:S01]  /*7410*/  IMAD R209, R209, c[0x0][0x1c0], RZ ;  /* 0x00007000d1d17a24 */ /* 0x000fe200078e02ff */
[CC--:B------:R-:W-:Y:S01]  /*7420*/  LEA R10, P0, R201.reuse, R234.reuse, 0x2 ;  /* 0x000000eac90a7211 */ /* 0x0c0fe200078010ff */
[C---:B------:R-:W-:Y:S02]  /*7430*/  IMAD.IADD R200, R238.reuse, 0x1, R200 ;  /* 0x00000001eec87824 */ /* 0x040fe400078e02c8 */
[----:B------:R1:W-:Y:S01]  /*7440*/  RED.E.ADD.F32.FTZ.RN.STRONG.GPU [R6.64], R87 ;  /* 0x000000570600798e */ /* 0x0003e2000c10e784 */
[-C--:B------:R-:W-:Y:S01]  /*7450*/  LEA.HI.X.SX32 R11, R201, R235.reuse, 0x2, P0 ;  /* 0x000000ebc90b7211 */ /* 0x080fe200000f16ff */
[----:B------:R-:W-:Y:S02]  /*7460*/  IMAD.IADD R200, R238, 0x1, R200 ;  /* 0x00000001eec87824 */ /* 0x000fe400078e02c8 */
[----:B------:R-:W-:Y:S02]  /*7470*/  IMAD.SHL.U32 R209, R209, 0x10, RZ ;  /* 0x00000010d1d17824 */ /* 0x000fe400078e00ff */
[----:B------:R-:W-:Y:S01]  /*7480*/  RED.E.ADD.F32.FTZ.RN.STRONG.GPU [R10.64], R88 ;  /* 0x000000580a00798e */ /* 0x000fe2000c10e784 */
[CC--:B------:R-:W-:Y:S02]  /*7490*/  LEA R8, P2, R200.reuse, R234.reuse, 0x2 ;  /* 0x000000eac8087211 */ /* 0x0c0fe400078410ff */
[C---:B------:R-:W-:Y:S02]  /*74a0*/  IADD3 R18, R209.reuse, 0x60, RZ ;  /* 0x00000060d1127810 */ /* 0x040fe40007ffe0ff */
[-C--:B------:R-:W-:Y:S02]  /*74b0*/  LEA.HI.X.SX32 R9, R200, R235.reuse, 0x2, P2 ;  /* 0x000000ebc8097211 */ /* 0x080fe400010f16ff */
[C---:B------:R-:W-:Y:S01]  /*74c0*/  IADD3 R17, R209.reuse, 0x60, RZ ;  /* 0x00000060d1117810 */ /* 0x040fe20007ffe0ff */
[C---:B------:R-:W-:Y:S01]  /*74d0*/  IMAD.IADD R18, R238.reuse, 0x1, R18 ;  /* 0x00000001ee127824 */ /* 0x040fe200078e0212 */
[----:B------:R-:W-:Y:S01]  /*74e0*/  IADD3 R16, R209, 0x60, RZ ;  /* 0x00000060d1107810 */ /* 0x000fe20007ffe0ff */
[----:B------:R1:W-:Y:S01]  /*74f0*/  RED.E.ADD.F32.FTZ.RN.STRONG.GPU [R8.64], R89 ;  /* 0x000000590800798e */ /* 0x0003e2000c10e784 */
[----:B------:R-:W-:Y:S02]  /*7500*/  IMAD.MOV.U32 R209, RZ, RZ, c[0x0][0x22c] ;  /* 0x00008b00ffd17624 */ /* 0x000fe400078e00ff */
[C---:B------:R-:W-:Y:S01]  /*7510*/  IMAD.IADD R17, R238.reuse, 0x1, R17 ;  /* 0x00000001ee117824 */ /* 0x040fe200078e0211 */
[CC--:B-1----:R-:W-:Y:S01]  /*7520*/  LEA R4, P1, R199.reuse, R234.reuse, 0x2 ;  /* 0x000000eac7047211 */ /* 0x0c2fe200078210ff */
[C---:B------:R-:W-:Y:S02]  /*7530*/  IMAD.IADD R16, R238.reuse, 0x1, R16 ;  /* 0x00000001ee107824 */ /* 0x040fe400078e0210 */
[C---:B------:R-:W-:Y:S01]  /*7540*/  IMAD.IADD R17, R238.reuse, 0x1, R17 ;  /* 0x00000001ee117824 */ /* 0x040fe200078e0211 */
[-C--:B------:R-:W-:Y:S01]  /*7550*/  LEA.HI.X.SX32 R5, R199, R235.reuse, 0x2, P1 ;  /* 0x000000ebc7057211 */ /* 0x080fe200008f16ff */
[----:B------:R-:W-:Y:S01]  /*7560*/  IMAD.IADD R16, R238, 0x1, R16 ;  /* 0x00000001ee107824 */ /* 0x000fe200078e0210 */
[-C--:B------:R-:W-:Y:S01]  /*7570*/  LEA R6, P0, R198, R234.reuse, 0x2 ;  /* 0x000000eac6067211 */ /* 0x080fe200078010ff */
[----:B------:R-:W-:Y:S02]  /*7580*/  IMAD R209, R209, c[0x0][0x1c0], RZ ;  /* 0x00007000d1d17a24 */ /* 0x000fe400078e02ff */
[----:B------:R1:W-:Y:S01]  /*7590*/  RED.E.ADD.F32.FTZ.RN.STRONG.GPU [R4.64], R90 ;  /* 0x0000005a0400798e */ /* 0x0003e2000c10e784 */
[----:B------:R-:W-:Y:S01]  /*75a0*/  IMAD.IADD R16, R238, 0x1, R16 ;  /* 0x00000001ee107824 */ /* 0x000fe200078e0210 */
[-C--:B------:R-:W-:Y:S01]  /*75b0*/  LEA.HI.X.SX32 R7, R198, R235.reuse, 0x2, P0 ;  /* 0x000000ebc6077211 */ /* 0x080fe200000f16ff */
[----:B------:R-:W-:Y:S04]  /*75c0*/  IMAD.SHL.U32 R209, R209, 0x10, RZ ;  /* 0x00000010d1d17824 */ /* 0x000fe800078e00ff */
[----:B------:R1:W-:Y:S05]  /*75d0*/  RED.E.ADD.F32.FTZ.RN.STRONG.GPU [R6.64], R91 ;  /* 0x0000005b0600798e */ /* 0x0003ea000c10e784 */
[----:B------:R-:W-:Y:S01]  /*75e0*/  RED.E.ADD.F32.FTZ.RN.STRONG.GPU [R234.64+0x180], R96 ;  /* 0x00018060ea00798e */ /* 0x000fe2000c10e784 */
[CC--:B------:R-:W-:Y:S04]  /*75f0*/  LEA R8, P2, R16.reuse, R234.reuse, 0x2 ;  /* 0x000000ea10087211 */ /* 0x0c0fe800078410ff */
[----:B------:R-:W-:Y:S01]  /*7600*/  RED.E.ADD.F32.FTZ.RN.STRONG.GPU [R196.64+0x180], R97 ;  /* 0x00018061c400798e */ /* 0x000fe2000c10e784 */
[-C--:B------:R-:W-:Y:S02]  /*7610*/  LEA.HI.X.SX32 R9, R16, R235.reuse, 0x2, P2 ;  /* 0x000000eb10097211 */ /* 0x080fe400010f16ff */
[----:B------:R-:W-:Y:S02]  /*7620*/  IADD3 R16, R209, 0x80, RZ ;  /* 0x00000080d1107810 */ /* 0x000fe40007ffe0ff */
[----:B------:R-:W-:Y:S03]  /*7630*/  LDSM.16.MT88.4 R88, [R2+0x6000] ;  /* 0x006000000258783b */ /* 0x000fe60000004200 */
[----:B------:R-:W-:Y:S01]  /*7640*/  IMAD.IADD R16, R238, 0x1, R16 ;  /* 0x00000001ee107824 */ /* 0x000fe200078e0210 */
[-C--:B-1----:R-:W-:Y:S03]  /*7650*/  LEA R4, P0, R12, R234.reuse, 0x2 ;  /* 0x000000ea0c047211 */ /* 0x082fe600078010ff */
[----:B------:R-:W-:Y:S01]  /*7660*/  IMAD.IADD R16, R238, 0x1, R16 ;  /* 0x00000001ee107824 */ /* 0x000fe200078e0210 */
[-C--:B------:R-:W-:Y:S02]  /*7670*/  LEA.HI.X.SX32 R5, R12, R235.reuse, 0x2, P0 ;  /* 0x000000eb0c057211 */ /* 0x080fe400000f16ff */
[----:B------:R-:W4:Y:S01]  /*7680*/  LDL R12, [R1+0x20] ;  /* 0x00002000010c7983 */ /* 0x000f220000100800 */
[CC--:B------:R-:W-:Y:S02]  /*7690*/  LEA R6, P1, R18.reuse, R234.reuse, 0x2 ;  /* 0x000000ea12067211 */ /* 0x0c0fe400078210ff */
[CC--:B------:R-:W-:Y:S02]  /*76a0*/  LEA R10, P0, R17.reuse, R234.reuse, 0x2 ;  /* 0x000000ea110a7211 */ /* 0x0c0fe400078010ff */
[----:B------:R-:W-:Y:S01]  /*76b0*/  RED.E.ADD.F32.FTZ.RN.STRONG.GPU [R4.64], R98 ;  /* 0x000000620400798e */ /* 0x000fe2000c10e784 */
[-C--:B------:R-:W-:Y:S02]  /*76c0*/  LEA.HI.X.SX32 R7, R18, R235.reuse, 0x2, P1 ;  /* 0x000000eb12077211 */ /* 0x080fe400008f16ff */
[-C--:B------:R-:W-:Y:S02]  /*76d0*/  LEA.HI.X.SX32 R11, R17, R235.reuse, 0x2, P0 ;  /* 0x000000eb110b7211 */ /* 0x080fe400000f16ff */
[----:B------:R-:W4:Y:S01]  /*76e0*/  LDL R17, [R1+0x4] ;  /* 0x0000040001117983 */ /* 0x000f220000100800 */
[----:B------:R-:W-:Y:S04]  /*76f0*/  IADD3 R18, R209, 0x80, RZ ;  /* 0x00000080d1127810 */ /* 0x000fe80007ffe0ff */
[----:B------:R3:W-:Y:S01]  /*7700*/  RED.E.ADD.F32.FTZ.RN.STRONG.GPU [R6.64], R99 ;  /* 0x000000630600798e */ /* 0x0007e2000c10e784 */
[----:B------:R-:W-:Y:S04]  /*7710*/  IMAD.IADD R18, R238, 0x1, R18 ;  /* 0x00000001ee127824 */ /* 0x000fe800078e0212 */
[----:B------:R-:W-:Y:S05]  /*7720*/  RED.E.ADD.F32.FTZ.RN.STRONG.GPU [R10.64], R92 ;  /* 0x0000005c0a00798e */ /* 0x000fea000c10e784 */
[----:B------:R1:W-:Y:S05]  /*7730*/  RED.E.ADD.F32.FTZ.RN.STRONG.GPU [R8.64], R93 ;  /* 0x0000005d0800798e */ /* 0x0003ea000c10e784 */
[----:B------:R-:W-:Y:S01]  /*7740*/  LDSM.16.MT88.4 R96, [R220+0x28800] ;  /* 0x02880000dc60783b */ /* 0x000fe20000004200 */
[CC--:B---3--:R-:W-:Y:S04]  /*7750*/  LEA R6, P0, R14.reuse, R234.reuse, 0x2 ;  /* 0x000000ea0e067211 */ /* 0x0c8fe800078010ff */
[-C--:B------:R-:W-:Y:S02]  /*7760*/  LEA.HI.X.SX32 R7, R14, R235.reuse, 0x2, P0 ;  /* 0x000000eb0e077211 */ /* 0x080fe400000f16ff */
[CC--:B--2---:R-:W-:Y:S02]  /*7770*/  LEA R4, P1, R15.reuse, R234.reuse, 0x2 ;  /* 0x000000ea0f047211 */ /* 0x0c4fe400078210ff */
[----:B------:R-:W-:Y:S01]  /*7780*/  IADD3 R14, R208, 0x80, RZ ;  /* 0x00000080d00e7810 */ /* 0x000fe20007ffe0ff */
[----:B------:R-:W-:Y:S01]  /*7790*/  IMAD.MOV.U32 R208, RZ, RZ, c[0x0][0x22c] ;  /* 0x00008b00ffd07624 */ /* 0x000fe200078e00ff */
[-C--:B------:R-:W-:Y:S02]  /*77a0*/  LEA.HI.X.SX32 R5, R15, R235.reuse, 0x2, P1 ;  /* 0x000000eb0f057211 */ /* 0x080fe400008f16ff */
[----:B------:R-:W-:Y:S01]  /*77b0*/  IADD3 R15, R209, 0x80, RZ ;  /* 0x00000080d10f7810 */ /* 0x000fe20007ffe0ff */
[----:B------:R-:W-:Y:S02]  /*77c0*/  IMAD R208, R208, c[0x0][0x1c0], RZ ;  /* 0x00007000d0d07a24 */ /* 0x000fe400078e02ff */
[----:B------:R2:W-:Y:S01]  /*77d0*/  RED.E.ADD.F32.FTZ.RN.STRONG.GPU [R4.64], R94 ;  /* 0x0000005e0400798e */ /* 0x0005e2000c10e784 */
[----:B------:R-:W-:Y:S02]  /*77e0*/  IMAD.MOV.U32 R209, RZ, RZ, c[0x0][0x22c] ;  /* 0x00008b00ffd17624 */ /* 0x000fe400078e00ff */
[----:B------:R-:W-:Y:S02]  /*77f0*/  IMAD.IADD R15, R238, 0x1, R15 ;  /* 0x00000001ee0f7824 */ /* 0x000fe400078e020f */
[----:B------:R3:W-:Y:S01]  /*7800*/  RED.E.ADD.F32.FTZ.RN.STRONG.GPU [R6.64], R95 ;  /* 0x0000005f0600798e */ /* 0x0007e2000c10e784 */
[----:B------:R-:W-:Y:S02]  /*7810*/  IMAD.SHL.U32 R208, R208, 0x10, RZ ;  /* 0x00000010d0d07824 */ /* 0x000fe400078e00ff */
[C---:B------:R-:W-:Y:S02]  /*7820*/  IMAD.IADD R15, R238.reuse, 0x1, R15 ;  /* 0x00000001ee0f7824 */ /* 0x040fe400078e020f */
[----:B------:R-:W-:Y:S01]  /*7830*/  RED.E.ADD.F32.FTZ.RN.STRONG.GPU [R234.64+0x200], R100 ;  /* 0x00020064ea00798e */ /* 0x000fe2000c10e784 */
[----:B------:R-:W-:Y:S02]  /*7840*/  IMAD R209, R209, c[0x0][0x1c0], RZ ;  /* 0x00007000d1d17a24 */ /* 0x000fe400078e02ff */
[----:B------:R-:W-:Y:S02]  /*7850*/  IMAD.IADD R15, R238, 0x1, R15 ;  /* 0x00000001ee0f7824 */ /* 0x000fe400078e020f */
[----:B------:R-:W-:Y:S01]  /*7860*/  RED.E.ADD.F32.FTZ.RN.STRONG.GPU [R196.64+0x200], R101 ;  /* 0x00020065c400798e */ /* 0x000fe2000c10e784 */
[----:B------:R-:W-:Y:S02]  /*7870*/  IMAD.SHL.U32 R209, R209, 0x10, RZ ;  /* 0x00000010d1d17824 */ /* 0x000fe400078e00ff */
[-C--:B-1----:R-:W-:Y:S02]  /*7880*/  LEA R8, P2, R15, R234.reuse, 0x2 ;  /* 0x000000ea0f087211 */ /* 0x082fe400078410ff */
[----:B------:R-:W-:Y:S01]  /*7890*/  LDSM.16.MT88.4 R92, [R2+0x800] ;  /* 0x00080000025c783b */ /* 0x000fe20000004200 */
[----:B------:R-:W-:Y:S02]  /*78a0*/  IADD3 R84, R209, 0xa0, RZ ;  /* 0x000000a0d1547810 */ /* 0x000fe40007ffe0ff */
[-C--:B------:R-:W-:Y:S02]  /*78b0*/  LEA.HI.X.SX32 R9, R15, R235.reuse, 0x2, P2 ;  /* 0x000000eb0f097211 */ /* 0x080fe400010f16ff */
[----:B------:R-:W-:Y:S01]  /*78c0*/  IADD3 R15, R208, 0xa0, RZ ;  /* 0x000000a0d00f7810 */ /* 0x000fe20007ffe0ff */
[----:B------:R-:W-:Y:S01]  /*78d0*/  IMAD.IADD R84, R238, 0x1, R84 ;  /* 0x00000001ee547824 */ /* 0x000fe200078e0254 */
[CC--:B--2---:R-:W-:Y:S01]  /*78e0*/  LEA R4, P0, R14.reuse, R234.reuse, 0x2 ;  /* 0x000000ea0e047211 */ /* 0x0c4fe200078010ff */
[----:B------:R-:W-:Y:S01]  /*78f0*/  IMAD.MOV.U32 R208, RZ, RZ, c[0x0][0x22c] ;  /* 0x00008b00ffd07624 */ /* 0x000fe200078e00ff */
[C---:B------:R-:W-:Y:S02]  /*7900*/  IADD3 R19, R209.reuse, 0xa0, RZ ;  /* 0x000000a0d1137810 */ /* 0x040fe40007ffe0ff */
[-C--:B------:R-:W-:Y:S01]  /*7910*/  LEA.HI.X.SX32 R5, R14, R235.reuse, 0x2, P0 ;  /* 0x000000eb0e057211 */ /* 0x080fe200000f16ff */
[----:B------:R-:W-:Y:S01]  /*7920*/  IMAD R208, R208, c[0x0][0x1c0], RZ ;  /* 0x00007000d0d07a24 */ /* 0x000fe200078e02ff */
[----:B------:R-:W2:Y:S01]  /*7930*/  LDL R14, [R1+0x1c] ;  /* 0x00001c00010e7983 */ /* 0x000ea20000100800 */
[-C--:B---3--:R-:W-:Y:S01]  /*7940*/  LEA R6, P1, R18, R234.reuse, 0x2 ;  /* 0x000000ea12067211 */ /* 0x088fe200078210ff */
[----:B------:R-:W-:Y:S01]  /*7950*/  IMAD.IADD R19, R238, 0x1, R19 ;  /* 0x00000001ee137824 */ /* 0x000fe200078e0213 */
[-C--:B------:R-:W-:Y:S01]  /*7960*/  LEA R10, P0, R16, R234.reuse, 0x2 ;  /* 0x000000ea100a7211 */ /* 0x080fe200078010ff */
[----:B------:R-:W-:Y:S01]  /*7970*/  IMAD.SHL.U32 R208, R208, 0x10, RZ ;  /* 0x00000010d0d07824 */ /* 0x000fe200078e00ff */
[----:B------:R4:W-:Y:S01]  /*7980*/  RED.E.ADD.F32.FTZ.RN.STRONG.GPU [R4.64], R102 ;  /* 0x000000660400798e */ /* 0x0009e2000c10e784 */
[-C--:B------:R-:W-:Y:S01]  /*7990*/  LEA.HI.X.SX32 R7, R18, R235.reuse, 0x2, P1 ;  /* 0x000000eb12077211 */ /* 0x080fe200008f16ff */
[----:B------:R-:W-:Y:S01]  /*79a0*/  IMAD.IADD R19, R238, 0x1, R19 ;  /* 0x00000001ee137824 */ /* 0x000fe200078e0213 */
[-C--:B------:R-:W-:Y:S02]  /*79b0*/  LEA.HI.X.SX32 R11, R16, R235.reuse, 0x2, P0 ;  /* 0x000000eb100b7211 */ /* 0x080fe400000f16ff */
[----:B------:R-:W3:Y:S01]  /*79c0*/  LDL R16, [R1] ;  /* 0x0000000001107983 */ /* 0x000ee20000100800 */
[----:B------:R-:W-:Y:S01]  /*79d0*/  IADD3 R18, R209, 0xa0, RZ ;  /* 0x000000a0d1127810 */ /* 0x000fe20007ffe0ff */
[----:B------:R-:W-:Y:S03]  /*79e0*/  IMAD.MOV.U32 R209, RZ, RZ, c[0x0][0x22c] ;  /* 0x00008b00ffd17624 */ /* 0x000fe600078e00ff */
[----:B------:R1:W-:Y:S01]  /*79f0*/  RED.E.ADD.F32.FTZ.RN.STRONG.GPU [R6.64], R103 ;  /* 0x000000670600798e */ /* 0x0003e2000c10e784 */
[C---:B------:R-:W-:Y:S02]  /*7a00*/  IMAD.IADD R18, R238.reuse, 0x1, R18 ;  /* 0x00000001ee127824 */ /* 0x040fe400078e0212 */
[----:B------:R-:W-:Y:S02]  /*7a10*/  IMAD R209, R209, c[0x0][0x1c0], RZ ;  /* 0x00007000d1d17a24 */ /* 0x000fe400078e02ff */
[----:B------:R-:W-:Y:S01]  /*7a20*/  RED.E.ADD.F32.FTZ.RN.STRONG.GPU [R10.64], R104 ;  /* 0x000000680a00798e */ /* 0x000fe2000c10e784 */
[C---:B------:R-:W-:Y:S02]  /*7a30*/  IMAD.IADD R18, R238.reuse, 0x1, R18 ;  /* 0x00000001ee127824 */ /* 0x040fe400078e0212 */
[----:B------:R-:W-:Y:S02]  /*7a40*/  IMAD.SHL.U32 R209, R209, 0x10, RZ ;  /* 0x00000010d1d17824 */ /* 0x000fe400078e00ff */
[----:B------:R1:W-:Y:S01]  /*7a50*/  RED.E.ADD.F32.FTZ.RN.STRONG.GPU [R8.64], R105 ;  /* 0x000000690800798e */ /* 0x0003e2000c10e784 */
[----:B------:R-:W-:Y:S04]  /*7a60*/  IMAD.IADD R18, R238, 0x1, R18 ;  /* 0x00000001ee127824 */ /* 0x000fe800078e0212 */
[----:B------:R-:W-:Y:S01]  /*7a70*/  LDSM.16.MT88.4 R100, [R2+0x2800] ;  /* 0x002800000264783b */ /* 0x000fe20000004200 */
[CC--:B----4-:R-:W-:Y:S04]  /*7a80*/  LEA R4, P1, R13.reuse, R234.reuse, 0x2 ;  /* 0x000000ea0d047211 */ /* 0x0d0fe800078210ff */
[-C--:B------:R-:W-:Y:S05]  /*7a90*/  LEA.HI.X.SX32 R5, R13, R235.reuse, 0x2, P1 ;  /* 0x000000eb0d057211 */ /* 0x080fea00008f16ff */
[----:B------:R4:W-:Y:S01]  /*7aa0*/  RED.E.ADD.F32.FTZ.RN.STRONG.GPU [R4.64], R106 ;  /* 0x0000006a0400798e */ /* 0x0009e2000c10e784 */
[CC--:B-1----:R-:W-:Y:S04]  /*7ab0*/  LEA R6, P0, R12.reuse, R234.reuse, 0x2 ;  /* 0x000000ea0c067211 */ /* 0x0c2fe800078010ff */
[-C--:B------:R-:W-:Y:S02]  /*7ac0*/  LEA.HI.X.SX32 R7, R12, R235.reuse, 0x2, P0 ;  /* 0x000000eb0c077211 */ /* 0x080fe400000f16ff */
[CC--:B------:R-:W-:Y:S03]  /*7ad0*/  LEA R12, P1, R84.reuse, R234.reuse, 0x2 ;  /* 0x000000ea540c7211 */ /* 0x0c0fe600078210ff */
[----:B------:R1:W-:Y:S01]  /*7ae0*/  RED.E.ADD.F32.FTZ.RN.STRONG.GPU [R6.64], R107 ;  /* 0x0000006b0600798e */ /* 0x0003e2000c10e784 */
[-C--:B------:R-:W-:Y:S02]  /*7af0*/  LEA.HI.X.SX32 R13, R84, R235.reuse, 0x2, P1 ;  /* 0x000000eb540d7211 */ /* 0x080fe400008f16ff */
[CC--:B------:R-:W-:Y:S02]  /*7b00*/  LEA R8, P2, R18.reuse, R234.reuse, 0x2 ;  /* 0x000000ea12087211 */ /* 0x0c0fe400078410ff */
[----:B------:R-:W-:Y:S02]  /*7b10*/  RED.E.ADD.F32.FTZ.RN.STRONG.GPU [R234.64+0x280], R112 ;  /* 0x00028070ea00798e */ /* 0x000fe4000c10e784 */
[-C--:B------:R-:W-:Y:S02]  /*7b20*/  LEA.HI.X.SX32 R9, R18, R235.reuse, 0x2, P2 ;  /* 0x000000eb12097211 */ /* 0x080fe400010f16ff */
[----:B------:R-:W-:Y:S01]  /*7b30*/  IADD3 R18, R208, 0xc0, RZ ;  /* 0x000000c0d0127810 */ /* 0x000fe20007ffe0ff */
[----:B------:R-:W-:Y:S04]  /*7b40*/  RED.E.ADD.F32.FTZ.RN.STRONG.GPU [R196.64+0x280], R113 ;  /* 0x00028071c400798e */ /* 0x000fe8000c10e784 */
[----:B------:R-:W-:Y:S01]  /*7b50*/  IMAD.IADD R18, R238, 0x1, R18 ;  /* 0x00000001ee127824 */ /* 0x000fe200078e0212 */
[----:B------:R-:W-:Y:S01]  /*7b60*/  LDSM.16.MT88.4 R84, [R2+0x4000] ;  /* 0x004000000254783b */ /* 0x000fe20000004200 */
[CC--:B----4-:R-:W-:Y:S04]  /*7b70*/  LEA R4, P0, R15.reuse, R234.reuse, 0x2 ;  /* 0x000000ea0f047211 */ /* 0x0d0fe800078010ff */
[----:B------:R-:W-:Y:S01]  /*7b80*/  LDSM.16.MT88.4 R104, [R2+0x4800] ;  /* 0x004800000268783b */ /* 0x000fe20000004200 */
[-C--:B------:R-:W-:Y:S02]  /*7b90*/  LEA.HI.X.SX32 R5, R15, R235.reuse, 0x2, P0 ;  /* 0x000000eb0f057211 */ /* 0x080fe400000f16ff */
[CC--:B------:R-:W-:Y:S02]  /*7ba0*/  LEA R10, P0, R19.reuse, R234.reuse, 0x2 ;  /* 0x000000ea130a7211 */ /* 0x0c0fe400078010ff */
[----:B------:R-:W4:Y:S02]  /*7bb0*/  LDL R15, [R1+0x18] ;  /* 0x00001800010f7983 */ /* 0x000f240000100800 */
[-C--:B------:R-:W-:Y:S02]  /*7bc0*/  LEA.HI.X.SX32 R11, R19, R235.reuse, 0x2, P0 ;  /* 0x000000eb130b7211 */ /* 0x080fe400000f16ff */
[CC--:B-1----:R-:W-:Y:S01]  /*7bd0*/  LEA R6, P1, R17.reuse, R234.reuse, 0x2 ;  /* 0x000000ea11067211 */ /* 0x0c2fe200078210ff */
[----:B------:R-:W-:Y:S03]  /*7be0*/  RED.E.ADD.F32.FTZ.RN.STRONG.GPU [R4.64], R114 ;  /* 0x000000720400798e */ /* 0x000fe6000c10e784 */
[-C--:B------:R-:W-:Y:S02]  /*7bf0*/  LEA.HI.X.SX32 R7, R17, R235.reuse, 0x2, P1 ;  /* 0x000000eb11077211 */ /* 0x080fe400008f16ff */
[----:B------:R-:W-:Y:S05]  /*7c00*/  RED.E.ADD.F32.FTZ.RN.STRONG.GPU [R12.64], R115 ;  /* 0x000000730c00798e */ /* 0x000fea000c10e784 */
[----:B------:R-:W-:Y:S05]  /*7c10*/  RED.E.ADD.F32.FTZ.RN.STRONG.GPU [R10.64], R108 ;  /* 0x0000006c0a00798e */ /* 0x000fea000c10e784 */
[----:B------:R-:W-:Y:S05]  /*7c20*/  RED.E.ADD.F32.FTZ.RN.STRONG.GPU [R8.64], R109 ;  /* 0x0000006d0800798e */ /* 0x000fea000c10e784 */
[----:B------:R1:W-:Y:S02]  /*7c30*/  RED.E.ADD.F32.FTZ.RN.STRONG.GPU [R6.64], R110 ;  /* 0x0000006e0600798e */ /* 0x0003e4000c10e784 */
[CC--:B-1----:R-:W-:Y:S04]  /*7c40*/  LEA R6, P1, R18.reuse, R234.reuse, 0x2 ;  /* 0x000000ea12067211 */ /* 0x0c2fe800078210ff */
[-C--:B------:R-:W-:Y:S02]  /*7c50*/  LEA.HI.X.SX32 R7, R18, R235.reuse, 0x2, P1 ;  /* 0x000000eb12077211 */ /* 0x080fe400008f16ff */
[CC--:B--2---:R-:W-:Y:S04]  /*7c60*/  LEA R4, P0, R14.reuse, R234.reuse, 0x2 ;  /* 0x000000ea0e047211 */ /* 0x0c4fe800078010ff */
[-C--:B------:R-:W-:Y:S02]  /*7c70*/  LEA.HI.X.SX32 R5, R14, R235.reuse, 0x2, P0 ;  /* 0x000000eb0e057211 */ /* 0x080fe400000f16ff */
[----:B------:R-:W-:Y:S01]  /*7c80*/  IADD3 R14, R209, 0xc0, RZ ;  /* 0x000000c0d10e7810 */ /* 0x000fe20007ffe0ff */
[----:B------:R-:W-:Y:S02]  /*7c90*/  IMAD.MOV.U32 R209, RZ, RZ, c[0x0][0x22c] ;  /* 0x00008b00ffd17624 */ /* 0x000fe400078e00ff */
[----:B------:R1:W-:Y:S01]  /*7ca0*/  RED.E.ADD.F32.FTZ.RN.STRONG.GPU [R4.64], R111 ;  /* 0x0000006f0400798e */ /* 0x0003e2000c10e784 */
[CC--:B------:R-:W-:Y:S01]  /*7cb0*/  LEA R8, P0, R14.reuse, R234.reuse, 0x2 ;  /* 0x000000ea0e087211 */ /* 0x0c0fe200078010ff */
[----:B------:R-:W-:Y:S03]  /*7cc0*/  IMAD R209, R209, c[0x0][0x1c0], RZ ;  /* 0x00007000d1d17a24 */ /* 0x000fe600078e02ff */
[----:B------:R-:W-:Y:S01]  /*7cd0*/  RED.E.ADD.F32.FTZ.RN.STRONG.GPU [R234.64+0x300], R116 ;  /* 0x00030074ea00798e */ /* 0x000fe2000c10e784 */
[-C--:B------:R-:W-:Y:S01]  /*7ce0*/  LEA.HI.X.SX32 R9, R14, R235.reuse, 0x2, P0 ;  /* 0x000000eb0e097211 */ /* 0x080fe200000f16ff */
[----:B------:R-:W-:Y:S01]  /*7cf0*/  IMAD.SHL.U32 R209, R209, 0x10, RZ ;  /* 0x00000010d1d17824 */ /* 0x000fe200078e00ff */
[----:B------:R-:W-:Y:S02]  /*7d00*/  IADD3 R14, R208, 0xc0, RZ ;  /* 0x000000c0d00e7810 */ /* 0x000fe40007ffe0ff */
[----:B------:R-:W-:Y:S02]  /*7d10*/  RED.E.ADD.F32.FTZ.RN.STRONG.GPU [R196.64+0x300], R117 ;  /* 0x00030075c400798e */ /* 0x000fe4000c10e784 */
[----:B------:R-:W-:Y:S01]  /*7d20*/  IADD3 R17, R209, 0xc0, RZ ;  /* 0x000000c0d1117810 */ /* 0x000fe20007ffe0ff */
[C---:B------:R-:W-:Y:S02]  /*7d30*/  IMAD.IADD R14, R238.reuse, 0x1, R14 ;  /* 0x00000001ee0e7824 */ /* 0x040fe400078e020e */
[----:B------:R3:W-:Y:S02]  /*7d40*/  RED.E.ADD.F32.FTZ.RN.STRONG.GPU [R8.64], R118 ;  /* 0x000000760800798e */ /* 0x0007e4000c10e784 */
[C---:B------:R-:W-:Y:S02]  /*7d50*/  IMAD.IADD R14, R238.reuse, 0x1, R14 ;  /* 0x00000001ee0e7824 */ /* 0x040fe400078e020e */
[C---:B------:R-:W-:Y:S01]  /*7d60*/  IMAD.IADD R17, R238.reuse, 0x1, R17 ;  /* 0x00000001ee117824 */ /* 0x040fe200078e0211 */
[----:B------:R-:W-:Y:S03]  /*7d70*/  RED.E.ADD.F32.FTZ.RN.STRONG.GPU [R6.64], R119 ;  /* 0x000000770600798e */ /* 0x000fe6000c10e784 */
[----:B------:R-:W-:Y:S02]  /*7d80*/  IMAD.IADD R17, R238, 0x1, R17 ;  /* 0x00000001ee117824 */ /* 0x000fe400078e0211 */
[----:B------:R-:W-:Y:S01]  /*7d90*/  LDSM.16.MT88.4 R108, [R2+0x6800] ;  /* 0x00680000026c783b */ /* 0x000fe20000004200 */
[-C--:B-1----:R-:W-:Y:S01]  /*7da0*/  LEA R4, P0, R14, R234.reuse, 0x2 ;  /* 0x000000ea0e047211 */ /* 0x082fe200078010ff */
[----:B------:R-:W-:Y:S03]  /*7db0*/  IMAD.IADD R17, R238, 0x1, R17 ;  /* 0x00000001ee117824 */ /* 0x000fe600078e0211 */
[-C--:B------:R-:W-:Y:S02]  /*7dc0*/  LEA.HI.X.SX32 R5, R14, R235.reuse, 0x2, P0 ;  /* 0x000000eb0e057211 */ /* 0x080fe400000f16ff */
[-C--:B------:R-:W-:Y:S02]  /*7dd0*/  LEA R10, P2, R17, R234.reuse, 0x2 ;  /* 0x000000ea110a7211 */ /* 0x080fe400078410ff */
[----:B------:R-:W-:Y:S01]  /*7de0*/  IADD3 R14, R209, 0xe0, RZ ;  /* 0x000000e0d10e7810 */ /* 0x000fe20007ffe0ff */
[----:B------:R1:W-:Y:S01]  /*7df0*/  RED.E.ADD.F32.FTZ.RN.STRONG.GPU [R4.64], R120 ;  /* 0x000000780400798e */ /* 0x0003e2000c10e784 */
[-C--:B------:R-:W-:Y:S02]  /*7e00*/  LEA.HI.X.SX32 R11, R17, R235.reuse, 0x2, P2 ;  /* 0x000000eb110b7211 */ /* 0x080fe400010f16ff */
[CC--:B---3--:R-:W-:Y:S03]  /*7e10*/  LEA R8, P1, R16.reuse, R234.reuse, 0x2 ;  /* 0x000000ea10087211 */ /* 0x0c8fe600078210ff */
[----:B------:R2:W-:Y:S01]  /*7e20*/  RED.E.ADD.F32.FTZ.RN.STRONG.GPU [R10.64], R121 ;  /* 0x000000790a00798e */ /* 0x0005e2000c10e784 */
[-C--:B------:R-:W-:Y:S02]  /*7e30*/  LEA.HI.X.SX32 R9, R16, R235.reuse, 0x2, P1 ;  /* 0x000000eb10097211 */ /* 0x080fe400008f16ff */
[----:B------:R-:W-:Y:S03]  /*7e40*/  IADD3 R16, R0, 0xe0, RZ ;  /* 0x000000e000107810 */ /* 0x000fe60007ffe0ff */
[----:B------:R3:W-:Y:S02]  /*7e50*/  RED.E.ADD.F32.FTZ.RN.STRONG.GPU [R8.64], R122 ;  /* 0x0000007a0800798e */ /* 0x0007e4000c10e784 */
[----:B------:R-:W-:Y:S01]  /*7e60*/  IMAD.IADD R16, R238, 0x1, R16 ;  /* 0x00000001ee107824 */ /* 0x000fe200078e0210 */
[CC--:B-1----:R-:W-:Y:S02]  /*7e70*/  LEA R4, P1, R14.reuse, R234.reuse, 0x2 ;  /* 0x000000ea0e047211 */ /* 0x0c2fe400078210ff */
[CC--:B----4-:R-:W-:Y:S02]  /*7e80*/  LEA R6, P0, R15.reuse, R234.reuse, 0x2 ;  /* 0x000000ea0f067211 */ /* 0x0d0fe400078010ff */
[-C--:B------:R-:W-:Y:S02]  /*7e90*/  LEA.HI.X.SX32 R5, R14, R235.reuse, 0x2, P1 ;  /* 0x000000eb0e057211 */ /* 0x080fe400008f16ff */
[-C--:B------:R-:W-:Y:S02]  /*7ea0*/  LEA.HI.X.SX32 R7, R15, R235.reuse, 0x2, P0 ;  /* 0x000000eb0f077211 */ /* 0x080fe400000f16ff */
[C---:B------:R-:W-:Y:S02]  /*7eb0*/  IADD3 R15, R0.reuse, 0xe0, RZ ;  /* 0x000000e0000f7810 */ /* 0x040fe40007ffe0ff */
[----:B------:R-:W-:Y:S01]  /*7ec0*/  IADD3 R14, R0, 0xe0, RZ ;  /* 0x000000e0000e7810 */ /* 0x000fe20007ffe0ff */
[----:B------:R1:W-:Y:S01]  /*7ed0*/  RED.E.ADD.F32.FTZ.RN.STRONG.GPU [R6.64], R123 ;  /* 0x0000007b0600798e */ /* 0x0003e2000c10e784 */
[-C--:B------:R-:W-:Y:S01]  /*7ee0*/  LEA R12, P0, R16, R234.reuse, 0x2 ;  /* 0x000000ea100c7211 */ /* 0x080fe200078010ff */
[C---:B------:R-:W-:Y:S02]  /*7ef0*/  IMAD.IADD R15, R238.reuse, 0x1, R15 ;  /* 0x00000001ee0f7824 */ /* 0x040fe400078e020f */
[C---:B------:R-:W-:Y:S01]  /*7f00*/  IMAD.IADD R14, R238.reuse, 0x1, R14 ;  /* 0x00000001ee0e7824 */ /* 0x040fe200078e020e */
[----:B------:R-:W-:Y:S01]  /*7f10*/  RED.E.ADD.F32.FTZ.RN.STRONG.GPU [R234.64+0x380], R128 ;  /* 0x00038080ea00798e */ /* 0x000fe2000c10e784 */
[----:B------:R-:W-:Y:S01]  /*7f20*/  IMAD.IADD R15, R238, 0x1, R15 ;  /* 0x00000001ee0f7824 */ /* 0x000fe200078e020f */
[-C--:B------:R-:W-:Y:S01]  /*7f30*/  LEA.HI.X.SX32 R13, R16, R235.reuse, 0x2, P0 ;  /* 0x000000eb100d7211 */ /* 0x080fe200000f16ff */
[C---:B------:R-:W-:Y:S02]  /*7f40*/  IMAD.IADD R14, R238.reuse, 0x1, R14 ;  /* 0x00000001ee0e7824 */ /* 0x040fe400078e020e */
[----:B------:R-:W-:Y:S01]  /*7f50*/  RED.E.ADD.F32.FTZ.RN.STRONG.GPU [R196.64+0x380], R129 ;  /* 0x00038081c400798e */ /* 0x000fe2000c10e784 */
[CC--:B--2---:R-:W-:Y:S01]  /*7f60*/  LEA R10, P3, R15.reuse, R234.reuse, 0x2 ;  /* 0x000000ea0f0a7211 */ /* 0x0c4fe200078610ff */
[C---:B------:R-:W-:Y:S02]  /*7f70*/  IMAD.IADD R14, R238.reuse, 0x1, R14 ;  /* 0x00000001ee0e7824 */ /* 0x040fe400078e020e */
[----:B------:R-:W-:Y:S01]  /*7f80*/  IMAD.IADD R0, R238, 0x1, R252 ;  /* 0x00000001ee007824 */ /* 0x000fe200078e02fc */
[----:B------:R2:W-:Y:S01]  /*7f90*/  RED.E.ADD.F32.FTZ.RN.STRONG.GPU [R4.64], R130 ;  /* 0x000000820400798e */ /* 0x0005e2000c10e784 */
[-C--:B------:R-:W-:Y:S02]  /*7fa0*/  LEA.HI.X.SX32 R11, R15, R235.reuse, 0x2, P3 ;  /* 0x000000eb0f0b7211 */ /* 0x080fe400018f16ff */
[CC--:B---3--:R-:W-:Y:S02]  /*7fb0*/  LEA R8, P2, R14.reuse, R234.reuse, 0x2 ;  /* 0x000000ea0e087211 */ /* 0x0c8fe400078410ff */
[----:B------:R-:W-:Y:S02]  /*7fc0*/  RED.E.ADD.F32.FTZ.RN.STRONG.GPU [R12.64], R131 ;  /* 0x000000830c00798e */ /* 0x000fe4000c10e784 */
[-C--:B------:R-:W-:Y:S03]  /*7fd0*/  LEA.HI.X.SX32 R9, R14, R235.reuse, 0x2, P2 ;  /* 0x000000eb0e097211 */ /* 0x080fe600010f16ff */
[----:B------:R-:W-:Y:S01]  /*7fe0*/  RED.E.ADD.F32.FTZ.RN.STRONG.GPU [R10.64], R124 ;  /* 0x0000007c0a00798e */ /* 0x000fe2000c10e784 */
[CC--:B-1----:R-:W-:Y:S04]  /*7ff0*/  LEA R6, P1, R252.reuse, R234.reuse, 0x2 ;  /* 0x000000eafc067211 */ /* 0x0c2fe800078210ff */
[----:B------:R-:W-:Y:S01]  /*8000*/  RED.E.ADD.F32.FTZ.RN.STRONG.GPU [R8.64], R125 ;  /* 0x0000007d0800798e */ /* 0x000fe2000c10e784 */
[-C--:B------:R-:W-:Y:S02]  /*8010*/  LEA.HI.X.SX32 R7, R252, R235.reuse, 0x2, P1 ;  /* 0x000000ebfc077211 */ /* 0x080fe400008f16ff */
[----:B------:R-:W-:Y:S01]  /*8020*/  PLOP3.LUT P1, PT, PT, PT, UP0, 0x80, 0x0 ;  /* 0x000000000000781c */ /* 0x000fe20003f2f008 */
[----:B------:R-:W-:Y:S01]  /*8030*/  @UP2 UIADD3 UR12, UP0, UR12, -0x100, URZ ;  /* 0xffffff000c0c2890 */ /* 0x000fe2000ff1e03f */
[----:B------:R-:W-:Y:S03]  /*8040*/  LDSM.16.MT88.4 R8, [R2] ;  /* 0x000000000208783b */ /* 0x000fe60000004200 */
[----:B------:R-:W-:Y:S02]  /*8050*/  @UP2 UIADD3.X UR11, UR11, -0x1, URZ, UP0, !UPT ;  /* 0xffffffff0b0b2890 */ /* 0x000fe400087fe43f */
[----:B------:R-:W-:Y:S01]  /*8060*/  RED.E.ADD.F32.FTZ.RN.STRONG.GPU [R6.64], R126 ;  /* 0x0000007e0600798e */ /* 0x000fe2000c10e784 */
[C---:B--2---:R-:W-:Y:S04]  /*8070*/  LEA R4, P0, R0.reuse, R234, 0x2 ;  /* 0x000000ea00047211 */ /* 0x044fe800078010ff */
[----:B------:R-:W-:Y:S01]  /*8080*/  LDSM.16.MT88.4 R12, [R220+0x28000] ;  /* 0x02800000dc0c783b */ /* 0x000fe20000004200 */
[----:B------:R-:W-:Y:S02]  /*8090*/  LEA.HI.X.SX32 R5, R0, R235, 0x2, P0 ;  /* 0x000000eb00057211 */ /* 0x000fe400000f16ff */
[----:B------:R-:W-:Y:S02]  /*80a0*/  PLOP3.LUT P0, PT, PT, PT, UP1, 0x80, 0x0 ;  /* 0x000000000000781c */ /* 0x000fe40003f0f018 */
[----:B------:R-:W-:Y:S01]  /*80b0*/  LDSM.16.MT88.4 R16, [R2+0x2000] ;  /* 0x002000000210783b */ /* 0x000fe20000004200 */
[C---:B------:R-:W-:Y:S02]  /*80c0*/  IADD3 R0, R2.reuse, -0x8000, RZ ;  /* 0xffff800002007810 */ /* 0x040fe40007ffe0ff */
[----:B------:R-:W-:Y:S02]  /*80d0*/  @P1 IADD3 R0, R2, 0x8000, RZ ;  /* 0x0000800002001810 */ /* 0x000fe40007ffe0ff */
        /* <DEDUP_REMOVED lines=361> */
.L_x_850:
        /* <DEDUP_REMOVED lines=19> */
.L_x_851:
        /* <DEDUP_REMOVED lines=58> */
.L_x_853:
[----:B-1-34-:R-:W-:Y:S05]  /*9c40*/  BSYNC B0 ;  /* 0x0000000000007941 */ /* 0x01afea0003800000 */
.L_x_852:
        /* <DEDUP_REMOVED lines=18> */
.L_x_855:
[----:B------:R-:W-:Y:S05]  /*9d70*/  BSYNC B0 ;  /* 0x0000000000007941 */ /* 0x000fea0003800000 */
.L_x_854:
        /* <DEDUP_REMOVED lines=27> */
.L_x_857:
[----:B------:R-:W-:Y:S05]  /*9f30*/  BSYNC B0 ;  /* 0x0000000000007941 */ /* 0x000fea0003800000 */
.L_x_856:
        /* <DEDUP_REMOVED lines=14> */
.L_x_840:
[----:B------:R-:W-:Y:S05]  /*a020*/  BSYNC B1 ;  /* 0x0000000000017941 */ /* 0x000fea0003800000 */
.L_x_826:
        /* <DEDUP_REMOVED lines=11> */
.L_x_858:
[----:B------:R-:W-:Y:S05]  /*a0e0*/  EXIT ;  /* 0x000000000000794d */ /* 0x000fea0003800000 */
.L_x_860:
        /* <DEDUP_REMOVED lines=9> */
.L_x_1042:


//--------------------- .text._ZN5flash44flash_bwd_dq_dk_dv_loop_seqk_parallel_kernelI23Flash_bwd_kernel_traitsILi256ELi64ELi64ELi8ELi4ELi2ELi2ELb0ELb0EN7cutlass6half_tE19Flash_kernel_traitsILi256ELi64ELi64ELi8ES3_EELb0ELb1ELb0ELb0ELb0ELb1ELb1EEEvNS_16Flash_bwd_paramsE --------------------------
	.section	.text._ZN5flash44flash_bwd_dq_dk_dv_loop_seqk_parallel_kernelI23Flash_bwd_kernel_traitsILi256ELi64ELi64ELi8ELi4ELi2ELi2ELb0ELb0EN7cutlass6half_tE19Flash_kernel_traitsILi256ELi64ELi64ELi8ES3_EELb0ELb1ELb0ELb0ELb0ELb1ELb1EEEvNS_16Flash_bwd_paramsE,"ax",@progbits
	.sectioninfo	@"SHI_REGISTERS=255"
	.align	128
        .global         _ZN5flash44flash_bwd_dq_dk_dv_loop_seqk_parallel_kernelI23Flash_bwd_kernel_traitsILi256ELi64ELi64ELi8ELi4ELi2ELi2ELb0ELb0EN7cutlass6half_tE19Flash_kernel_traitsILi256ELi64ELi64ELi8ES3_EELb0ELb1ELb0ELb0ELb0ELb1ELb1EEEvNS_16Flash_bwd_paramsE
        .type           _ZN5flash44flash_bwd_dq_dk_dv_loop_seqk_parallel_kernelI23Flash_bwd_kernel_traitsILi256ELi64ELi64ELi8ELi4ELi2ELi2ELb0ELb0EN7cutlass6half_tE19Flash_kernel_traitsILi256ELi64ELi64ELi8ES3_EELb0ELb1ELb0ELb0ELb0ELb1ELb1EEEvNS_16Flash_bwd_paramsE,@function
        .size           _ZN5flash44flash_bwd_dq_dk_dv_loop_seqk_parallel_kernelI23Flash_bwd_kernel_traitsILi256ELi64ELi64ELi8ELi4ELi2ELi2ELb0ELb0EN7cutlass6half_tE19Flash_kernel_traitsILi256ELi64ELi64ELi8ES3_EELb0ELb1ELb0ELb0ELb0ELb1ELb1EEEvNS_16Flash_bwd_paramsE,(.L_x_1043 - _ZN5flash44flash_bwd_dq_dk_dv_loop_seqk_parallel_kernelI23Flash_bwd_kernel_traitsILi256ELi64ELi64ELi8ELi4ELi2ELi2ELb0ELb0EN7cutlass6half_tE19Flash_kernel_traitsILi256ELi64ELi64ELi8ES3_EELb0ELb1ELb0ELb0ELb0ELb1ELb1EEEvNS_16Flash_bwd_paramsE)
        .other          _ZN5flash44flash_bwd_dq_dk_dv_loop_seqk_parallel_kernelI23Flash_bwd_kernel_traitsILi256ELi64ELi64ELi8ELi4ELi2ELi2ELb0ELb0EN7cutlass6half_tE19Flash_kernel_traitsILi256ELi64ELi64ELi8ES3_EELb0ELb1ELb0ELb0ELb0ELb1ELb1EEEvNS_16Flash_bwd_paramsE,@"STO_CUDA_ENTRY STV_DEFAULT"
_ZN5flash44flash_bwd_dq_dk_dv_loop_seqk_parallel_kernelI23Flash_bwd_kernel_traitsILi256ELi64ELi64ELi8ELi4ELi2ELi2ELb0ELb0EN7cutlass6half_tE19Flash_kernel_traitsILi256ELi64ELi64ELi8ES3_EELb0ELb1ELb0ELb0ELb0ELb1ELb1EEEvNS_16Flash_bwd_paramsE:
.text._ZN5flash44flash_bwd_dq_dk_dv_loop_seqk_parallel_kernelI23Flash_bwd_kernel_traitsILi256ELi64ELi64ELi8ELi4ELi2ELi2ELb0ELb0EN7cutlass6half_tE19Flash_kernel_traitsILi256ELi64ELi64ELi8ES3_EELb0ELb1ELb0ELb0ELb0ELb1ELb1EEEvNS_16Flash_bwd_paramsE:
        /* <DEDUP_REMOVED lines=185> */
.L_x_895:
        /* <DEDUP_REMOVED lines=53> */
.L_x_861:
        /* <DEDUP_REMOVED lines=59> */
.L_x_863:
        /* <DEDUP_REMOVED lines=18> */
.L_x_864:
        /* <DEDUP_REMOVED lines=69> */
.L_x_865:
[----:B------:R-:W-:Y:S02]  /*1800*/  UMOV UR8, UR50 ;  /* 0x0000003200087c82 */ /* 0x000fe40008000000 */
.L_x_866:
        /* <DEDUP_REMOVED lines=106> */
.L_x_868:
        /* <DEDUP_REMOVED lines=18> */
.L_x_869:
        /* <DEDUP_REMOVED lines=30> */
.L_x_871:
[----:B------:R-:W-:Y:S05]  /*21b0*/  BSYNC B0 ;  /* 0x0000000000007941 */ /* 0x000fea0003800000 */
.L_x_870:
        /* <DEDUP_REMOVED lines=17> */
.L_x_873:
[----:B------:R-:W-:Y:S05]  /*22d0*/  BSYNC B0 ;  /* 0x0000000000007941 */ /* 0x000fea0003800000 */
.L_x_872:
        /* <DEDUP_REMOVED lines=27> */
.L_x_875:
[----:B------:R-:W-:Y:S05]  /*2490*/  BSYNC B0 ;  /* 0x0000000000007941 */ /* 0x000fea0003800000 */
.L_x_874:
        /* <DEDUP_REMOVED lines=15> */
.L_x_867:
        /* <DEDUP_REMOVED lines=61> */
.L_x_878:
[----:B------:R-:W-:Y:S01]  /*2960*/  @!PT LDS RZ, [RZ] ;  /* 0x00000000fffff984 */ /* 0x000fe20000000800 */
[----:B------:R-:W-:Y:S01]  /*2970*/  @!PT LDS RZ, [RZ] ;  /* 0x00000000fffff984 */ /* 0x000fe20000000800 */
[----:B------:R-:W-:Y:S01]  /*2980*/  @!PT LDS RZ, [RZ] ;  /* 0x00000000fffff984 */ /* 0x000fe20000000800 */
[----:B-1----:R1:W-:Y:S04]  /*2990*/  LDGSTS.E.BYPASS.LTC128B.128 [R236], [R242.64] ;  /* 0x00000000f2ec7fae */ /* 0x0023e8000b901d44 */
[----:B------:R1:W-:Y:S04]  /*29a0*/  LDGSTS.E.BYPASS.LTC128B.128 [R236+0x2000], [R242.64+0x80] ;  /* 0x02000080f2ec7fae */ /* 0x0003e8000b901d44 */
[----:B------:R1:W-:Y:S04]  /*29b0*/  LDGSTS.E.BYPASS.LTC128B.128 [R236+0x4000], [R242.64+0x100] ;  /* 0x04000100f2ec7fae */ /* 0x0003e8000b901d44 */
[----:B------:R1:W-:Y:S02]  /*29c0*/  LDGSTS.E.BYPASS.LTC128B.128 [R236+0x6000], [R242.64+0x180] ;  /* 0x06000180f2ec7fae */ /* 0x0003e4000b901d44 */
.L_x_879:
[----:B------:R-:W-:Y:S05]  /*29d0*/  BSYNC B0 ;  /* 0x0000000000007941 */ /* 0x000fea0003800000 */
.L_x_877:
        /* <DEDUP_REMOVED lines=21> */
.L_x_881:
        /* <DEDUP_REMOVED lines=9> */
.L_x_882:
[----:B------:R-:W-:Y:S05]  /*2bc0*/  BSYNC B0 ;  /* 0x0000000000007941 */ /* 0x000fea0003800000 */
.L_x_880:
        /* <DEDUP_REMOVED lines=263> */
.L_x_885:
[----:B------:R-:W0:Y:S01]  /*3c40*/  LDGDEPBAR ;  /* 0x00000000000079af */ /* 0x000e220000000000 */
[C---:B------:R-:W-:Y:S01]  /*3c50*/  IADD3 R117, R219.reuse, R231, RZ ;  /* 0x000000e7db757210 */ /* 0x040fe20007ffe0ff */
[----:B------:R-:W-:Y:S01]  /*3c60*/  USHF.L.U32 UR7, UR6, 0x6, URZ ;  /* 0x0000000606077899 */ /* 0x000fe2000800063f */
[-C--:B------:R-:W-:Y:S01]  /*3c70*/  IADD3 R116, R219, R226.reuse, RZ ;  /* 0x000000e2db747210 */ /* 0x080fe20007ffe0ff */
[----:B------:R-:W-:Y:S01]  /*3c80*/  UISETP.GT.AND UP3, UPT, UR6, UR13, UPT ;  /* 0x0000000d0600728c */ /* 0x000fe2000bf64270 */
[----:B------:R-:W-:Y:S01]  /*3c90*/  IADD3 R0, R117, R226, RZ ;  /* 0x000000e275007210 */ /* 0x000fe20007ffe0ff */
[----:B------:R-:W2:Y:S01]  /*3ca0*/  LDL R119, [R1+0x38] ;  /* 0x0000380001777983 */ /* 0x000ea20000100800 */
[----:B------:R-:W-:Y:S01]  /*3cb0*/  UISETP.GE.AND UP0, UPT, UR7, UR15, UPT ;  /* 0x0000000f0700728c */ /* 0x000fe2000bf06270 */
[----:B-----5:R-:W-:Y:S02]  /*3cc0*/  FSETP.NEU.FTZ.AND P1, PT, R247, -INF , PT ;  /* 0xff800000f700780b */ /* 0x020fe40003f3d000 */
[----:B------:R-:W-:Y:S01]  /*3cd0*/  MOV R127, c[0x0][0x22c] ;  /* 0x00008b00007f7a02 */ /* 0x000fe20000000f00 */
[----:B------:R-:W-:Y:S01]  /*3ce0*/  UISETP.LT.AND UP0, UPT, UR14, UR16, UP0 ;  /* 0x000000100e00728c */ /* 0x000fe20008701270 */
[----:B------:R-:W3:Y:S03]  /*3cf0*/  LDL R118, [R1+0x3c] ;  /* 0x00003c0001767983 */ /* 0x000ee60000100800 */
[----:B------:R-:W-:Y:S02]  /*3d00*/  IMAD R127, R127, c[0x0][0x1c0], RZ ;  /* 0x000070007f7f7a24 */ /* 0x000fe400078e02ff */
[----:B------:R-:W-:Y:S03]  /*3d10*/  PLOP3.LUT P0, PT, PT, PT, UP0, 0x80, 0x0 ;  /* 0x000000000000781c */ /* 0x000fe60003f0f008 */
[----:B------:R-:W-:Y:S01]  /*3d20*/  LEA R127, -R127, RZ, 0x6 ;  /* 0x000000ff7f7f7211 */ /* 0x000fe200078e31ff */
        /* <DEDUP_REMOVED lines=8> */
[----:B------:R-:W-:Y:S06]  /*3db0*/  LDSM.16.M88.4 R100, [R116] ;  /* 0x000000007464783b */ /* 0x000fec0000000200 */
[----:B------:R-:W4:Y:S01]  /*3dc0*/  LDSM.16.M88.4 R104, [R218+0x18000] ;  /* 0x01800000da68783b */ /* 0x000f220000000200 */
[C---:B-1----:R-:W-:Y:S05]  /*3dd0*/  HMMA.16816.F32 R4, R16.reuse, R8, RZ ;  /* 0x000000081004723c */ /* 0x042fea00000018ff */
[----:B------:R-:W-:Y:S03]  /*3de0*/  LDSM.16.M88.4 R108, [R0] ;  /* 0x00000000006c783b */ /* 0x000fe60000000200 */
[C---:B------:R-:W-:Y:S03]  /*3df0*/  HMMA.16816.F32 R8, R16.reuse, R10, RZ ;  /* 0x0000000a1008723c */ /* 0x040fe600000018ff */
[----:B------:R-:W-:Y:S05]  /*3e00*/  LDSM.16.M88.4 R112, [R217+0x18000] ;  /* 0x01800000d970783b */ /* 0x000fea0000000200 */
[C---:B----4-:R-:W-:Y:S08]  /*3e10*/  HMMA.16816.F32 R12, R16.reuse, R84, RZ ;  /* 0x00000054100c723c */ /* 0x050ff000000018ff */
[----:B------:R-:W-:Y:S01]  /*3e20*/  HMMA.16816.F32 R16, R16, R86, RZ ;  /* 0x000000561010723c */ /* 0x000fe200000018ff */
[----:B------:R-:W1:Y:S07]  /*3e30*/  LDSM.16.M88.4 R84, [R218+0x18800] ;  /* 0x01880000da54783b */ /* 0x000e6e0000000200 */
[C---:B------:R-:W-:Y:S08]  /*3e40*/  HMMA.16816.F32 R4, R88.reuse, R92, R4 ;  /* 0x0000005c5804723c */ /* 0x040ff00000001804 */
[C---:B------:R-:W-:Y:S01]  /*3e50*/  HMMA.16816.F32 R8, R88.reuse, R94, R8 ;  /* 0x0000005e5808723c */ /* 0x040fe20000001808 */
[----:B------:R-:W-:Y:S07]  /*3e60*/  LDSM.16.M88.4 R92, [R219+0x2000] ;  /* 0x00200000db5c783b */ /* 0x000fee0000000200 */
[C---:B------:R-:W-:Y:S08]  /*3e70*/  HMMA.16816.F32 R12, R88.reuse, R96, R12 ;  /* 0x00000060580c723c */ /* 0x040ff0000000180c */
[----:B------:R-:W-:Y:S01]  /*3e80*/  HMMA.16816.F32 R16, R88, R98, R16 ;  /* 0x000000625810723c */ /* 0x000fe20000001810 */
[----:B------:R-:W4:Y:S06]  /*3e90*/  LDSM.16.M88.4 R88, [R217+0x18800] ;  /* 0x01880000d958783b */ /* 0x000f2c0000000200 */
        /* <DEDUP_REMOVED lines=11> */
[C---:B----4-:R-:W-:Y:S08]  /*3f50*/  HMMA.16816.F32 R12, R108.reuse, R88, R12 ;  /* 0x000000586c0c723c */ /* 0x050ff0000000180c */
        /* <DEDUP_REMOVED lines=30> */
[----:B------:R-:W3:Y:S01]  /*4140*/  LDSM.16.M88.4 R92, [R116+0x4000] ;  /* 0x00400000745c783b */ /* 0x000ee20000000200 */
[C---:B--2---:R-:W-:Y:S08]  /*4150*/  HMMA.16816.F32 R4, R100.reuse, R104, R4 ;  /* 0x000000686404723c */ /* 0x044ff00000001804 */
[C---:B------:R-:W-:Y:S01]  /*4160*/  HMMA.16816.F32 R8, R100.reuse, R106, R8 ;  /* 0x0000006a6408723c */ /* 0x040fe20000001808 */
[----:B------:R-:W-:Y:S07]  /*4170*/  LDSM.16.M88.4 R104, [R217+0x1c000] ;  /* 0x01c00000d968783b */ /* 0x000fee0000000200 */
[C---:B-1----:R-:W-:Y:S08]  /*4180*/  HMMA.16816.F32 R12, R100.reuse, R84, R12 ;  /* 0x00000054640c723c */ /* 0x042ff0000000180c */
[----:B------:R-:W-:Y:S01]  /*4190*/  HMMA.16816.F32 R16, R100, R86, R16 ;  /* 0x000000566410723c */ /* 0x000fe20000001810 */
[----:B------:R-:W1:Y:S06]  /*41a0*/  LDSM.16.M88.4 R84, [R218+0x1c800] ;  /* 0x01c80000da54783b */ /* 0x000e6c0000000200 */
[----:B------:R-:W2:Y:S01]  /*41b0*/  LDSM.16.M88.4 R100, [R0+0x4000] ;  /* 0x004000000064783b */ /* 0x000ea20000000200 */
[C---:B------:R-:W-:Y:S08]  /*41c0*/  HMMA.16816.F32 R4, R108.reuse, R112, R4 ;  /* 0x000000706c04723c */ /* 0x040ff00000001804 */
[C---:B------:R-:W-:Y:S01]  /*41d0*/  HMMA.16816.F32 R8, R108.reuse, R114, R8 ;  /* 0x000000726c08723c */ /* 0x040fe20000001808 */
[----:B------:R-:W-:Y:S07]  /*41e0*/  LDSM.16.M88.4 R112, [R3+0x1e000] ;  /* 0x01e000000370783b */ /* 0x000fee0000000200 */
[C---:B----4-:R-:W-:Y:S08]  /*41f0*/  HMMA.16816.F32 R12, R108.reuse, R88, R12 ;  /* 0x000000586c0c723c */ /* 0x050ff0000000180c */
[----:B------:R-:W-:Y:S01]  /*4200*/  HMMA.16816.F32 R16, R108, R90, R16 ;  /* 0x0000005a6c10723c */ /* 0x000fe20000001810 */
[----:B------:R-:W4:Y:S06]  /*4210*/  LDSM.16.M88.4 R88, [R217+0x1c800] ;  /* 0x01c80000d958783b */ /* 0x000f2c0000000200 */
[----:B------:R-:W4:Y:S01]  /*4220*/  LDSM.16.M88.4 R108, [R219+0x6000] ;  /* 0x00600000db6c783b */ /* 0x000f220000000200 */
[C---:B---3--:R-:W-:Y:S08]  /*4230*/  HMMA.16816.F32 R4, R92.reuse, R96, R4 ;  /* 0x000000605c04723c */ /* 0x048ff00000001804 */
[C---:B------:R-:W-:Y:S01]  /*4240*/  HMMA.16816.F32 R8, R92.reuse, R98, R8 ;  /* 0x000000625c08723c */ /* 0x040fe20000001808 */
[----:B------:R-:W-:Y:S07]  /*4250*/  LDSM.16.M88.4 R96, [R216+0x1e000] ;  /* 0x01e00000d860783b */ /* 0x000fee0000000200 */
[C---:B-1----:R-:W-:Y:S08]  /*4260*/  HMMA.16816.F32 R12, R92.reuse, R84, R12 ;  /* 0x000000545c0c723c */ /* 0x042ff0000000180c */
[----:B------:R-:W-:Y:S01]  /*4270*/  HMMA.16816.F32 R16, R92, R86, R16 ;  /* 0x000000565c10723c */ /* 0x000fe20000001810 */
[----:B------:R-:W1:Y:S06]  /*4280*/  LDSM.16.M88.4 R84, [R3+0x1e800] ;  /* 0x01e800000354783b */ /* 0x000e6c0000000200 */
[----:B------:R-:W3:Y:S01]  /*4290*/  LDSM.16.M88.4 R92, [R117+0x6000] ;  /* 0x00600000755c783b */ /* 0x000ee20000000200 */
[C---:B--2---:R-:W-:Y:S08]  /*42a0*/  HMMA.16816.F32 R4, R100.reuse, R104, R4 ;  /* 0x000000686404723c */ /* 0x044ff00000001804 */
[C---:B------:R-:W-:Y:S01]  /*42b0*/  HMMA.16816.F32 R8, R100.reuse, R106, R8 ;  /* 0x0000006a6408723c */ /* 0x040fe20000001808 */
[----:B------:R-:W-:Y:S07]  /*42c0*/  LDSM.16.M88.4 R104, [R218+0x1e000] ;  /* 0x01e00000da68783b */ /* 0x000fee0000000200 */
[C---:B----4-:R-:W-:Y:S08]  /*42d0*/  HMMA.16816.F32 R12, R100.reuse, R88, R12 ;  /* 0x00000058640c723c */ /* 0x050ff0000000180c */
        /* <DEDUP_REMOVED lines=9> */
[----:B------:R4:W1:Y:S01]  /*4370*/  LDSM.16.M88.4 R108, [R0+0x6000] ;  /* 0x00600000006c783b */ /* 0x0008620000000200 */
[C---:B---3--:R-:W-:Y:S08]  /*4380*/  HMMA.16816.F32 R4, R92.reuse, R96, R4 ;  /* 0x000000605c04723c */ /* 0x048ff00000001804 */
[C---:B------:R-:W-:Y:S08]  /*4390*/  HMMA.16816.F32 R8, R92.reuse, R98, R8 ;  /* 0x000000625c08723c */ /* 0x040ff00000001808 */
[C---:B--2---:R-:W-:Y:S01]  /*43a0*/  HMMA.16816.F32 R12, R92.reuse, R88, R12 ;  /* 0x000000585c0c723c */ /* 0x044fe2000000180c */
[----:B----4-:R-:W-:Y:S07]  /*43b0*/  MOV R0, UR22 ;  /* 0x0000001600007c02 */ /* 0x010fee0008000f00 */
[----:B------:R-:W-:Y:S01]  /*43c0*/  HMMA.16816.F32 R16, R92, R90, R16 ;  /* 0x0000005a5c10723c */ /* 0x000fe20000001810 */
[----:B------:R-:W2:Y:S03]  /*43d0*/  LDL R94, [R1+0x18] ;  /* 0x00001800015e7983 */ /* 0x000ea60000100800 */
[----:B------:R-:W-:Y:S03]  /*43e0*/  @!P0 LEA R0, R0, R118, 0x6 ;  /* 0x0000007600008211 */ /* 0x000fe600078e30ff */
        /* <DEDUP_REMOVED lines=36> */
[----:B------:R-:W-:Y:S02]  /*4630*/  FMUL.FTZ R5, R247, 1.4426950216293334961 ;  /* 0x3fb8aa3bf7057820 */ /* 0x000fe40000410000 */
[----:B------:R-:W-:Y:S03]  /*4640*/  FMUL.FTZ R19, R19, c[0x0][0x2ec] ;  /* 0x0000bb0013137a20 */ /* 0x000fe60000410000 */
[----:B------:R-:W-:Y:S01]  /*4650*/  FSEL R5, R5, RZ, P1 ;  /* 0x000000ff05057208 */ /* 0x000fe20000800000 */
[----:B------:R1:W1:Y:S01]  /*4660*/  MUFU.TANH R100, R8 ;  /* 0x0000000800647308 */ /* 0x0002620000002400 */
[----:B----4-:R-:W-:Y:S02]  /*4670*/  MOV R4, R103 ;  /* 0x0000006700047202 */ /* 0x010fe40000000f00 */
[----:B------:R-:W-:Y:S02]  /*4680*/  @!P0 FSEL R4, R103, -INF , !P2 ;  /* 0xff80000067048808 */ /* 0x000fe40005000000 */
[CC--:B------:R-:W-:Y:S05]  /*4690*/  @!P0 ISETP.GE.AND P2, PT, R0.reuse, R6.reuse, PT ;  /* 0x000000060000820c */ /* 0x0c0fea0003f46270 */
[----:B------:R4:W-:Y:S01]  /*46a0*/  MUFU.TANH R112, R11 ;  /* 0x0000000b00707308 */ /* 0x0009e20000002400 */
[----:B-1----:R-:W-:Y:S04]  /*46b0*/  @!P0 IADD3 R9, R0, 0x1, RZ ;  /* 0x0000000100098810 */ /* 0x002fe80007ffe0ff */
[----:B------:R-:W-:Y:S05]  /*46c0*/  @!P0 ISETP.GE.AND P1, PT, R9, R7, PT ;  /* 0x000000070900820c */ /* 0x000fea0003f26270 */
[----:B------:R1:W1:Y:S01]  /*46d0*/  MUFU.TANH R113, R10 ;  /* 0x0000000a00717308 */ /* 0x0002620000002400 */
[--C-:B------:R-:W-:Y:S01]  /*46e0*/  FFMA.FTZ R8, R4, c[0x0][0x23c], -R5.reuse ;  /* 0x00008f0004087a23 */ /* 0x100fe20000010805 */
        /* <DEDUP_REMOVED lines=11> */
[----:B------:R-:W-:Y:S02]  /*47a0*/  MOV R8, R115 ;  /* 0x0000007300087202 */ /* 0x000fe40000000f00 */
[----:B------:R-:W-:Y:S03]  /*47b0*/  @!P0 FSEL R8, R115, -INF , !P2 ;  /* 0xff80000073088808 */ /* 0x000fe60005000000 */
[----:B------:R-:W1:Y:S02]  /*47c0*/  MUFU.TANH R98, R13 ;  /* 0x0000000d00627308 */ /* 0x000e640000002400 */
        /* <DEDUP_REMOVED lines=9> */
[----:B------:R-:W2:Y:S01]  /*4860*/  MUFU.TANH R107, R14 ;  /* 0x0000000e006b7308 */ /* 0x000ea20000002400 */
[----:B----4-:R-:W-:Y:S04]  /*4870*/  @!P0 IADD3 R9, R0, 0x9, RZ ;  /* 0x0000000900098810 */ /* 0x010fe80007ffe0ff */
[----:B------:R-:W-:Y:S05]  /*4880*/  @!P0 ISETP.GE.AND P1, PT, R9, R7, PT ;  /* 0x000000070900820c */ /* 0x000fea0003f26270 */
[----:B------:R-:W4:Y:S01]  /*4890*/  MUFU.TANH R106, R15 ;  /* 0x0000000f006a7308 */ /* 0x000f220000002400 */
[--C-:B-1----:R-:W-:Y:S01]  /*48a0*/  FFMA.FTZ R11, R8, c[0x0][0x23c], -R5.reuse ;  /* 0x00008f00080b7a23 */ /* 0x102fe20000010805 */
[----:B------:R-:W-:Y:S02]  /*48b0*/  MOV R8, R99 ;  /* 0x0000006300087202 */ /* 0x000fe40000000f00 */
[----:B------:R-:W-:Y:S02]  /*48c0*/  @!P0 FSEL R8, R99, -INF , !P1 ;  /* 0xff80000063088808 */ /* 0x000fe40004800000 */
[-C--:B------:R-:W-:Y:S04]  /*48d0*/  @!P0 ISETP.GE.AND P1, PT, R10, R6.reuse, PT ;  /* 0x000000060a00820c */ /* 0x080fe80003f26270 */
        /* <DEDUP_REMOVED lines=17> */
[----:B------:R-:W-:Y:S04]  /*49f0*/  @!P0 IADD3 R9, R0, 0x11, RZ ;  /* 0x0000001100098810 */ /* 0x000fe80007ffe0ff */
[----:B------:R-:W-:Y:S03]  /*4a00*/  @!P0 ISETP.GE.AND P1, PT, R9, R7, PT ;  /* 0x000000070900820c */ /* 0x000fe60003f26270 */
[----:B------:R-:W3:Y:S01]  /*4a10*/  MUFU.TANH R96, R17 ;  /* 0x0000001100607308 */ /* 0x000ee20000002400 */
[--C-:B-1----:R-:W-:Y:S01]  /*4a20*/  FFMA.FTZ R11, R8, c[0x0][0x23c], -R5.reuse ;  /* 0x00008f00080b7a23 */ /* 0x102fe20000010805 */
[----:B------:R-:W-:Y:S02]  /*4a30*/  MOV R8, R98 ;  /* 0x0000006200087202 */ /* 0x000fe40000000f00 */
[----:B------:R-:W-:Y:S02]  /*4a40*/  @!P0 FSEL R8, R98, -INF , !P1 ;  /* 0xff80000062088808 */ /* 0x000fe40004800000 */
[-C--:B------:R-:W-:Y:S04]  /*4a50*/  @!P0 ISETP.GE.AND P1, PT, R10, R6.reuse, PT ;  /* 0x000000060a00820c */ /* 0x080fe80003f26270 */
[----:B------:R1:W-:Y:S01]  /*4a60*/  MUFU.EX2 R118, R11 ;  /* 0x0000000b00767308 */ /* 0x0003e20000000800 */
[--C-:B------:R-:W-:Y:S01]  /*4a70*/  FFMA.FTZ R10, R8, c[0x0][0x23c], -R5.reuse ;  /* 0x00008f00080a7a23 */ /* 0x100fe20000010805 */
[----:B--2---:R-:W-:Y:S02]  /*4a80*/  MOV R8, R107 ;  /* 0x0000006b00087202 */ /* 0x004fe40000000f00 */
        /* <DEDUP_REMOVED lines=15> */
[----:B------:R-:W-:Y:S02]  /*4b80*/  MOV R0, R96 ;  /* 0x0000006000007202 */ /* 0x000fe40000000f00 */
[----:B------:R-:W-:Y:S01]  /*4b90*/  @!P0 ISETP.GE.AND P1, PT, R9, R7, PT ;  /* 0x000000070900820c */ /* 0x000fe20003f26270 */
[--C-:B------:R-:W-:Y:S02]  /*4ba0*/  FFMA.FTZ R7, R8, c[0x0][0x23c], -R5.reuse ;  /* 0x00008f0008077a23 */ /* 0x100fe40000010805 */
[----:B------:R-:W3:Y:S01]  /*4bb0*/  MUFU.EX2 R122, R11 ;  /* 0x0000000b007a7308 */ /* 0x000ee20000000800 */
[----:B------:R-:W-:Y:S02]  /*4bc0*/  @!P0 FSEL R0, R96, -INF , !P1 ;  /* 0xff80000060008808 */ /* 0x000fe40004800000 */
[-C--:B------:R-:W-:Y:S03]  /*4bd0*/  @!P0 ISETP.GE.AND P1, PT, R10, R6.reuse, PT ;  /* 0x000000060a00820c */ /* 0x080fe60003f26270 */
[----:B------:R-:W-:Y:S01]  /*4be0*/  FFMA.FTZ R5, R0, c[0x0][0x23c], -R5 ;  /* 0x00008f0000057a23 */ /* 0x000fe20000010805 */
[----:B-1----:R-:W-:Y:S02]  /*4bf0*/  MOV R0, R105 ;  /* 0x0000006900007202 */ /* 0x002fe40000000f00 */
[----:B------:R-:W-:Y:S01]  /*4c00*/  @!P0 FSEL R0, R105, -INF , !P1 ;  /* 0xff80000069008808 */ /* 0x000fe20004800000 */
[----:B------:R1:W-:Y:S01]  /*4c10*/  MUFU.EX2 R108, R5 ;  /* 0x00000005006c7308 */ /* 0x0003e20000000800 */
[----:B------:R-:W-:Y:S02]  /*4c20*/  @!P0 ISETP.GE.AND P1, PT, R9, R6, PT ;  /* 0x000000060900820c */ /* 0x000fe40003f26270 */
[----:B------:R-:W-:Y:S07]  /*4c30*/  F2FP.PACK_AB R6, R111, R118 ;  /* 0x000000766f06723e */ /* 0x000fee00000000ff */
[----:B------:R4:W3:Y:S01]  /*4c40*/  MUFU.EX2 R109, R7 ;  /* 0x00000007006d7308 */ /* 0x0008e20000000800 */
[--C-:B-1----:R-:W-:Y:S01]  /*4c50*/  FFMA.FTZ R5, R0, c[0x0][0x23c], -R4.reuse ;  /* 0x00008f0000057a23 */ /* 0x102fe20000010804 */
[----:B--2---:R-:W-:Y:S02]  /*4c60*/  MOV R0, R104 ;  /* 0x0000006800007202 */ /* 0x004fe40000000f00 */
[----:B------:R-:W-:Y:S06]  /*4c70*/  @!P0 FSEL R0, R104, -INF , !P1 ;  /* 0xff80000068008808 */ /* 0x000fec0004800000 */
[----:B------:R1:W-:Y:S01]  /*4c80*/  MUFU.EX2 R120, R5 ;  /* 0x0000000500787308 */ /* 0x0003e20000000800 */
[----:B------:R-:W-:Y:S01]  /*4c90*/  IADD3 R94, P0, R94, UR11, RZ ;  /* 0x0000000b5e5e7c10 */ /* 0x000fe2000ff1e0ff */
[----:B------:R-:W-:Y:S01]  /*4ca0*/  FFMA.FTZ R4, R0, c[0x0][0x23c], -R4 ;  /* 0x00008f0000047a23 */ /* 0x000fe20000010804 */
[----:B------:R-:W-:Y:S02]  /*4cb0*/  F2FP.PACK_AB R0, R110, R116 ;  /* 0x000000746e00723e */ /* 0x000fe400000000ff */
[----:B----4-:R-:W-:Y:S02]  /*4cc0*/  F2FP.PACK_AB R7, R121, R124 ;  /* 0x0000007c7907723e */ /* 0x010fe400000000ff */
[----:B------:R-:W-:Y:S03]  /*4cd0*/  IADD3.X R95, R92, UR10, RZ, P0, !PT ;  /* 0x0000000a5c5f7c10 */ /* 0x000fe600087fe4ff */
[----:B------:R2:W2:Y:S01]  /*4ce0*/  MUFU.EX2 R119, R4 ;  /* 0x0000000400777308 */ /* 0x0004a20000000800 */
[C---:B------:R-:W-:Y:S01]  /*4cf0*/  LEA R234, P0, R127.reuse, R234, 0x2 ;  /* 0x000000ea7fea7211 */ /* 0x040fe200078010ff */
[----:B------:R-:W4:Y:S03]  /*4d00*/  LDG.E R92, [R94.64] ;  /* 0x000000045e5c7981 */ /* 0x000f26000c1e1900 */
[----:B------:R-:W-:Y:S02]  /*4d10*/  LEA.HI.X.SX32 R235, R127, R235, 0x2, P0 ;  /* 0x000000eb7feb7211 */ /* 0x000fe400000f16ff */
[----:B------:R-:W-:Y:S02]  /*4d20*/  PLOP3.LUT P0, PT, PT, PT, UP3, 0x80, 0x0 ;  /* 0x000000000000781c */ /* 0x000fe40003f0f038 */
        /* <DEDUP_REMOVED lines=9> */
[----:B-1----:R-:W-:Y:S05]  /*4dc0*/  F2FP.PACK_AB R4, R108, R109 ;  /* 0x0000006d6c04723e */ /* 0x002fea00000000ff */
[----:B------:R-:W-:Y:S01]  /*4dd0*/  STS [R245+0x2a000], R4 ;  /* 0x02a00004f5007388 */ /* 0x000fe20000000800 */
[----:B--2---:R-:W-:Y:S05]  /*4de0*/  F2FP.PACK_AB R0, R119, R120 ;  /* 0x000000787700723e */ /* 0x004fea00000000ff */
[----:B------:R1:W-:Y:S06]  /*4df0*/  STS [R245+0x2a400], R0 ;  /* 0x02a40000f5007388 */ /* 0x0003ec0000000800 */
[----:B------:R-:W-:Y:S06]  /*4e00*/  LDSM.16.M88.4 R16, [R222+0x10000] ;  /* 0x01000000de10783b */ /* 0x000fec0000000200 */
[----:B------:R-:W2:Y:S06]  /*4e10*/  LDSM.16.M88.4 R8, [R3+0x20000] ;  /* 0x020000000308783b */ /* 0x000eac0000000200 */
[----:B------:R-:W3:Y:S06]  /*4e20*/  LDSM.16.M88.4 R84, [R3+0x20800] ;  /* 0x020800000354783b */ /* 0x000eec0000000200 */
[----:B------:R-:W-:Y:S06]  /*4e30*/  LDSM.16.M88.4 R88, [R223+0x10000] ;  /* 0x01000000df58783b */ /* 0x000fec0000000200 */
[----:B-1----:R-:W4:Y:S01]  /*4e40*/  LDG.E R0, [R94.64+0x20] ;  /* 0x000020045e007981 */ /* 0x002f22000c1e1900 */
[C---:B--2---:R-:W-:Y:S08]  /*4e50*/  HMMA.16816.F32 R4, R16.reuse, R8, RZ ;  /* 0x000000081004723c */ /* 0x044ff000000018ff */
[C---:B------:R-:W-:Y:S08]  /*4e60*/  HMMA.16816.F32 R8, R16.reuse, R10, RZ ;  /* 0x0000000a1008723c */ /* 0x040ff000000018ff */
[C---:B---3--:R-:W-:Y:S08]  /*4e70*/  HMMA.16816.F32 R12, R16.reuse, R84, RZ ;  /* 0x00000054100c723c */ /* 0x048ff000000018ff */
        /* <DEDUP_REMOVED lines=102> */
[----:B------:R-:W1:Y:S11]  /*54e0*/  LDSM.16.M88.4 R88, [R217+0x26800] ;  /* 0x02680000d958783b */ /* 0x000e760000000200 */
[----:B------:R-:W-:Y:S04]  /*54f0*/  @!UPT UIADD3 URZ, URZ, URZ, URZ ;  /* 0x0000003f3f3ff290 */ /* 0x000fe8000fffe03f */
[C---:B----4-:R-:W-:Y:S02]  /*5500*/  FADD.FTZ R4, -R92.reuse, R4 ;  /* 0x000000045c047221 */ /* 0x050fe40000010100 */
[----:B------:R-:W-:Y:S02]  /*5510*/  FADD.FTZ R5, -R92, R5 ;  /* 0x000000055c057221 */ /* 0x000fe40000010100 */
[----:B------:R-:W-:Y:S02]  /*5520*/  FMUL.FTZ R93, R93, R4 ;  /* 0x000000045d5d7220 */ /* 0x000fe40000410000 */
[----:B------:R-:W-:Y:S02]  /*5530*/  FFMA.FTZ R4, -R101, R101, 1 ;  /* 0x3f80000065047423 */ /* 0x000fe40000010165 */
[----:B------:R-:W-:Y:S02]  /*5540*/  FMUL.FTZ R5, R117, R5 ;  /* 0x0000000575057220 */ /* 0x000fe40000410000 */
[----:B------:R-:W-:Y:S01]  /*5550*/  FADD.FTZ R10, -R0, R10 ;  /* 0x0000000a000a7221 */ /* 0x000fe20000010100 */
[C---:B-1----:R-:W-:Y:S07]  /*5560*/  HMMA.16816.F32 R12, R84.reuse, R88, R12 ;  /* 0x00000058540c723c */ /* 0x042fee000000180c */
[----:B------:R-:W-:Y:S01]  /*5570*/  FFMA.FTZ R88, -R103, R103, 1 ;  /* 0x3f80000067587423 */ /* 0x000fe20000010167 */
[----:B------:R-:W-:Y:S04]  /*5580*/  HMMA.16816.F32 R16, R84, R90, R16 ;  /* 0x0000005a5410723c */ /* 0x000fe80000001810 */
[----:B------:R-:W-:Y:S03]  /*5590*/  FMUL.FTZ R88, R88, c[0x0][0x2ec] ;  /* 0x0000bb0058587a20 */ /* 0x000fe60000410000 */
[----:B------:R-:W-:Y:S02]  /*55a0*/  FADD.FTZ R85, -R92, R8 ;  /* 0x000000085c557221 */ /* 0x000fe40000010100 */
[----:B------:R-:W-:Y:S03]  /*55b0*/  FMUL.FTZ R8, R4, c[0x0][0x2ec] ;  /* 0x0000bb0004087a20 */ /* 0x000fe60000410000 */
[----:B------:R-:W-:Y:S02]  /*55c0*/  FADD.FTZ R84, -R92, R9 ;  /* 0x000000095c547221 */ /* 0x000fe40000010100 */
[----:B------:R-:W-:Y:S02]  /*55d0*/  FMUL.FTZ R8, R5, R8 ;  /* 0x0000000805087220 */ /* 0x000fe40000410000 */
[----:B------:R-:W-:Y:S02]  /*55e0*/  FFMA.FTZ R4, -R100, R100, 1 ;  /* 0x3f80000064047423 */ /* 0x000fe40000010164 */
[----:B------:R-:W-:Y:S02]  /*55f0*/  FFMA.FTZ R5, -R99, R99, 1 ;  /* 0x3f80000063057423 */ /* 0x000fe40000010163 */
[----:B------:R-:W-:Y:S02]  /*5600*/  FMUL.FTZ R9, R116, R85 ;  /* 0x0000005574097220 */ /* 0x000fe40000410000 */
[----:B------:R-:W-:Y:S02]  /*5610*/  FMUL.FTZ R84, R110, R84 ;  /* 0x000000546e547220 */ /* 0x000fe40000410000 */
[C---:B------:R-:W-:Y:S02]  /*5620*/  FADD.FTZ R12, -R92.reuse, R12 ;  /* 0x0000000c5c0c7221 */ /* 0x040fe40000010100 */
[C---:B------:R-:W-:Y:S02]  /*5630*/  FADD.FTZ R13, -R92.reuse, R13 ;  /* 0x0000000d5c0d7221 */ /* 0x040fe40000010100 */
[C---:B------:R-:W-:Y:S02]  /*5640*/  FADD.FTZ R85, -R92.reuse, R16 ;  /* 0x000000105c557221 */ /* 0x040fe40000010100 */
[----:B------:R-:W-:Y:S02]  /*5650*/  FADD.FTZ R92, -R92, R17 ;  /* 0x000000115c5c7221 */ /* 0x000fe40000010100 */
[----:B------:R-:W-:Y:S02]  /*5660*/  FMUL.FTZ R17, R4, c[0x0][0x2ec] ;  /* 0x0000bb0004117a20 */ /* 0x000fe40000410000 */
[----:B------:R-:W-:Y:S02]  /*5670*/  FMUL.FTZ R16, R5, c[0x0][0x2ec] ;  /* 0x0000bb0005107a20 */ /* 0x000fe40000410000 */
[----:B------:R-:W-:Y:S02]  /*5680*/  FMUL.FTZ R17, R9, R17 ;  /* 0x0000001109117220 */ /* 0x000fe40000410000 */
[----:B------:R-:W-:Y:S02]  /*5690*/  FMUL.FTZ R16, R84, R16 ;  /* 0x0000001054107220 */ /* 0x000fe40000410000 */
[----:B------:R-:W-:Y:S02]  /*56a0*/  FFMA.FTZ R87, -R102, R102, 1 ;  /* 0x3f80000066577423 */ /* 0x000fe40000010166 */
[----:B------:R-:W-:Y:S02]  /*56b0*/  FFMA.FTZ R86, -R98, R98, 1 ;  /* 0x3f80000062567423 */ /* 0x000fe40000010162 */
[----:B------:R-:W-:Y:S02]  /*56c0*/  FMUL.FTZ R9, R109, R85 ;  /* 0x000000556d097220 */ /* 0x000fe40000410000 */
[----:B------:R-:W-:Y:S02]  /*56d0*/  FFMA.FTZ R85, -R97, R97, 1 ;  /* 0x3f80000061557423 */ /* 0x000fe40000010161 */
[----:B------:R-:W-:Y:S02]  /*56e0*/  FFMA.FTZ R84, -R96, R96, 1 ;  /* 0x3f80000060547423 */ /* 0x000fe40000010160 */
[----:B------:R-:W-:Y:S02]  /*56f0*/  FMUL.FTZ R4, R118, R12 ;  /* 0x0000000c76047220 */ /* 0x000fe40000410000 */
        /* <DEDUP_REMOVED lines=8> */
[C---:B------:R-:W-:Y:S02]  /*5780*/  FADD.FTZ R4, -R0.reuse, R6 ;  /* 0x0000000600047221 */ /* 0x040fe40000010100 */
[----:B------:R-:W-:Y:S02]  /*5790*/  FADD.FTZ R5, -R0, R7 ;  /* 0x0000000700057221 */ /* 0x000fe40000010100 */
[----:B------:R-:W-:Y:S02]  /*57a0*/  FMUL.FTZ R85, R9, R85 ;  /* 0x0000005509557220 */ /* 0x000fe40000410000 */
[----:B------:R-:W-:Y:S02]  /*57b0*/  FMUL.FTZ R84, R12, R84 ;  /* 0x000000540c547220 */ /* 0x000fe40000410000 */
[----:B------:R-:W-:Y:S02]  /*57c0*/  FFMA.FTZ R6, -R115, R115, 1 ;  /* 0x3f80000073067423 */ /* 0x000fe40000010173 */
[----:B------:R-:W-:Y:S02]  /*57d0*/  FFMA.FTZ R7, -R114, R114, 1 ;  /* 0x3f80000072077423 */ /* 0x000fe40000010172 */
[----:B------:R-:W-:Y:S02]  /*57e0*/  FADD.FTZ R12, -R0, R11 ;  /* 0x0000000b000c7221 */ /* 0x000fe40000010100 */
[----:B------:R-:W-:Y:S02]  /*57f0*/  FMUL.FTZ R11, R124, R10 ;  /* 0x0000000a7c0b7220 */ /* 0x000fe40000410000 */
[----:B------:R-:W-:Y:S02]  /*5800*/  FFMA.FTZ R10, -R113, R113, 1 ;  /* 0x3f800000710a7423 */ /* 0x000fe40000010171 */
[----:B------:R-:W-:Y:S02]  /*5810*/  FFMA.FTZ R9, -R112, R112, 1 ;  /* 0x3f80000070097423 */ /* 0x000fe40000010170 */
[----:B------:R-:W-:Y:S02]  /*5820*/  FMUL.FTZ R4, R126, R4 ;  /* 0x000000047e047220 */ /* 0x000fe40000410000 */
[----:B------:R-:W-:Y:S02]  /*5830*/  FMUL.FTZ R5, R125, R5 ;  /* 0x000000057d057220 */ /* 0x000fe40000410000 */
[----:B------:R-:W-:Y:S02]  /*5840*/  FMUL.FTZ R6, R6, c[0x0][0x2ec] ;  /* 0x0000bb0006067a20 */ /* 0x000fe40000410000 */
[----:B------:R-:W-:Y:S02]  /*5850*/  FMUL.FTZ R7, R7, c[0x0][0x2ec] ;  /* 0x0000bb0007077a20 */ /* 0x000fe40000410000 */
[----:B------:R-:W-:Y:S02]  /*5860*/  FMUL.FTZ R12, R121, R12 ;  /* 0x0000000c790c7220 */ /* 0x000fe40000410000 */
[----:B------:R-:W-:Y:S02]  /*5870*/  FADD.FTZ R14, -R0, R14 ;  /* 0x0000000e000e7221 */ /* 0x000fe40000010100 */
[----:B------:R-:W-:Y:S02]  /*5880*/  FMUL.FTZ R10, R10, c[0x0][0x2ec] ;  /* 0x0000bb000a0a7a20 */ /* 0x000fe40000410000 */
[----:B------:R-:W-:Y:S02]  /*5890*/  FMUL.FTZ R9, R9, c[0x0][0x2ec] ;  /* 0x0000bb0009097a20 */ /* 0x000fe40000410000 */
        /* <DEDUP_REMOVED lines=51> */
.L_x_883:
        /* <DEDUP_REMOVED lines=129> */
.L_x_884:
        /* <DEDUP_REMOVED lines=700> */
.L_x_886:
        /* <DEDUP_REMOVED lines=18> */
.L_x_887:
        /* <DEDUP_REMOVED lines=58> */
.L_x_889:
[----:B-1-34-:R-:W-:Y:S05]  /*9460*/  BSYNC B0 ;  /* 0x0000000000007941 */ /* 0x01afea0003800000 */
.L_x_888:
        /* <DEDUP_REMOVED lines=18> */
.L_x_891:
[----:B------:R-:W-:Y:S05]  /*9590*/  BSYNC B0 ;  /* 0x0000000000007941 */ /* 0x000fea0003800000 */
.L_x_890:
        /* <DEDUP_REMOVED lines=27> */
.L_x_893:
[----:B------:R-:W-:Y:S05]  /*9750*/  BSYNC B0 ;  /* 0x0000000000007941 */ /* 0x000fea0003800000 */
.L_x_892:
        /* <DEDUP_REMOVED lines=14> */
.L_x_876:
[----:B------:R-:W-:Y:S05]  /*9840*/  BSYNC B1 ;  /* 0x0000000000017941 */ /* 0x000fea0003800000 */
.L_x_862:
        /* <DEDUP_REMOVED lines=11> */
.L_x_894:
[----:B------:R-:W-:Y:S05]  /*9900*/  EXIT ;  /* 0x000000000000794d */ /* 0x000fea0003800000 */
.L_x_896:
        /* <DEDUP_REMOVED lines=15> */
.L_x_1043:


//--------------------- .text._ZN5flash44flash_bwd_dq_dk_dv_loop_seqk_parallel_kernelI23Flash_bwd_kernel_traitsILi256ELi64ELi64ELi8ELi4ELi2ELi2ELb0ELb0EN7cutlass6half_tE19Flash_kernel_traitsILi256ELi64ELi64ELi8ES3_EELb1ELb1ELb0ELb1ELb0ELb0ELb0EEEvNS_16Flash_bwd_paramsE --------------------------
	.section	.text._ZN5flash44flash_bwd_dq_dk_dv_loop_seqk_parallel_kernelI23Flash_bwd_kernel_traitsILi256ELi64ELi64ELi8ELi4ELi2ELi2ELb0ELb0EN7cutlass6half_tE19Flash_kernel_traitsILi256ELi64ELi64ELi8ES3_EELb1ELb1ELb0ELb1ELb0ELb0ELb0EEEvNS_16Flash_bwd_paramsE,"ax",@progbits
	.sectioninfo	@"SHI_REGISTERS=255"
	.align	128
        .global         _ZN5flash44flash_bwd_dq_dk_dv_loop_seqk_parallel_kernelI23Flash_bwd_kernel_traitsILi256ELi64ELi64ELi8ELi4ELi2ELi2ELb0ELb0EN7cutlass6half_tE19Flash_kernel_traitsILi256ELi64ELi64ELi8ES3_EELb1ELb1ELb0ELb1ELb0ELb0ELb0EEEvNS_16Flash_bwd_paramsE
        .type           _ZN5flash44flash_bwd_dq_dk_dv_loop_seqk_parallel_kernelI23Flash_bwd_kernel_traitsILi256ELi64ELi64ELi8ELi4ELi2ELi2ELb0ELb0EN7cutlass6half_tE19Flash_kernel_traitsILi256ELi64ELi64ELi8ES3_EELb1ELb1ELb0ELb1ELb0ELb0ELb0EEEvNS_16Flash_bwd_paramsE,@function
        .size           _ZN5flash44flash_bwd_dq_dk_dv_loop_seqk_parallel_kernelI23Flash_bwd_kernel_traitsILi256ELi64ELi64ELi8ELi4ELi2ELi2ELb0ELb0EN7cutlass6half_tE19Flash_kernel_traitsILi256ELi64ELi64ELi8ES3_EELb1ELb1ELb0ELb1ELb0ELb0ELb0EEEvNS_16Flash_bwd_paramsE,(.L_x_1044 - _ZN5flash44flash_bwd_dq_dk_dv_loop_seqk_parallel_kernelI23Flash_bwd_kernel_traitsILi256ELi64ELi64ELi8ELi4ELi2ELi2ELb0ELb0EN7cutlass6half_tE19Flash_kernel_traitsILi256ELi64ELi64ELi8ES3_EELb1ELb1ELb0ELb1ELb0ELb0ELb0EEEvNS_16Flash_bwd_paramsE)
        .other          _ZN5flash44flash_bwd_dq_dk_dv_loop_seqk_parallel_kernelI23Flash_bwd_kernel_traitsILi256ELi64ELi64ELi8ELi4ELi2ELi2ELb0ELb0EN7cutlass6half_tE19Flash_kernel_traitsILi256ELi64ELi64ELi8ES3_EELb1ELb1ELb0ELb1ELb0ELb0ELb0EEEvNS_16Flash_bwd_paramsE,@"STO_CUDA_ENTRY STV_DEFAULT"
_ZN5flash44flash_bwd_dq_dk_dv_loop_seqk_parallel_kernelI23Flash_bwd_kernel_traitsILi256ELi64ELi64ELi8ELi4ELi2ELi2ELb0ELb0EN7cutlass6half_tE19Flash_kernel_traitsILi256ELi64ELi64ELi8ES3_EELb1ELb1ELb0ELb1ELb0ELb0ELb0EEEvNS_16Flash_bwd_paramsE:
.text._ZN5flash44flash_bwd_dq_dk_dv_loop_seqk_parallel_kernelI23Flash_bwd_kernel_traitsILi256ELi64ELi64ELi8ELi4ELi2ELi2ELb0ELb0EN7cutlass6half_tE19Flash_kernel_traitsILi256ELi64ELi64ELi8ES3_EELb1ELb1ELb0ELb1ELb0ELb0ELb0EEEvNS_16Flash_bwd_paramsE:
        /* <DEDUP_REMOVED lines=58> */
[----:B------:R-:W-:Y:S01]  /*03a0*/  UIMAD UR7, UR33, UR11, UR35 ;  /* 0x0000000b210772a4 */ /* 0x000fe2000f8e0223 */
[----:B------:R-:W-:Y:S01]  /*03b0*/  LEA.HI R7, R12, R0, RZ, 0x2 ;  /* 0x000000000c077211 */ /* 0x000fe200078f10ff */
[----:B------:R-:W-:Y:S01]  /*03c0*/  @!UP5 UIMAD UR8, UR33, UR14, UR35 ;  /* 0x0000000e2108d2a4 */ /* 0x000fe2000f8e0223 */
[----:B------:R-:W-:Y:S01]  /*03d0*/  LEA.HI R4, R2, R5, RZ, 0x1 ;  /* 0x0000000502047211 */ /* 0x000fe200078f08ff */
[----:B------:R-:W-:Y:S01]  /*03e0*/  USHF.L.U32 UR46, UR47, 0x6, URZ ;  /* 0x000000062f2e7899 */ /* 0x000fe2000800063f */
[----:B------:R-:W-:Y:S01]  /*03f0*/  LOP3.LUT R2, R3, 0xfffffffe, RZ, 0xc0, !PT ;  /* 0xfffffffe03027812 */ /* 0x000fe200078ec0ff */
[----:B------:R-:W-:Y:S01]  /*0400*/  USHF.L.U32 UR41, UR6, 0x5, URZ ;  /* 0x0000000506297899 */ /* 0x000fe2000800063f */
        /* <DEDUP_REMOVED lines=13> */
[----:B------:R-:W-:Y:S01]  /*04e0*/  STL [R1+0xa0], R16 ;  /* 0x0000a01001007387 */ /* 0x000fe20000100800 */
[----:B------:R-:W-:Y:S01]  /*04f0*/  SHF.R.S32.HI R6, RZ, 0x7, R13 ;  /* 0x00000007ff067819 */ /* 0x000fe2000001140d */
[----:B------:R-:W-:Y:S01]  /*0500*/  ULDC UR58, c[0x0][0x1c8] ;  /* 0x00007200003a7ab9 */ /* 0x000fe20000000800 */
[----:B------:R-:W-:Y:S01]  /*0510*/  LOP3.LUT R0, R0, 0xfffffff8, RZ, 0xc0, !PT ;  /* 0xfffffff800007812 */ /* 0x000fe200078ec0ff */
[----:B------:R-:W-:Y:S01]  /*0520*/  ULDC.U8 UR10, c[0x0][0x3d0] ;  /* 0x0000f400000a7ab9 */ /* 0x000fe20000000000 */
[C---:B------:R-:W-:Y:S01]  /*0530*/  LOP3.LUT P4, RZ, R8.reuse, 0x4, RZ, 0xc0, !PT ;  /* 0x0000000408ff7812 */ /* 0x040fe2000788c0ff */
[----:B------:R-:W-:Y:S01]  /*0540*/  ULDC UR52, c[0x0][0x224] ;  /* 0x0000890000347ab9 */ /* 0x000fe20000000800 */
[----:B------:R-:W-:Y:S01]  /*0550*/  LOP3.LUT P3, RZ, R8, 0x2, RZ, 0xc0, !PT ;  /* 0x0000000208ff7812 */ /* 0x000fe2000786c0ff */
[----:B------:R-:W-:Y:S01]  /*0560*/  IMAD.IADD R4, R3, 0x1, -R0 ;  /* 0x0000000103047824 */ /* 0x000fe200078e0a00 */
[----:B------:R-:W-:Y:S01]  /*0570*/  LOP3.LUT R0, R2, 0x1c0, RZ, 0xc0, !PT ;  /* 0x000001c002007812 */ /* 0x000fe200078ec0ff */
[----:B------:R-:W-:Y:S01]  /*0580*/  @UP5 UIMAD UR56, UR33, UR51, URZ ;  /* 0x00000033213852a4 */ /* 0x000fe2000f8e023f */
[----:B------:R-:W-:Y:S01]  /*0590*/  SHF.R.S32.HI R3, RZ, 0x1f, R10 ;  /* 0x0000001fff037819 */ /* 0x000fe2000001140a */
[----:B------:R-:W-:Y:S01]  /*05a0*/  UMOV UR39, URZ ;  /* 0x0000003f00277c82 */ /* 0x000fe20008000000 */
[----:B------:R-:W-:Y:S01]  /*05b0*/  LOP3.LUT R2, R0, 0x38, R244, 0xf8, !PT ;  /* 0x0000003800027812 */ /* 0x000fe200078ef8f4 */
[----:B------:R-:W-:Y:S01]  /*05c0*/  ULDC.64 UR4, c[0x0][0x118] ;  /* 0x0000460000047ab9 */ /* 0x000fe20000000a00 */
[----:B------:R-:W-:Y:S01]  /*05d0*/  SHF.R.U32.HI R0, RZ, 0x3, R0 ;  /* 0x00000003ff007819 */ /* 0x000fe20000011600 */
[----:B------:R-:W-:Y:S01]  /*05e0*/  ULOP3.LUT UR58, UR35, UR58, URZ, 0x3c, !UPT ;  /* 0x0000003a233a7292 */ /* 0x000fe2000f8e3c3f */
[----:B------:R-:W-:Y:S01]  /*05f0*/  LEA.HI R246, R3, R10, RZ, 0x2 ;  /* 0x0000000a03f67211 */ /* 0x000fe200078f10ff */
[----:B------:R-:W-:Y:S01]  /*0600*/  UISETP.NE.AND UP6, UPT, UR10, URZ, UPT ;  /* 0x0000003f0a00728c */ /* 0x000fe2000bfc5270 */
[----:B------:R-:W-:Y:S01]  /*0610*/  LEA.HI R10, R5, R9, RZ, 0x3 ;  /* 0x00000009050a7211 */ /* 0x000fe200078f18ff */
[----:B------:R-:W-:Y:S01]  /*0620*/  IMAD.U32 R5, RZ, RZ, UR15 ;  /* 0x0000000fff057e24 */ /* 0x000fe2000f8e00ff */
[----:B------:R-:W-:Y:S01]  /*0630*/  LOP3.LUT R7, R2, R0, RZ, 0x3c, !PT ;  /* 0x0000000002077212 */ /* 0x000fe200078e3cff */
[----:B------:R-:W-:Y:S01]  /*0640*/  IMAD.SHL.U32 R0, R8, 0x40, RZ ;  /* 0x0000004008007824 */ /* 0x000fe200078e00ff */
[----:B------:R-:W-:Y:S01]  /*0650*/  LOP3.LUT R2, R10, 0xfffffff8, RZ, 0xc0, !PT ;  /* 0xfffffff80a027812 */ /* 0x000fe200078ec0ff */
[----:B------:R-:W-:Y:S01]  /*0660*/  USHF.R.S32.HI UR59, URZ, 0x1f, UR35 ;  /* 0x0000001f3f3b7899 */ /* 0x000fe20008011423 */
[----:B------:R-:W-:Y:S01]  /*0670*/  LOP3.LUT R3, R4, 0x1, RZ, 0xc0, !PT ;  /* 0x0000000104037812 */ /* 0x000fe200078ec0ff */
[----:B------:R-:W-:Y:S01]  /*0680*/  USHF.R.S32.HI UR61, URZ, 0x1f, UR33 ;  /* 0x0000001f3f3d7899 */ /* 0x000fe20008011421 */
[----:B------:R-:W-:Y:S01]  /*0690*/  LOP3.LUT R0, R0, 0x1c0, RZ, 0xc0, !PT ;  /* 0x000001c000007812 */ /* 0x000fe200078ec0ff */
[----:B------:R-:W-:Y:S01]  /*06a0*/  IMAD.IADD R17, R9, 0x1, -R2 ;  /* 0x0000000109117824 */ /* 0x000fe200078e0a02 */
[----:B------:R-:W-:Y:S01]  /*06b0*/  ISETP.NE.U32.AND P0, PT, R3, 0x1, PT ;  /* 0x000000010300780c */ /* 0x000fe20003f05070 */
[----:B------:R-:W-:Y:S01]  /*06c0*/  IMAD.SHL.U32 R2, R229, 0x10, RZ ;  /* 0x00000010e5027824 */ /* 0x000fe200078e00ff */
[----:B------:R-:W-:Y:S01]  /*06d0*/  LOP3.LUT R223, R0, 0x8, R11, 0xf8, !PT ;  /* 0x0000000800df7812 */ /* 0x000fe200078ef80b */
[C---:B------:R-:W-:Y:S01]  /*06e0*/  IMAD.SHL.U32 R3, R4.reuse, 0x40, RZ ;  /* 0x0000004004037824 */ /* 0x040fe200078e00ff */
[----:B------:R-:W-:Y:S01]  /*06f0*/  R2P PR, R4, 0x6 ;  /* 0x0000000604007804 */ /* 0x000fe20000000000 */
[----:B------:R-:W-:Y:S01]  /*0700*/  STL [R1+0xa4], R17 ;  /* 0x0000a41101007387 */ /* 0x000fe20000100800 */
[----:B------:R-:W-:Y:S01]  /*0710*/  LOP3.LUT R5, R0, 0x10, R2, 0xf8, !PT ;  /* 0x0000001000057812 */ /* 0x000fe200078ef802 */
[C---:B------:R-:W-:Y:S01]  /*0720*/  IMAD R2, R6.reuse, 0x800, R227 ;  /* 0x0000080006027824 */ /* 0x040fe200078e02e3 */
[----:B------:R-:W-:Y:S01]  /*0730*/  SHF.R.U32.HI R0, RZ, 0x3, R0 ;  /* 0x00000003ff007819 */ /* 0x000fe20000011600 */
[----:B------:R-:W-:Y:S01]  /*0740*/  USHF.R.S32.HI UR60, URZ, 0x1f, UR35 ;  /* 0x0000001f3f3c7899 */ /* 0x000fe20008011423 */
[----:B------:R-:W-:Y:S01]  /*0750*/  LOP3.LUT R5, R5, 0x8, R11, 0xf8, !PT ;  /* 0x0000000805057812 */ /* 0x000fe200078ef80b */
[----:B------:R-:W-:Y:S01]  /*0760*/  UIMAD.WIDE.U32 UR42, UR36, UR44, URZ ;  /* 0x0000002c242a72a5 */ /* 0x000fe2000f8e003f */
[----:B------:R-:W-:Y:S01]  /*0770*/  LOP3.LUT R223, R223, R0, RZ, 0x3c, !PT ;  /* 0x00000000dfdf7212 */ /* 0x000fe200078e3cff */
[----:B------:R-:W-:Y:S01]  /*0780*/  UIMAD UR53, UR37, UR44, URZ ;  /* 0x0000002c253572a4 */ /* 0x000fe2000f8e023f */
[----:B------:R-:W-:Y:S01]  /*0790*/  LOP3.LUT R227, R227, R5, R0, 0xf6, !PT ;  /* 0x00000005e3e37212 */ /* 0x000fe200078ef600 */
[----:B------:R-:W-:Y:S01]  /*07a0*/  IMAD.SHL.U32 R5, R6, 0x20, RZ ;  /* 0x0000002006057824 */ /* 0x000fe200078e00ff */
[----:B------:R-:W-:Y:S01]  /*07b0*/  LOP3.LUT R0, R3, 0x1c0, RZ, 0xc0, !PT ;  /* 0x000001c003007812 */ /* 0x000fe200078ec0ff */
[----:B------:R-:W-:Y:S01]  /*07c0*/  IMAD.IADD R223, R2, 0x1, R223 ;  /* 0x0000000102df7824 */ /* 0x000fe200078e02df */
[----:B------:R-:W-:Y:S01]  /*07d0*/  SHF.R.S32.HI R2, RZ, 0x6, R14 ;  /* 0x00000006ff027819 */ /* 0x000fe2000001140e */
[----:B------:R-:W-:Y:S01]  /*07e0*/  USHF.R.S32.HI UR55, URZ, 0x1f, UR48 ;  /* 0x0000001f3f377899 */ /* 0x000fe20008011430 */
[----:B------:R-:W-:Y:S01]  /*07f0*/  SHF.R.U32.HI R3, RZ, 0x3, R0 ;  /* 0x00000003ff037819 */ /* 0x000fe20000011600 */
[----:B------:R-:W-:Y:S01]  /*0800*/  IMAD.SHL.U32 R224, R223, 0x2, RZ ;  /* 0x00000002dfe07824 */ /* 0x000fe200078e00ff */
[----:B------:R-:W-:Y:S01]  /*0810*/  SEL R221, R221, 0xffffffe0, !P3 ;  /* 0xffffffe0dddd7807 */ /* 0x000fe20005800000 */
[----:B------:R-:W-:Y:S01]  /*0820*/  IMAD R4, R2, 0x200, R7 ;  /* 0x0000020002047824 */ /* 0x000fe200078e0207 */
[----:B------:R-:W-:Y:S01]  /*0830*/  SEL R226, R226, 0xffffffc0, !P4 ;  /* 0xffffffc0e2e27807 */ /* 0x000fe20006000000 */
[----:B------:R-:W-:Y:S01]  /*0840*/  IMAD.SHL.U32 R2, R2, 0x8, RZ ;  /* 0x0000000802027824 */ /* 0x000fe200078e00ff */
[----:B------:R-:W-:Y:S01]  /*0850*/  SEL R249, R249, 0x10, !P0 ;  /* 0x00000010f9f97807 */ /* 0x000fe20004000000 */
[C---:B------:R-:W-:Y:S01]  /*0860*/  IMAD R221, R223.reuse, 0x2, R221 ;  /* 0x00000002dfdd7824 */ /* 0x040fe200078e02dd */
[----:B------:R1:W-:Y:S01]  /*0870*/  STL [R1+0xa8], R4 ;  /* 0x0000a80401007387 */ /* 0x0003e20000100800 */
[----:B------:R-:W-:Y:S01]  /*0880*/  SHF.R.S32.HI R246, RZ, 0x2, R246 ;  /* 0x00000002fff67819 */ /* 0x000fe200000114f6 */
[--C-:B------:R-:W-:Y:S01]  /*0890*/  IMAD R223, R223, 0x2, R226.reuse ;  /* 0x00000002dfdf7824 */ /* 0x100fe200078e02e2 */
[----:B------:R-:W-:Y:S01]  /*08a0*/  LOP3.LUT R2, R2, 0x18, RZ, 0xc0, !PT ;  /* 0x0000001802027812 */ /* 0x000fe200078ec0ff */
[----:B------:R-:W-:Y:S01]  /*08b0*/  IMAD.IADD R222, R226, 0x1, R221 ;  /* 0x00000001e2de7824 */ /* 0x000fe200078e02dd */
[----:B------:R-:W-:Y:S01]  /*08c0*/  UIMAD UR52, UR7, UR52, URZ ;  /* 0x00000034073472a4 */ /* 0x000fe2000f8e023f */
[C---:B------:R-:W-:Y:S01]  /*08d0*/  IMAD R226, R227.reuse, 0x2, R226 ;  /* 0x00000002e3e27824 */ /* 0x040fe200078e02e2 */
[----:B------:R-:W-:Y:S01]  /*08e0*/  @!UP5 UIMAD UR51, UR8, UR51, URZ ;  /* 0x000000330833d2a4 */ /* 0x000fe2000f8e023f */
[----:B------:R-:W-:Y:S01]  /*08f0*/  IMAD R246, R16, 0x10, R246 ;  /* 0x0000001010f67824 */ /* 0x000fe200078e02f6 */
[----:B------:R-:W-:Y:S01]  /*0900*/  USHF.R.S32.HI UR50, URZ, 0x1f, UR46 ;  /* 0x0000001f3f327899 */ /* 0x000fe2000801142e */
[----:B------:R-:W-:Y:S01]  /*0910*/  IMAD.SHL.U32 R227, R227, 0x2, RZ ;  /* 0x00000002e3e37824 */ /* 0x000fe200078e00ff */
[----:B------:R-:W-:-:S02]  /*0920*/  USHF.R.S32.HI UR49, URZ, 0x1f, UR41 ;  /* 0x0000001f3f317899 */ /* 0x000fc40008011429 */
        /* <DEDUP_REMOVED lines=18> */
[----:B------:R-:W-:Y:S01]  /*0a50*/  LOP3.LUT R0, R4, 0xfffffe00, RZ, 0xc0, !PT ;  /* 0xfffffe0004007812 */ /* 0x000fe200078ec0ff */
[----:B------:R-:W-:Y:S01]  /*0a60*/  IMAD.IADD R250, R247, 0x1, R249 ;  /* 0x00000001f7fa7824 */ /* 0x000fe200078e02f9 */
[----:B------:R-:W-:-:S02]  /*0a70*/  LOP3.LUT R2, R3, R6, R2, 0x1e, !PT ;  /* 0x0000000603027212 */ /* 0x000fc400078e1e02 */
[----:B------:R-:W-:Y:S01]  /*0a80*/  LOP3.LUT R3, R5, R3, RZ, 0x3c, !PT ;  /* 0x0000000305037212 */ /* 0x000fe200078e3cff */
[--C-:B------:R-:W-:Y:S01]  /*0a90*/  IMAD R231, R16, 0x400, R0.reuse ;  /* 0x0000040010e77824 */ /* 0x100fe200078e0200 */
[----:B------:R-:W-:Y:S01]  /*0aa0*/  LOP3.LUT R230, R2, R0, RZ, 0xfc, !PT ;  /* 0x0000000002e67212 */ /* 0x000fe200078efcff */
[----:B------:R-:W-:Y:S01]  /*0ab0*/  IMAD R229, R229, 0x400, R0 ;  /* 0x00000400e5e57824 */ /* 0x000fe200078e0200 */
[C---:B------:R-:W-:Y:S01]  /*0ac0*/  IADD3 R2, R244.reuse, 0x80, RZ ;  /* 0x00000080f4027810 */ /* 0x040fe20007ffe0ff */
[----:B------:R-:W-:Y:S01]  /*0ad0*/  IMAD.IADD R231, R231, 0x1, R3 ;  /* 0x00000001e7e77824 */ /* 0x000fe200078e0203 */
[C---:B------:R-:W-:Y:S01]  /*0ae0*/  IADD3 R0, R244.reuse, 0xc0, RZ ;  /* 0x000000c0f4007810 */ /* 0x040fe20007ffe0ff */
[----:B------:R-:W-:Y:S01]  /*0af0*/  IMAD.IADD R229, R3, 0x1, R229 ;  /* 0x0000000103e57824 */ /* 0x000fe200078e02e5 */
[----:B------:R-:W-:Y:S02]  /*0b00*/  IADD3 R3, R244, 0x40, RZ ;  /* 0x00000040f4037810 */ /* 0x000fe40007ffe0ff */
[----:B------:R-:W-:-:S02]  /*0b10*/  IADD3 R248, R247, 0x20, RZ ;  /* 0x00000020f7f87810 */ /* 0x000fc40007ffe0ff */
[----:B------:R-:W-:Y:S01]  /*0b20*/  @P1 IADD3 R248, R247, -0x20, RZ ;  /* 0xffffffe0f7f81810 */ /* 0x000fe20007ffe0ff */
[----:B------:R-:W-:Y:S01]  /*0b30*/  STL [R1+0x4], R3 ;  /* 0x0000040301007387 */ /* 0x000fe20000100800 */
[----:B------:R-:W-:-:S03]  /*0b40*/  LEA R229, R229, 0x28000, 0x1 ;  /* 0x00028000e5e57811 */ /* 0x000fc600078e08ff */
[----:B------:R1:W-:Y:S01]  /*0b50*/  STL [R1], R2 ;  /* 0x0000000201007387 */ /* 0x0003e20000100800 */
[----:B------:R-:W-:-:S03]  /*0b60*/  IMAD.IADD R249, R249, 0x1, R248 ;  /* 0x00000001f9f97824 */ /* 0x000fc600078e02f8 */
[----:B------:R2:W-:Y:S01]  /*0b70*/  STL [R1+0x8], R0 ;  /* 0x0000080001007387 */ /* 0x0005e20000100800 */
[----:B-1----:R-:W-:-:S04]  /*0b80*/  LEA R2, R7, 0x18000, 0x1 ;  /* 0x0001800007027811 */ /* 0x002fc800078e08ff */
[C---:B--2---:R-:W-:Y:S01]  /*0b90*/  IADD3 R0, R2.reuse, 0x40, RZ ;  /* 0x0000004002007810 */ /* 0x044fe20007ffe0ff */
[----:B------:R1:W-:Y:S01]  /*0ba0*/  STL [R1+0x8c], R2 ;  /* 0x00008c0201007387 */ /* 0x0003e20000100800 */
[----:B------:R-:W-:-:S05]  /*0bb0*/  @P2 IADD3 R0, R2, -0x40, RZ ;  /* 0xffffffc002002810 */ /* 0x000fca0007ffe0ff */
[----:B------:R1:W-:Y:S02]  /*0bc0*/  STL [R1+0x90], R0 ;  /* 0x0000900001007387 */ /* 0x0003e40000100800 */
.L_x_943:
        /* <DEDUP_REMOVED lines=14> */
[----:B-12---:R-:W-:Y:S01]  /*0cb0*/  IMAD.U32 R2, RZ, RZ, UR6 ;  /* 0x00000006ff027e24 */ /* 0x006fe2000f8e00ff */
[----:B------:R-:W-:Y:S02]  /*0cc0*/  UISETP.NE.AND UP3, UPT, UR14, URZ, UPT ;  /* 0x0000003f0e00728c */ /* 0x000fe4000bf65270 */
[----:B------:R-:W-:Y:S01]  /*0cd0*/  UISETP.EQ.U32.AND UP4, UPT, URZ, UR8, UPT ;  /* 0x000000083f00728c */ /* 0x000fe2000bf82070 */
[----:B------:R-:W-:Y:S01]  /*0ce0*/  IMAD.U32 R3, RZ, RZ, UR7 ;  /* 0x00000007ff037e24 */ /* 0x000fe2000f8e00ff */
[----:B------:R-:W-:Y:S02]  /*0cf0*/  @UP2 UIADD3 UR6, UP0, UR13, UR10, URZ ;  /* 0x0000000a0d062290 */ /* 0x000fe4000ff1e03f */
[----:B------:R-:W-:Y:S02]  /*0d00*/  UISETP.EQ.OR.EX UP4, UPT, URZ, UR9, !UP3, UP4 ;  /* 0x000000093f00728c */ /* 0x000fe4000df82740 */
[----:B------:R-:W-:Y:S01]  /*0d10*/  @UP2 UIADD3.X UR7, UR12, UR11, URZ, UP0, !UPT ;  /* 0x0000000b0c072290 */ /* 0x000fe200087fe43f */
[----:B------:R1:W2:Y:S01]  /*0d20*/  @P2 LDG.E R7, [R2.64] ;  /* 0x0000000402072981 */ /* 0x0002a2000c1e1900 */
[----:B------:R-:W-:-:S02]  /*0d30*/  UIADD3 UR8, UP0, UR13, UR8, URZ ;  /* 0x000000080d087290 */ /* 0x000fc4000ff1e03f */
[----:B------:R-:W-:Y:S01]  /*0d40*/  PLOP3.LUT P1, PT, PT, PT, UP4, 0x80, 0x0 ;  /* 0x000000000000781c */ /* 0x000fe20003f2f048 */
[----:B------:R1:W3:Y:S01]  /*0d50*/  @P2 LDG.E R6, [R2.64+0x4] ;  /* 0x0000040402062981 */ /* 0x0002e2000c1e1900 */
[----:B------:R-:W-:Y:S01]  /*0d60*/  UIADD3.X UR9, UR12, UR9, URZ, UP0, !UPT ;  /* 0x000000090c097290 */ /* 0x000fe200087fe43f */
[----:B------:R-:W-:Y:S01]  /*0d70*/  PLOP3.LUT P0, PT, PT, PT, UP2, 0x80, 0x0 ;  /* 0x000000000000781c */ /* 0x000fe20003f0f028 */
[----:B------:R-:W-:Y:S02]  /*0d80*/  IMAD.U32 R4, RZ, RZ, UR6 ;  /* 0x00000006ff047e24 */ /* 0x000fe4000f8e00ff */
[----:B------:R-:W-:-:S10]  /*0d90*/  IMAD.U32 R5, RZ, RZ, UR7 ;  /* 0x00000007ff057e24 */ /* 0x000fd4000f8e00ff */
[----:B------:R-:W4:Y:S01]  /*0da0*/  @P0 LDG.E R4, [R4.64] ;  /* 0x0000000404040981 */ /* 0x000f22000c1e1900 */
[----:B-1----:R-:W-:Y:S02]  /*0db0*/  IMAD.U32 R2, RZ, RZ, UR8 ;  /* 0x00000008ff027e24 */ /* 0x002fe4000f8e00ff */
[----:B------:R-:W-:-:S05]  /*0dc0*/  IMAD.U32 R3, RZ, RZ, UR9 ;  /* 0x00000009ff037e24 */ /* 0x000fca000f8e00ff */
[----:B-----5:R-:W5:Y:S01]  /*0dd0*/  @!P1 LDG.E R0, [R2.64] ;  /* 0x0000000402009981 */ /* 0x020f62000c1e1900 */
        /* <DEDUP_REMOVED lines=11> */
[----:B--2---:R-:W1:Y:S08]  /*0e90*/  @P2 R2UR UR15, R7 ;  /* 0x00000000070f23c2 */ /* 0x004e7000000e0000 */
[----:B---3--:R-:W1:Y:S08]  /*0ea0*/  @P2 R2UR UR7, R6 ;  /* 0x00000000060723c2 */ /* 0x008e7000000e0000 */
[----:B----4-:R2:W3:Y:S08]  /*0eb0*/  @P0 R2UR UR22, R4 ;  /* 0x00000000041603c2 */ /* 0x0104f000000e0000 */
[----:B-----5:R4:W2:Y:S01]  /*0ec0*/  @!P1 R2UR UR30, R0 ;  /* 0x00000000001e93c2 */ /* 0x0208a200000e0000 */
[----:B------:R-:W-:-:S04]  /*0ed0*/  ISETP.NE.U32.AND P1, PT, RZ, c[0x0][0x248], PT ;  /* 0x00009200ff007a0c */ /* 0x000fc80003f25070 */
[----:B------:R-:W-:Y:S01]  /*0ee0*/  ISETP.NE.AND.EX P1, PT, RZ, c[0x0][0x24c], PT, P1 ;  /* 0x00009300ff007a0c */ /* 0x000fe20003f25310 */
[----:B-1----:R-:W-:-:S07]  /*0ef0*/  @UP1 UIADD3 UR19, UR7, -UR15, URZ ;  /* 0x8000000f07131290 */ /* 0x002fce000fffe03f */
[----:B------:R-:W-:Y:S01]  /*0f00*/  @!UP1 ULDC UR19, c[0x0][0x214] ;  /* 0x0000850000139ab9 */ /* 0x000fe20000000800 */
[----:B----4-:R-:W-:-:S04]  /*0f10*/  LEA.HI R0, R24, R25, RZ, 0x3 ;  /* 0x0000001918007211 */ /* 0x010fc800078f18ff */
[----:B------:R-:W-:Y:S01]  /*0f20*/  SHF.R.S32.HI R12, RZ, 0x3, R0 ;  /* 0x00000003ff0c7819 */ /* 0x000fe20000011400 */
[----:B------:R-:W-:-:S03]  /*0f30*/  IMAD.U32 R0, RZ, RZ, UR6 ;  /* 0x00000006ff007e24 */ /* 0x000fc6000f8e00ff */
[----:B------:R-:W-:Y:S02]  /*0f40*/  IADD3 R19, P0, R12, UR6, RZ ;  /* 0x000000060c137c10 */ /* 0x000fe4000ff1e0ff */
[----:B------:R-:W-:-:S04]  /*0f50*/  SHF.R.S32.HI R23, RZ, 0x1f, R12 ;  /* 0x0000001fff177819 */ /* 0x000fc8000001140c */
[----:B------:R-:W-:Y:S01]  /*0f60*/  LEA.HI.X.SX32 R20, R0, R23, 0x1, P0 ;  /* 0x0000001700147211 */ /* 0x000fe200000f0eff */
[----:B------:R-:W-:Y:S05]  /*0f70*/  @!P1 BRA `(.L_x_897) ;  /* 0x0000007000009947 */ /* 0x000fea0003800000 */
[----:B--23--:R-:W-:-:S13]  /*0f80*/  PLOP3.LUT P0, PT, PT, PT, UP3, 0x80, 0x0 ;  /* 0x000000000000781c */ /* 0x00cfda0003f0f038 */
[----:B------:R-:W2:Y:S04]  /*0f90*/  @P0 LDG.E R0, [R2.64+0x4] ;  /* 0x0000040402000981 */ /* 0x000ea8000c1e1900 */
[----:B------:R-:W3:Y:S01]  /*0fa0*/  @!P0 LDG.E R2, [R2.64] ;  /* 0x0000000402028981 */ /* 0x000ee2000c1e1900 */
[----:B--2---:R-:W1:Y:S02]  /*0fb0*/  @P0 R2UR UR6, R0 ;  /* 0x00000000000603c2 */ /* 0x004e6400000e0000 */
[----:B-1----:R-:W-:-:S11]  /*0fc0*/  @UP3 UIADD3 UR8, UR6, -UR30, URZ ;  /* 0x8000001e06083290 */ /* 0x002fd6000fffe03f */
[----:B---3--:R1:W2:Y:S01]  /*0fd0*/  @!P0 R2UR UR8, R2 ;  /* 0x00000000020883c2 */ /* 0x0082a200000e0000 */
[----:B------:R-:W-:-:S07]  /*0fe0*/  DEPBAR.LE SB1, 0x0, {2} ;  /* 0x000090040000791a */ /* 0x000fce0000000000 */
.L_x_897:
[----:B--23--:R-:W-:Y:S02]  /*0ff0*/  ULDC.64 UR6, c[0x0][0x258] ;  /* 0x0000960000067ab9 */ /* 0x00cfe40000000a00 */
        /* <DEDUP_REMOVED lines=58> */
.L_x_899:
        /* <DEDUP_REMOVED lines=43> */
.L_x_900:
        /* <DEDUP_REMOVED lines=45> */
.L_x_901:
[----:B------:R-:W-:-:S04]  /*1920*/  UMOV UR11, UR52 ;  /* 0x00000034000b7c82 */ /* 0x000fc80008000000 */
.L_x_902:
[----:B------:R-:W-:Y:S01]  /*1930*/  UIADD3 UR6, UP4, UP3, UR6, UR46, UR48 ;  /* 0x0000002e06067290 */ /* 0x000fe2000fb9e030 */
[----:B------:R-:W-:Y:S01]  /*1940*/  IMAD.U32 R17, RZ, RZ, UR5 ;  /* 0x00000005ff117e24 */ /* 0x000fe2000f8e00ff */
[----:B------:R-:W-:Y:S01]  /*1950*/  LEA.HI R0, R24, R25, RZ, 0x5 ;  /* 0x0000001918007211 */ /* 0x000fe200078f28ff */
[----:B------:R-:W-:Y:S01]  /*1960*/  IMAD.U32 R16, RZ, RZ, UR4 ;  /* 0x00000004ff107e24 */ /* 0x000fe2000f8e00ff */
[----:B------:R-:W-:Y:S01]  /*1970*/  UIADD3 UR15, UP2, UP1, UR16, UR6, UR17 ;  /* 0x00000006100f7290 */ /* 0x000fe2000f95e011 */
[----:B------:R-:W-:Y:S01]  /*1980*/  SHF.R.S32.HI R245, RZ, 0x1f, R244 ;  /* 0x0000001ffff57819 */ /* 0x000fe200000114f4 */
[----:B------:R-:W-:Y:S01]  /*1990*/  UIADD3.X UR6, UR9, UR50, UR55, UP4, UP3 ;  /* 0x0000003209067290 */ /* 0x000fe2000a7e6437 */
[----:B------:R-:W-:Y:S01]  /*19a0*/  LOP3.LUT R2, R0, 0xffffffe0, RZ, 0xc0, !PT ;  /* 0xffffffe000027812 */ /* 0x000fe200078ec0ff */
[----:B------:R-:W-:Y:S01]  /*19b0*/  ULDC.64 UR4, c[0x0][0x3c8] ;  /* 0x0000f20000047ab9 */ /* 0x000fe20000000a00 */
[----:B------:R-:W-:Y:S01]  /*19c0*/  SHF.R.S32.HI R0, RZ, 0x5, R0 ;  /* 0x00000005ff007819 */ /* 0x000fe20000011400 */
[----:B------:R-:W-:Y:S01]  /*19d0*/  UIADD3.X UR12, UR10, UR6, UR12, UP2, UP1 ;  /* 0x000000060a0c7290 */ /* 0x000fe200097e240c */
[----:B------:R-:W-:Y:S01]  /*19e0*/  IADD3 R9, P0, R12, UR13, RZ ;  /* 0x0000000d0c097c10 */ /* 0x000fe2000ff1e0ff */
[----:B------:R-:W-:Y:S01]  /*19f0*/  IMAD.IADD R21, R25, 0x1, -R2 ;  /* 0x0000000119157824 */ /* 0x000fe200078e0a02 */
[----:B------:R-:W-:Y:S01]  /*1a00*/  ULDC.64 UR6, c[0x0][0x1a8] ;  /* 0x00006a0000067ab9 */ /* 0x000fe20000000a00 */
[----:B------:R-:W-:Y:S01]  /*1a10*/  IADD3 R2, P2, R244, UR21, RZ ;  /* 0x00000015f4027c10 */ /* 0x000fe2000ff5e0ff */
[----:B------:R-:W-:Y:S01]  /*1a20*/  UIMAD UR6, UR59, UR6, URZ ;  /* 0x000000063b0672a4 */ /* 0x000fe2000f8e023f */
[----:B------:R-:W-:Y:S01]  /*1a30*/  IMAD R0, R0, UR47, R21 ;  /* 0x0000002f00007c24 */ /* 0x000fe2000f8e0215 */
[----:B------:R-:W-:Y:S01]  /*1a40*/  IADD3.X R13, R23, UR32, RZ, P0, !PT ;  /* 0x00000020170d7c10 */ /* 0x000fe200087fe4ff */
[----:B------:R-:W-:Y:S01]  /*1a50*/  IMAD.U32 R4, RZ, RZ, UR13 ;  /* 0x0000000dff047e24 */ /* 0x000fe2000f8e00ff */
[----:B------:R-:W-:Y:S01]  /*1a60*/  UIMAD UR9, UR35, UR7, UR6 ;  /* 0x00000007230972a4 */ /* 0x000fe2000f8e0206 */
[----:B------:R-:W-:Y:S01]  /*1a70*/  IADD3.X R3, R245, UR24, RZ, P2, !PT ;  /* 0x00000018f5037c10 */ /* 0x000fe200097fe4ff */
[----:B------:R-:W-:Y:S01]  /*1a80*/  IMAD.U32 R7, RZ, RZ, UR35 ;  /* 0x00000023ff077e24 */ /* 0x000fe2000f8e00ff */
[----:B------:R-:W-:Y:S01]  /*1a90*/  ULDC.64 UR6, c[0x0][0x370] ;  /* 0x0000dc0000067ab9 */ /* 0x000fe20000000a00 */
[----:B------:R-:W-:Y:S01]  /*1aa0*/  IADD3 R8, P0, R0, UR15, RZ ;  /* 0x0000000f00087c10 */ /* 0x000fe2000ff1e0ff */
[----:B------:R-:W-:Y:S01]  /*1ab0*/  UIMAD UR6, UR32, UR6, URZ ;  /* 0x00000006200672a4 */ /* 0x000fe2000f8e023f */
[----:B------:R-:W-:Y:S01]  /*1ac0*/  IMAD.WIDE.U32 R2, R4, c[0x0][0x370], R2 ;  /* 0x0000dc0004027a25 */ /* 0x000fe200078e0002 */
[----:B------:R-:W-:Y:S01]  /*1ad0*/  UIADD3 UR14, UR13, UR14, URZ ;  /* 0x0000000e0d0e7290 */ /* 0x000fe2000fffe03f */
[----:B------:R-:W-:Y:S01]  /*1ae0*/  LEA.HI.X.SX32 R15, R0, UR12, 0x1, P0 ;  /* 0x0000000c000f7c11 */ /* 0x000fe200080f0eff */
[----:B------:R-:W-:Y:S01]  /*1af0*/  UIMAD UR10, UR13, UR7, UR6 ;  /* 0x000000070d0a72a4 */ /* 0x000fe2000f8e0206 */
[----:B------:R-:W-:Y:S01]  /*1b00*/  IMAD R0, R13, c[0x0][0x190], RZ ;  /* 0x000064000d007a24 */ /* 0x000fe200078e02ff */
[----:B------:R-:W-:Y:S01]  /*1b10*/  BSSY B1, `(.L_x_898) ;  /* 0x0000a83000017945 */ /* 0x000fe20003800000 */
        /* <DEDUP_REMOVED lines=8> */
[----:B------:R-:W-:Y:S02]  /*1ba0*/  IMAD.WIDE.U32 R2, R7, c[0x0][0x378], R2 ;  /* 0x0000de0007027a25 */ /* 0x000fe400078e0002 */
[----:B------:R-:W-:Y:S01]  /*1bb0*/  UMOV UR11, 0x4 ;  /* 0x00000004000b7882 */ /* 0x000fe20000000000 */
[----:B------:R-:W-:Y:S01]  /*1bc0*/  IADD3.X R7, R5, UR29, R18, P0, !PT ;  /* 0x0000001d05077c10 */ /* 0x000fe200087fe412 */
[----:B------:R-:W-:Y:S01]  /*1bd0*/  UIMAD.WIDE UR6, UR6, UR11, UR4 ;  /* 0x0000000b060672a5 */ /* 0x000fe2000f8e0204 */
[C---:B------:R-:W-:Y:S01]  /*1be0*/  LEA R234, P0, R8.reuse, c[0x0][0x350], 0x2 ;  /* 0x0000d40008ea7a11 */ /* 0x040fe200078010ff */
[----:B------:R-:W-:Y:S01]  /*1bf0*/  IMAD.U32 R10, RZ, RZ, UR35 ;  /* 0x00000023ff0a7e24 */ /* 0x000fe2000f8e00ff */
[----:B------:R-:W-:Y:S01]  /*1c00*/  ULDC UR5, c[0x0][0x2e8] ;  /* 0x0000ba0000057ab9 */ /* 0x000fe20000000800 */
[----:B------:R-:W-:Y:S01]  /*1c10*/  IADD3 R5, R3, UR8, RZ ;  /* 0x0000000803057c10 */ /* 0x000fe2000fffe0ff */
[----:B------:R-:W-:Y:S01]  /*1c20*/  IMAD R0, R23, c[0x0][0x370], RZ ;  /* 0x0000dc0017007a24 */ /* 0x000fe200078e02ff */
[----:B------:R-:W-:Y:S01]  /*1c30*/  LEA.HI.X R235, R8, c[0x0][0x354], R15, 0x2, P0 ;  /* 0x0000d50008eb7a11 */ /* 0x000fe200000f140f */
[----:B------:R-:W-:Y:S01]  /*1c40*/  UMOV UR16, UR6 ;  /* 0x0000000600107c82 */ /* 0x000fe20008000000 */
[----:B------:R-:W-:Y:S01]  /*1c50*/  IMAD.MOV.U32 R4, RZ, RZ, R2 ;  /* 0x000000ffff047224 */ /* 0x000fe200078e0002 */
[----:B------:R-:W-:Y:S01]  /*1c60*/  UIADD3 UR6, -UR18, UR19, UR20 ;  /* 0x0000001312067290 */ /* 0x000fe2000fffe114 */
[----:B------:R-:W-:Y:S01]  /*1c70*/  IMAD.WIDE.U32 R10, R10, c[0x0][0x1a8], R6 ;  /* 0x00006a000a0a7a25 */ /* 0x000fe200078e0006 */
[----:B------:R-:W-:-:S02]  /*1c80*/  UMOV UR13, UR7 ;  /* 0x00000007000d7c82 */ /* 0x000fc40008000000 */
[----:B------:R-:W-:Y:S01]  /*1c90*/  UIADD3 UR6, UR6, -UR5, URZ ;  /* 0x8000000506067290 */ /* 0x000fe2000fffe03f */
[C---:B------:R-:W-:Y:S01]  /*1ca0*/  IMAD R0, R12.reuse, c[0x0][0x374], R0 ;  /* 0x0000dd000c007a24 */ /* 0x040fe200078e0200 */
[----:B------:R-:W-:Y:S01]  /*1cb0*/  IADD3 R15, R11, UR9, RZ ;  /* 0x000000090b0f7c10 */ /* 0x000fe2000fffe0ff */
[----:B------:R-:W-:Y:S01]  /*1cc0*/  IMAD.WIDE.U32 R4, R12, c[0x0][0x370], R4 ;  /* 0x0000dc000c047a25 */ /* 0x000fe200078e0004 */
[----:B------:R-:W-:Y:S01]  /*1cd0*/  USHF.R.S32.HI UR17, URZ, 0x1f, UR6 ;  /* 0x0000001f3f117899 */ /* 0x000fe20008011406 */
[----:B------:R-:W-:Y:S01]  /*1ce0*/  LEA R241, P3, R10, c[0x0][0x160], 0x1 ;  /* 0x000058000af17a11 */ /* 0x000fe200078608ff */
[----:B------:R-:W-:Y:S01]  /*1cf0*/  ULDC.64 UR4, c[0x0][0x200] ;  /* 0x0000800000047ab9 */ /* 0x000fe20000000a00 */
[----:B------:R-:W-:Y:S01]  /*1d00*/  IMAD.IADD R8, R5, 0x1, R0 ;  /* 0x0000000105087824 */ /* 0x000fe200078e0200 */
[----:B------:R-:W-:Y:S01]  /*1d10*/  ULEA.HI UR17, UR17, UR6, URZ, 0x6 ;  /* 0x0000000611117291 */ /* 0x000fe2000f8f303f */
[----:B------:R-:W-:Y:S01]  /*1d20*/  LEA R240, P2, R4, c[0x0][0x330], 0x1 ;  /* 0x0000cc0004f07a11 */ /* 0x000fe200078408ff */
[----:B------:R-:W-:Y:S01]  /*1d30*/  UIMAD.WIDE UR14, UR14, UR11, UR4 ;  /* 0x0000000b0e0e72a5 */ /* 0x000fe2000f8e0204 */
[----:B------:R1:W2:Y:S01]  /*1d40*/  R2UR UR5, R17 ;  /* 0x00000000110573c2 */ /* 0x0002a200000e0000 */
[----:B------:R-:W-:Y:S01]  /*1d50*/  USHF.R.S32.HI UR17, URZ, 0x6, UR17 ;  /* 0x000000063f117899 */ /* 0x000fe20008011411 */
[----:B------:R-:W-:Y:S01]  /*1d60*/  LEA.HI.X R242, R10, c[0x0][0x164], R15, 0x1, P3 ;  /* 0x000059000af27a11 */ /* 0x000fe200018f0c0f */
[----:B------:R-:W-:Y:S01]  /*1d70*/  UIADD3 UR7, UR34, -0x1, URZ ;  /* 0xffffffff22077890 */ /* 0x000fe2000fffe03f */
[----:B------:R-:W-:Y:S01]  /*1d80*/  LEA.HI.X R243, R4, c[0x0][0x334], R8, 0x1, P2 ;  /* 0x0000cd0004f37a11 */ /* 0x000fe200010f0c08 */
[----:B------:R-:W-:-:S03]  /*1d90*/  UISETP.LT.AND UP1, UPT, URZ, UR17, UPT ;  /* 0x000000113f00728c */ /* 0x000fc6000bf21270 */
[----:B------:R1:W3:Y:S01]  /*1da0*/  R2UR UR4, R16 ;  /* 0x00000000100473c2 */ /* 0x0002e200000e0000 */
[----:B------:R-:W-:-:S04]  /*1db0*/  USEL UR17, URZ, UR17, !UP1 ;  /* 0x000000113f117287 */ /* 0x000fc8000c800000 */
[----:B------:R-:W-:-:S06]  /*1dc0*/  UISETP.GT.AND UP1, UPT, UR34, UR17, UPT ;  /* 0x000000112200728c */ /* 0x000fcc000bf24270 */
[----:B------:R-:W-:-:S13]  /*1dd0*/  PLOP3.LUT P0, PT, PT, PT, UP1, 0x80, 0x0 ;  /* 0x000000000000781c */ /* 0x000fda0003f0f018 */
        /* <DEDUP_REMOVED lines=19> */
.L_x_904:
        /* <DEDUP_REMOVED lines=18> */
.L_x_905:
[----:B------:R1:W5:Y:S04]  /*2030*/  LDL R13, [R1+0x4] ;  /* 0x00000400010d7983 */ /* 0x0003680000100800 */
[----:B------:R1:W5:Y:S04]  /*2040*/  LDL R11, [R1] ;  /* 0x00000000010b7983 */ /* 0x0003680000100800 */
[----:B------:R1:W5:Y:S01]  /*2050*/  LDL R10, [R1+0x8] ;  /* 0x00000800010a7983 */ /* 0x0003620000100800 */
[----:B------:R-:W-:Y:S01]  /*2060*/  USHF.R.S32.HI UR10, URZ, 0x1f, UR20 ;  /* 0x0000001f3f0a7899 */ /* 0x000fe20008011414 */
[----:B------:R-:W-:Y:S01]  /*2070*/  IMAD.U32 R9, RZ, RZ, UR20 ;  /* 0x00000014ff097e24 */ /* 0x000fe2000f8e00ff */
[----:B------:R-:W-:Y:S01]  /*2080*/  ULDC.64 UR6, c[0x0][0x3a0] ;  /* 0x0000e80000067ab9 */ /* 0x000fe20000000a00 */
[----:B------:R-:W-:Y:S01]  /*2090*/  BSSY B0, `(.L_x_906) ;  /* 0x0000020000007945 */ /* 0x000fe20003800000 */
[----:B------:R-:W-:Y:S01]  /*20a0*/  UIMAD UR6, UR10, UR6, URZ ;  /* 0x000000060a0672a4 */ /* 0x000fe2000f8e023f */
[----:B------:R-:W-:Y:S01]  /*20b0*/  IMAD.WIDE.U32 R2, R9, c[0x0][0x3a0], R244 ;  /* 0x0000e80009027a25 */ /* 0x000fe200078e00f4 */
[----:B------:R-:W-:-:S02]  /*20c0*/  ULDC.64 UR8, c[0x0][0x3b8] ;  /* 0x0000ee0000087ab9 */ /* 0x000fc40000000a00 */
[----:B------:R-:W-:Y:S02]  /*20d0*/  UIMAD UR7, UR20, UR7, UR6 ;  /* 0x00000007140772a4 */ /* 0x000fe4000f8e0206 */
        /* <DEDUP_REMOVED lines=11> */
[----:B-1----:R-:W-:Y:S01]  /*2190*/  IMAD R0, R23, c[0x0][0x3a0], RZ ;  /* 0x0000e80017007a24 */ /* 0x002fe200078e02ff */
[----:B------:R-:W-:Y:S01]  /*21a0*/  ISETP.GE.AND P4, PT, R244, c[0x0][0x220], PT ;  /* 0x00008800f4007a0c */ /* 0x000fe20003f86270 */
[----:B------:R-:W-:Y:S01]  /*21b0*/  IMAD.MOV.U32 R2, RZ, RZ, R4 ;  /* 0x000000ffff027224 */ /* 0x000fe200078e0004 */
[----:B-----5:R-:W-:Y:S01]  /*21c0*/  ISETP.GE.AND P3, PT, R13, c[0x0][0x220], PT ;  /* 0x000088000d007a0c */ /* 0x020fe20003f66270 */
        /* <DEDUP_REMOVED lines=12> */
.L_x_907:
[----:B-1----:R-:W-:Y:S05]  /*2290*/  BSYNC B0 ;  /* 0x0000000000007941 */ /* 0x002fea0003800000 */
.L_x_906:
[----:B------:R-:W-:Y:S01]  /*22a0*/  IADD3 R0, R12, 0x20, RZ ;  /* 0x000000200c007810 */ /* 0x000fe20007ffe0ff */
[----:B------:R-:W-:Y:S03]  /*22b0*/  BSSY B0, `(.L_x_908) ;  /* 0x0000014000007945 */ /* 0x000fe60003800000 */
[----:B------:R-:W-:-:S13]  /*22c0*/  ISETP.GE.AND P4, PT, R0, UR6, PT ;  /* 0x0000000600007c0c */ /* 0x000fda000bf86270 */
[----:B------:R-:W-:Y:S05]  /*22d0*/  @P4 BRA `(.L_x_909) ;  /* 0x0000011000004947 */ /* 0x000fea0003800000 */
[----:B------:R-:W-:Y:S01]  /*22e0*/  IADD3 R0, P0, R12, 0x20, RZ ;  /* 0x000000200c007810 */ /* 0x000fe20007f1e0ff */
[----:B------:R-:W-:Y:S01]  /*22f0*/  IMAD.MOV.U32 R5, RZ, RZ, R8 ;  /* 0x000000ffff057224 */ /* 0x000fe200078e0008 */
[----:B------:R-:W-:Y:S02]  /*2300*/  ISETP.GE.AND P3, PT, R244, c[0x0][0x220], PT ;  /* 0x00008800f4007a0c */ /* 0x000fe40003f66270 */
[----:B-----5:R-:W-:Y:S01]  /*2310*/  ISETP.GE.AND P2, PT, R13, c[0x0][0x220], PT ;  /* 0x000088000d007a0c */ /* 0x020fe20003f46270 */
        /* <DEDUP_REMOVED lines=13> */
.L_x_909:
[----:B------:R-:W-:Y:S05]  /*23f0*/  BSYNC B0 ;  /* 0x0000000000007941 */ /* 0x000fea0003800000 */
.L_x_908:
        /* <DEDUP_REMOVED lines=31> */
.L_x_911:
[----:B------:R-:W-:Y:S05]  /*25f0*/  BSYNC B0 ;  /* 0x0000000000007941 */ /* 0x000fea0003800000 */
.L_x_910:
[----:B------:R-:W-:Y:S05]  /*2600*/  @P4 BRA `(.L_x_912) ;  /* 0x00009d3000004947 */ /* 0x000fea0003800000 */
[----:B------:R-:W-:Y:S01]  /*2610*/  IADD3 R0, P0, R12, 0x20, RZ ;  /* 0x000000200c007810 */ /* 0x000fe20007f1e0ff */
[----:B------:R-:W-:Y:S01]  /*2620*/  IMAD.MOV.U32 R5, RZ, RZ, R8 ;  /* 0x000000ffff057224 */ /* 0x000fe200078e0008 */
[----:B------:R-:W-:-:S02]  /*2630*/  ISETP.GE.AND P2, PT, R244, c[0x0][0x220], PT ;  /* 0x00008800f4007a0c */ /* 0x000fc40003f46270 */
[----:B-----5:R-:W-:Y:S01]  /*2640*/  ISETP.GE.AND P1, PT, R13, c[0x0][0x220], PT ;  /* 0x000088000d007a0c */ /* 0x020fe20003f26270 */
        /* <DEDUP_REMOVED lines=15> */
.L_x_903:
        /* <DEDUP_REMOVED lines=16> */
[----:B------:R-:W2:Y:S04]  /*2840*/  LDL R27, [R1+0x4] ;  /* 0x00000400011b7983 */ /* 0x000ea80000100800 */
[----:B------:R-:W3:Y:S04]  /*2850*/  LDL R26, [R1] ;  /* 0x00000000011a7983 */ /* 0x000ee80000100800 */
[----:B------:R-:W4:Y:S01]  /*2860*/  LDL R17, [R1+0x8] ;  /* 0x0000080001117983 */ /* 0x000f220000100800 */
[----:B------:R-:W-:Y:S01]  /*2870*/  MOV R3, UR24 ;  /* 0x0000001800037c02 */ /* 0x000fe20008000f00 */
[----:B------:R-:W-:Y:S01]  /*2880*/  IMAD R0, R13, c[0x0][0x370], RZ ;  /* 0x0000dc000d007a24 */ /* 0x000fe200078e02ff */
[----:B------:R-:W-:Y:S01]  /*2890*/  MOV R6, UR35 ;  /* 0x0000002300067c02 */ /* 0x000fe20008000f00 */
[----:B------:R-:W-:Y:S01]  /*28a0*/  IMAD.U32 R2, RZ, RZ, UR21 ;  /* 0x00000015ff027e24 */ /* 0x000fe2000f8e00ff */
[----:B------:R-:W-:Y:S01]  /*28b0*/  ISETP.GE.AND P4, PT, R244, c[0x0][0x220], PT ;  /* 0x00008800f4007a0c */ /* 0x000fe20003f86270 */
[----:B------:R-:W-:-:S02]  /*28c0*/  IMAD R0, R9, c[0x0][0x374], R0 ;  /* 0x0000dd0009007a24 */ /* 0x000fc400078e0200 */
[----:B------:R-:W-:-:S04]  /*28d0*/  IMAD.WIDE.U32 R2, R9, c[0x0][0x370], R2 ;  /* 0x0000dc0009027a25 */ /* 0x000fc800078e0002 */
        /* <DEDUP_REMOVED lines=13> */
[----:B------:R1:W-:Y:S01]  /*29b0*/  @!P4 LDGSTS.E.BYPASS.LTC128B.128 [R237+0x10000], [R6.64] ;  /* 0x1000000006edcfae */ /* 0x0003e2000b901d44 */
[----:B--2---:R-:W-:Y:S02]  /*29c0*/  ISETP.GE.AND P3, PT, R27, c[0x0][0x220], PT ;  /* 0x000088001b007a0c */ /* 0x004fe40003f66270 */
[----:B---3--:R-:W-:Y:S02]  /*29d0*/  ISETP.GE.AND P2, PT, R26, c[0x0][0x220], PT ;  /* 0x000088001a007a0c */ /* 0x008fe40003f46270 */
[----:B----4-:R-:W-:-:S09]  /*29e0*/  ISETP.GE.AND P1, PT, R17, c[0x0][0x220], PT ;  /* 0x0000880011007a0c */ /* 0x010fd20003f26270 */
        /* <DEDUP_REMOVED lines=16> */
.L_x_914:
[----:B------:R-:W-:Y:S05]  /*2af0*/  BSYNC B0 ;  /* 0x0000000000007941 */ /* 0x000fea0003800000 */
.L_x_913:
        /* <DEDUP_REMOVED lines=9> */
[----:B-12---:R-:W2:Y:S04]  /*2b90*/  LDL R2, [R1+0x4] ;  /* 0x0000040001027983 */ /* 0x006ea80000100800 */
[----:B------:R-:W4:Y:S04]  /*2ba0*/  LDL R0, [R1] ;  /* 0x0000000001007983 */ /* 0x000f280000100800 */
[----:B------:R-:W5:Y:S01]  /*2bb0*/  LDL R26, [R1+0x8] ;  /* 0x00000800011a7983 */ /* 0x000f620000100800 */
[----:B------:R-:W-:Y:S01]  /*2bc0*/  ISETP.GE.AND P4, PT, R244, c[0x0][0x220], PT ;  /* 0x00008800f4007a0c */ /* 0x000fe20003f86270 */
[----:B------:R-:W-:-:S12]  /*2bd0*/  IMAD.WIDE.U32 R6, R13, c[0x0][0x370], RZ ;  /* 0x0000dc000d067a25 */ /* 0x000fd800078e00ff */
[----:B------:R-:W-:Y:S01]  /*2be0*/  @!P4 IMAD.MOV.U32 R3, RZ, RZ, c[0x0][0x374] ;  /* 0x0000dd00ff03c624 */ /* 0x000fe200078e00ff */
[----:B------:R1:W-:Y:S01]  /*2bf0*/  @P4 STS.128 [R237+0x11000], RZ ;  /* 0x011000ffed004388 */ /* 0x0003e20000000c00 */
[----:B--2---:R-:W-:Y:S01]  /*2c00*/  ISETP.GE.AND P3, PT, R2, c[0x0][0x220], PT ;  /* 0x0000880002007a0c */ /* 0x004fe20003f66270 */
[----:B------:R-:W-:Y:S01]  /*2c10*/  @!P4 IMAD.MOV.U32 R2, RZ, RZ, c[0x0][0x370] ;  /* 0x0000dc00ff02c624 */ /* 0x000fe200078e00ff */
[----:B----4-:R-:W-:Y:S02]  /*2c20*/  ISETP.GE.AND P2, PT, R0, c[0x0][0x220], PT ;  /* 0x0000880000007a0c */ /* 0x010fe40003f46270 */
[----:B------:R-:W-:Y:S01]  /*2c30*/  IADD3 R0, P1, R4, R6, RZ ;  /* 0x0000000604007210 */ /* 0x000fe20007f3e0ff */
[----:B------:R-:W-:Y:S01]  /*2c40*/  IMAD R4, R13, c[0x0][0x374], RZ ;  /* 0x0000dd000d047a24 */ /* 0x000fe200078e02ff */
[----:B------:R-:W-:-:S04]  /*2c50*/  @!P4 LEA R6, P0, R2, R240, 0x6 ;  /* 0x000000f00206c211 */ /* 0x000fc800078030ff */
[----:B------:R-:W-:Y:S02]  /*2c60*/  IADD3.X R8, R8, R7, R4, P1, !PT ;  /* 0x0000000708087210 */ /* 0x000fe40000ffe404 */
        /* <DEDUP_REMOVED lines=8> */
[----:B-----5:R-:W-:Y:S01]  /*2cf0*/  ISETP.GE.AND P0, PT, R26, c[0x0][0x220], PT ;  /* 0x000088001a007a0c */ /* 0x020fe20003f06270 */
        /* <DEDUP_REMOVED lines=19> */
.L_x_916:
[----:B------:R-:W-:Y:S05]  /*2e30*/  BSYNC B0 ;  /* 0x0000000000007941 */ /* 0x000fea0003800000 */
.L_x_915:
        /* <DEDUP_REMOVED lines=23> */
.L_x_918:
[----:B-1----:R-:W4:Y:S04]  /*2fb0*/  LDL R7, [R1+0x4] ;  /* 0x0000040001077983 */ /* 0x002f280000100800 */
[----:B------:R-:W5:Y:S04]  /*2fc0*/  LDL R6, [R1] ;  /* 0x0000000001067983 */ /* 0x000f680000100800 */
[----:B--2---:R-:W2:Y:S01]  /*2fd0*/  LDL R8, [R1+0x8] ;  /* 0x0000080001087983 */ /* 0x004ea20000100800 */
[----:B------:R-:W-:Y:S01]  /*2fe0*/  IMAD.U32 R2, RZ, RZ, UR31 ;  /* 0x0000001fff027e24 */ /* 0x000fe2000f8e00ff */
[----:B------:R-:W-:Y:S01]  /*2ff0*/  ISETP.GE.AND P1, PT, R244, c[0x0][0x220], PT ;  /* 0x00008800f4007a0c */ /* 0x000fe20003f26270 */
[----:B------:R-:W-:Y:S01]  /*3000*/  IMAD.U32 R3, RZ, RZ, UR29 ;  /* 0x0000001dff037e24 */ /* 0x000fe2000f8e00ff */
[----:B------:R-:W-:Y:S01]  /*3010*/  MOV R0, 0x2 ;  /* 0x0000000200007802 */ /* 0x000fe20000000f00 */
[----:B------:R-:W-:-:S02]  /*3020*/  IMAD.U32 R4, RZ, RZ, UR35 ;  /* 0x00000023ff047e24 */ /* 0x000fc4000f8e00ff */
[----:B------:R-:W-:-:S05]  /*3030*/  IMAD.WIDE.U32 R2, R9, c[0x0][0x190], R2 ;  /* 0x0000640009027a25 */ /* 0x000fca00078e0002 */
[----:B------:R-:W-:-:S03]  /*3040*/  IADD3 R3, R18, R3, RZ ;  /* 0x0000000312037210 */ /* 0x000fc60007ffe0ff */
[----:B------:R1:W-:Y:S02]  /*3050*/  @P1 STS [R236], RZ ;  /* 0x000000ffec001388 */ /* 0x0003e40000000800 */
[----:B------:R-:W-:Y:S02]  /*3060*/  IMAD.WIDE.U32 R4, R4, c[0x0][0x1a8], R2 ;  /* 0x00006a0004047a25 */ /* 0x000fe400078e0002 */
[----:B------:R1:W-:Y:S02]  /*3070*/  @P1 STS [R236+0x4], RZ ;  /* 0x000004ffec001388 */ /* 0x0003e40000000800 */
[----:B------:R-:W-:Y:S01]  /*3080*/  IMAD.WIDE R2, R244, R0, c[0x0][0x160] ;  /* 0x00005800f4027625 */ /* 0x000fe200078e0200 */
[----:B------:R-:W-:Y:S01]  /*3090*/  IADD3 R0, R5, UR9, RZ ;  /* 0x0000000905007c10 */ /* 0x000fe2000fffe0ff */
[----:B------:R1:W-:Y:S03]  /*30a0*/  @P1 STS [R236+0x8], RZ ;  /* 0x000008ffec001388 */ /* 0x0003e60000000800 */
[C---:B------:R-:W-:Y:S01]  /*30b0*/  LEA R2, P4, R4.reuse, R2, 0x1 ;  /* 0x0000000204027211 */ /* 0x040fe200078808ff */
[----:B------:R1:W-:Y:S03]  /*30c0*/  @P1 STS [R236+0xc], RZ ;  /* 0x00000cffec001388 */ /* 0x0003e60000000800 */
[----:B------:R-:W-:-:S02]  /*30d0*/  LEA.HI.X R3, R4, R3, R0, 0x1, P4 ;  /* 0x0000000304037211 */ /* 0x000fc400020f0c00 */
[----:B----4-:R-:W-:Y:S02]  /*30e0*/  ISETP.GE.AND P3, PT, R7, c[0x0][0x220], PT ;  /* 0x0000880007007a0c */ /* 0x010fe40003f66270 */
[----:B------:R-:W-:Y:S02]  /*30f0*/  @!P1 MOV R7, R242 ;  /* 0x000000f200079202 */ /* 0x000fe40000000f00 */
[----:B-----5:R-:W-:Y:S01]  /*3100*/  ISETP.GE.AND P2, PT, R6, c[0x0][0x220], PT ;  /* 0x0000880006007a0c */ /* 0x020fe20003f46270 */
[----:B------:R-:W-:-:S05]  /*3110*/  @!P1 IMAD.MOV.U32 R6, RZ, RZ, R241 ;  /* 0x000000ffff069224 */ /* 0x000fca00078e00f1 */
[----:B------:R-:W-:Y:S01]  /*3120*/  @!PT LDS RZ, [RZ] ;  /* 0x00000000fffff984 */ /* 0x000fe20000000800 */
[----:B------:R-:W-:Y:S01]  /*3130*/  @!PT LDS RZ, [RZ] ;  /* 0x00000000fffff984 */ /* 0x000fe20000000800 */
[----:B------:R-:W-:Y:S01]  /*3140*/  @!PT LDS RZ, [RZ] ;  /* 0x00000000fffff984 */ /* 0x000fe20000000800 */
[----:B------:R1:W-:Y:S01]  /*3150*/  @!P1 LDGSTS.E.BYPASS.LTC128B.128 [R236], [R6.64] ;  /* 0x0000000006ec9fae */ /* 0x0003e2000b901d44 */
[----:B--2---:R-:W-:-:S03]  /*3160*/  ISETP.GE.AND P1, PT, R8, c[0x0][0x220], PT ;  /* 0x0000880008007a0c */ /* 0x004fc60003f26270 */
        /* <DEDUP_REMOVED lines=25> */
.L_x_919:
[----:B------:R-:W-:Y:S05]  /*3300*/  BSYNC B0 ;  /* 0x0000000000007941 */ /* 0x000fea0003800000 */
.L_x_917:
[----:B------:R-:W-:Y:S01]  /*3310*/  BSSY B0, `(.L_x_920) ;  /* 0x0000049000007945 */ /* 0x000fe20003800000 */
[----:B-1----:R-:W-:-:S02]  /*3320*/  IMAD R4, R13, c[0x0][0x194], RZ ;  /* 0x000065000d047a24 */ /* 0x002fc400078e02ff */
        /* <DEDUP_REMOVED lines=19> */
.L_x_921:
[----:B------:R-:W5:Y:S04]  /*3460*/  LDL R0, [R1] ;  /* 0x0000000001007983 */ /* 0x000f680000100800 */
[----:B--2---:R-:W2:Y:S04]  /*3470*/  LDL R2, [R1+0x4] ;  /* 0x0000040001027983 */ /* 0x004ea80000100800 */
[----:B---3--:R-:W3:Y:S01]  /*3480*/  LDL R13, [R1+0x8] ;  /* 0x00000800010d7983 */ /* 0x008ee20000100800 */
[----:B------:R-:W-:-:S13]  /*3490*/  ISETP.GE.AND P4, PT, R244, c[0x0][0x220], PT ;  /* 0x00008800f4007a0c */ /* 0x000fda0003f86270 */
[----:B------:R-:W-:Y:S01]  /*34a0*/  @!P4 IMAD.MOV.U32 R3, RZ, RZ, c[0x0][0x194] ;  /* 0x00006500ff03c624 */ /* 0x000fe200078e00ff */
[----:B------:R1:W-:Y:S04]  /*34b0*/  @P4 STS [R236+0x1000], RZ ;  /* 0x001000ffec004388 */ /* 0x0003e80000000800 */
[----:B------:R1:W-:Y:S04]  /*34c0*/  @P4 STS [R236+0x1004], RZ ;  /* 0x001004ffec004388 */ /* 0x0003e80000000800 */
[----:B------:R1:W-:Y:S04]  /*34d0*/  @P4 STS [R236+0x1008], RZ ;  /* 0x001008ffec004388 */ /* 0x0003e80000000800 */
[----:B------:R1:W-:Y:S01]  /*34e0*/  @P4 STS [R236+0x100c], RZ ;  /* 0x00100cffec004388 */ /* 0x0003e20000000800 */
[----:B-----5:R-:W-:-:S02]  /*34f0*/  ISETP.GE.AND P2, PT, R0, c[0x0][0x220], PT ;  /* 0x0000880000007a0c */ /* 0x020fc40003f46270 */
[----:B--2---:R-:W-:Y:S01]  /*3500*/  ISETP.GE.AND P3, PT, R2, c[0x0][0x220], PT ;  /* 0x0000880002007a0c */ /* 0x004fe20003f66270 */
[----:B------:R-:W-:Y:S01]  /*3510*/  @!P4 IMAD.MOV.U32 R2, RZ, RZ, c[0x0][0x190] ;  /* 0x00006400ff02c624 */ /* 0x000fe200078e00ff */
[----:B------:R-:W-:-:S04]  /*3520*/  IADD3 R0, P5, R10, R8, RZ ;  /* 0x000000080a007210 */ /* 0x000fc80007fbe0ff */
[C---:B------:R-:W-:Y:S02]  /*3530*/  @!P4 LEA R6, P1, R2.reuse, R241, 0x6 ;  /* 0x000000f10206c211 */ /* 0x040fe400078230ff */
        /* <DEDUP_REMOVED lines=8> */
[----:B------:R-:W-:-:S02]  /*35c0*/  @!P2 LEA.HI.X R3, R0, c[0x0][0x164], R8, 0x1, P1 ;  /* 0x000059000003aa11 */ /* 0x000fc400008f0c08 */
[----:B---3--:R-:W-:Y:S02]  /*35d0*/  ISETP.GE.AND P1, PT, R13, c[0x0][0x220], PT ;  /* 0x000088000d007a0c */ /* 0x008fe40003f26270 */
[----:B------:R-:W-:Y:S01]  /*35e0*/  @!P3 LEA.HI.X R5, R0, c[0x0][0x164], R8, 0x1, P5 ;  /* 0x000059000005ba11 */ /* 0x000fe200028f0c08 */
        /* <DEDUP_REMOVED lines=21> */
[----:B-1----:R-:W-:-:S04]  /*3740*/  LEA R2, P1, R0, c[0x0][0x160], 0x1 ;  /* 0x0000580000027a11 */ /* 0x002fc800078208ff */
[----:B------:R-:W-:-:S05]  /*3750*/  LEA.HI.X R3, R0, c[0x0][0x164], R8, 0x1, P1 ;  /* 0x0000590000037a11 */ /* 0x000fca00008f0c08 */
[----:B------:R-:W-:Y:S01]  /*3760*/  @!PT LDS RZ, [RZ] ;  /* 0x00000000fffff984 */ /* 0x000fe20000000800 */
[----:B------:R-:W-:Y:S01]  /*3770*/  @!PT LDS RZ, [RZ] ;  /* 0x00000000fffff984 */ /* 0x000fe20000000800 */
[----:B------:R-:W-:Y:S01]  /*3780*/  @!PT LDS RZ, [RZ] ;  /* 0x00000000fffff984 */ /* 0x000fe20000000800 */
[----:B------:R1:W-:Y:S04]  /*3790*/  LDGSTS.E.BYPASS.LTC128B.128 [R236+0x7000], [R2.64+0x180] ;  /* 0x0700018002ec7fae */ /* 0x0003e8000b901d44 */
.L_x_922:
[----:B------:R-:W-:Y:S05]  /*37a0*/  BSYNC B0 ;  /* 0x0000000000007941 */ /* 0x000fea0003800000 */
.L_x_920:
[C---:B------:R-:W-:Y:S01]  /*37b0*/  IADD3 R0, R246.reuse, 0x8, RZ ;  /* 0x00000008f6007810 */ /* 0x040fe20007ffe0ff */
[----:B------:R-:W-:Y:S01]  /*37c0*/  USHF.R.S32.HI UR8, URZ, 0x1f, UR20 ;  /* 0x0000001f3f087899 */ /* 0x000fe20008011414 */
[----:B------:R-:W-:Y:S01]  /*37d0*/  ISETP.GE.AND P2, PT, R246, UR6, PT ;  /* 0x00000006f6007c0c */ /* 0x000fe2000bf46270 */
[----:B-12---:R-:W-:Y:S01]  /*37e0*/  IMAD.MOV.U32 R2, RZ, RZ, 0x4 ;  /* 0x00000004ff027424 */ /* 0x006fe200078e00ff */
[----:B------:R-:W-:Y:S01]  /*37f0*/  ISETP.GE.AND P1, PT, R0, UR6, PT ;  /* 0x0000000600007c0c */ /* 0x000fe2000bf26270 */
[----:B------:R-:W-:Y:S01]  /*3800*/  UIADD3 UR6, -UR20, UR18, URZ ;  /* 0x0000001214067290 */ /* 0x000fe2000fffe13f */
[----:B------:R-:W-:Y:S01]  /*3810*/  MOV R251, 0x7f800000 ;  /* 0x7f80000000fb7802 */ /* 0x000fe20000000f00 */
[----:B------:R-:W-:Y:S01]  /*3820*/  ULDC.64 UR10, c[0x0][0x198] ;  /* 0x00006600000a7ab9 */ /* 0x000fe20000000a00 */
[----:B------:R-:W-:Y:S01]  /*3830*/  IMAD.MOV.U32 R252, RZ, RZ, 0x7f800000 ;  /* 0x7f800000fffc7424 */ /* 0x000fe200078e00ff */
[----:B------:R-:W-:Y:S01]  /*3840*/  UIMAD UR9, UR8, UR10, URZ ;  /* 0x0000000a080972a4 */ /* 0x000fe2000f8e023f */
[----:B------:R-:W-:Y:S01]  /*3850*/  IMAD.WIDE R2, R246, R2, UR14 ;  /* 0x0000000ef6027e25 */ /* 0x000fe2000f8e0202 */
[----:B------:R-:W-:-:S02]  /*3860*/  ISETP.GE.AND P6, PT, R12, UR6, PT ;  /* 0x000000060c007c0c */ /* 0x000fc4000bfc6270 */
[----:B------:R-:W-:Y:S01]  /*3870*/  MOV R16, UR20 ;  /* 0x0000001400107c02 */ /* 0x000fe20008000f00 */
[----:B------:R-:W-:Y:S01]  /*3880*/  UIMAD UR9, UR20, UR11, UR9 ;  /* 0x0000000b140972a4 */ /* 0x000fe2000f8e0209 */
[----:B------:R1:W5:Y:S04]  /*3890*/  @!P2 LDG.E R251, [R2.64] ;  /* 0x0000000402fba981 */ /* 0x000368000c1e1900 */
[----:B------:R1:W5:Y:S01]  /*38a0*/  @!P1 LDG.E R252, [R2.64+0x20] ;  /* 0x0000200402fc9981 */ /* 0x000362000c1e1900 */
[----:B------:R-:W-:-:S04]  /*38b0*/  IMAD.U32 R0, RZ, RZ, UR9 ;  /* 0x00000009ff007e24 */ /* 0x000fc8000f8e00ff */
[----:B------:R2:W-:Y:S04]  /*38c0*/  @P6 STS.128 [R237+0x18000], RZ ;  /* 0x018000ffed006388 */ /* 0x0005e80000000c00 */
[----:B------:R2:W-:Y:S04]  /*38d0*/  @P6 STS.128 [R237+0x1a000], RZ ;  /* 0x01a000ffed006388 */ /* 0x0005e80000000c00 */
[----:B------:R2:W-:Y:S04]  /*38e0*/  @P6 STS.128 [R237+0x1c000], RZ ;  /* 0x01c000ffed006388 */ /* 0x0005e80000000c00 */
[----:B------:R2:W-:Y:S01]  /*38f0*/  @P6 STS.128 [R237+0x1e000], RZ ;  /* 0x01e000ffed006388 */ /* 0x0005e20000000c00 */
[----:B-1----:R-:W-:-:S05]  /*3900*/  IMAD.WIDE.U32 R2, R16, c[0x0][0x198], R244 ;  /* 0x0000660010027a25 */ /* 0x002fca00078e00f4 */
[----:B------:R-:W-:-:S04]  /*3910*/  IADD3 R2, P1, R2, UR26, RZ ;  /* 0x0000001a02027c10 */ /* 0x000fc8000ff3e0ff */
[----:B------:R-:W-:Y:S01]  /*3920*/  IADD3.X R3, R3, UR28, R0, P1, !PT ;  /* 0x0000001c03037c10 */ /* 0x000fe20008ffe400 */
[----:B------:R-:W-:Y:S01]  /*3930*/  IMAD R0, R22, c[0x0][0x1b0], RZ ;  /* 0x00006c0016007a24 */ /* 0x000fe200078e02ff */
[----:B------:R-:W-:Y:S03]  /*3940*/  BSSY B0, `(.L_x_923) ;  /* 0x0000035000007945 */ /* 0x000fe60003800000 */
[C---:B------:R-:W-:Y:S02]  /*3950*/  IMAD R13, R14.reuse, c[0x0][0x1b4], R0 ;  /* 0x00006d000e0d7a24 */ /* 0x040fe400078e0200 */
[----:B------:R-:W-:-:S05]  /*3960*/  IMAD.WIDE.U32 R8, R14, c[0x0][0x1b0], R2 ;  /* 0x00006c000e087a25 */ /* 0x000fca00078e0002 */
[----:B------:R-:W-:Y:S01]  /*3970*/  IADD3 R15, R9, R13, RZ ;  /* 0x0000000d090f7210 */ /* 0x000fe20007ffe0ff */
[----:B------:R-:W-:Y:S05]  /*3980*/  @P6 BRA `(.L_x_924) ;  /* 0x0000030000006947 */ /* 0x000fea0003800000 */
[----:B--2---:R-:W2:Y:S04]  /*3990*/  LDL R27, [R1+0x4] ;  /* 0x00000400011b7983 */ /* 0x004ea80000100800 */
[----:B---3--:R-:W3:Y:S04]  /*39a0*/  LDL R26, [R1] ;  /* 0x00000000011a7983 */ /* 0x008ee80000100800 */
[----:B----4-:R-:W4:Y:S01]  /*39b0*/  LDL R18, [R1+0x8] ;  /* 0x0000080001127983 */ /* 0x010f220000100800 */
[----:B------:R-:W-:Y:S01]  /*39c0*/  ISETP.GE.AND P4, PT, R244, c[0x0][0x220], PT ;  /* 0x00008800f4007a0c */ /* 0x000fe20003f86270 */
[----:B------:R-:W-:-:S02]  /*39d0*/  IMAD.U32 R2, RZ, RZ, UR26 ;  /* 0x0000001aff027e24 */ /* 0x000fc4000f8e00ff */
[----:B------:R-:W-:Y:S02]  /*39e0*/  IMAD.U32 R3, RZ, RZ, UR28 ;  /* 0x0000001cff037e24 */ /* 0x000fe4000f8e00ff */
        /* <DEDUP_REMOVED lines=16> */
[----:B------:R-:W-:Y:S02]  /*3af0*/  IADD3 R0, R13, R5, RZ ;  /* 0x000000050d007210 */ /* 0x000fe40007ffe0ff */
[C---:B------:R-:W-:Y:S01]  /*3b00*/  LEA R2, P5, R4.reuse, R2, 0x1 ;  /* 0x0000000204027211 */ /* 0x040fe200078a08ff */
[----:B------:R-:W-:Y:S01]  /*3b10*/  @!PT LDS RZ, [RZ] ;  /* 0x00000000fffff984 */ /* 0x000fe20000000800 */
[----:B------:R-:W-:Y:S01]  /*3b20*/  @!PT LDS RZ, [RZ] ;  /* 0x00000000fffff984 */ /* 0x000fe20000000800 */
[----:B------:R-:W-:Y:S01]  /*3b30*/  @!PT LDS RZ, [RZ] ;  /* 0x00000000fffff984 */ /* 0x000fe20000000800 */
[----:B------:R1:W-:Y:S03]  /*3b40*/  @!P4 LDGSTS.E.BYPASS.LTC128B.128 [R237+0x18000], [R10.64] ;  /* 0x180000000aedcfae */ /* 0x0003e6000b901d44 */
[----:B------:R-:W-:Y:S02]  /*3b50*/  LEA.HI.X R3, R4, R3, R0, 0x1, P5 ;  /* 0x0000000304037211 */ /* 0x000fe400028f0c00 */
[----:B--2---:R-:W-:-:S02]  /*3b60*/  ISETP.GE.AND P3, PT, R27, c[0x0][0x220], PT ;  /* 0x000088001b007a0c */ /* 0x004fc40003f66270 */
        /* <DEDUP_REMOVED lines=18> */
.L_x_924:
[----:B--2---:R-:W-:Y:S05]  /*3c90*/  BSYNC B0 ;  /* 0x0000000000007941 */ /* 0x004fea0003800000 */
.L_x_923:
[----:B------:R-:W-:Y:S01]  /*3ca0*/  ISETP.GE.AND P5, PT, R17, UR6, PT ;  /* 0x0000000611007c0c */ /* 0x000fe2000bfa6270 */
[----:B------:R-:W-:-:S12]  /*3cb0*/  BSSY B0, `(.L_x_925) ;  /* 0x0000039000007945 */ /* 0x000fd80003800000 */
[----:B------:R2:W-:Y:S04]  /*3cc0*/  @P5 STS.128 [R237+0x19000], RZ ;  /* 0x019000ffed005388 */ /* 0x0005e80000000c00 */
[----:B------:R2:W-:Y:S04]  /*3cd0*/  @P5 STS.128 [R237+0x1b000], RZ ;  /* 0x01b000ffed005388 */ /* 0x0005e80000000c00 */
[----:B------:R2:W-:Y:S04]  /*3ce0*/  @P5 STS.128 [R237+0x1d000], RZ ;  /* 0x01d000ffed005388 */ /* 0x0005e80000000c00 */
[----:B------:R2:W-:Y:S01]  /*3cf0*/  @P5 STS.128 [R237+0x1f000], RZ ;  /* 0x01f000ffed005388 */ /* 0x0005e20000000c00 */
[----:B------:R-:W-:Y:S05]  /*3d00*/  @P5 BRA `(.L_x_926) ;  /* 0x0000033000005947 */ /* 0x000fea0003800000 */
[----:B--2---:R-:W2:Y:S04]  /*3d10*/  LDL R18, [R1+0x4] ;  /* 0x0000040001127983 */ /* 0x004ea80000100800 */
[----:B-1-3--:R-:W3:Y:S04]  /*3d20*/  LDL R11, [R1] ;  /* 0x00000000010b7983 */ /* 0x00aee80000100800 */
[----:B----4-:R-:W4:Y:S01]  /*3d30*/  LDL R10, [R1+0x8] ;  /* 0x00000800010a7983 */ /* 0x010f220000100800 */
[----:B------:R-:W-:Y:S01]  /*3d40*/  IADD3 R0, P1, R19, 0x20, RZ ;  /* 0x0000002013007810 */ /* 0x000fe20007f3e0ff */
[----:B------:R-:W-:Y:S01]  /*3d50*/  IMAD.U32 R3, RZ, RZ, UR28 ;  /* 0x0000001cff037e24 */ /* 0x000fe2000f8e00ff */
[----:B------:R-:W-:Y:S01]  /*3d60*/  MOV R2, UR26 ;  /* 0x0000001a00027c02 */ /* 0x000fe20008000f00 */
[----:B------:R-:W-:Y:S01]  /*3d70*/  IMAD.MOV.U32 R9, RZ, RZ, R15 ;  /* 0x000000ffff097224 */ /* 0x000fe200078e000f */
[----:B------:R-:W-:Y:S01]  /*3d80*/  ISETP.GE.AND P4, PT, R244, c[0x0][0x220], PT ;  /* 0x00008800f4007a0c */ /* 0x000fe20003f86270 */
[----:B------:R-:W-:Y:S01]  /*3d90*/  IMAD.X R4, RZ, RZ, R20, P1 ;  /* 0x000000ffff047224 */ /* 0x000fe200008e0614 */
[----:B------:R-:W-:Y:S01]  /*3da0*/  MOV R7, 0x2 ;  /* 0x0000000200077802 */ /* 0x000fe20000000f00 */
[----:B------:R-:W-:-:S04]  /*3db0*/  IMAD.WIDE.U32 R2, R0, c[0x0][0x198], R2 ;  /* 0x0000660000027a25 */ /* 0x000fc800078e0002 */
        /* <DEDUP_REMOVED lines=15> */
[----:B------:R-:W-:-:S04]  /*3eb0*/  LEA.HI.X R3, R4, R3, R5, 0x1, P2 ;  /* 0x0000000304037211 */ /* 0x000fc800010f0c05 */
[----:B------:R-:W-:-:S05]  /*3ec0*/  @!P4 LEA.HI.X R7, R8, c[0x0][0x16c], R0, 0x1, P1 ;  /* 0x00005b000807ca11 */ /* 0x000fca00008f0c00 */
        /* <DEDUP_REMOVED lines=23> */
.L_x_926:
[----:B------:R-:W-:Y:S05]  /*4040*/  BSYNC B0 ;  /* 0x0000000000007941 */ /* 0x000fea0003800000 */
.L_x_925:
        /* <DEDUP_REMOVED lines=17> */
[----:B------:R-:W2:Y:S04]  /*4160*/  LDL R26, [R1+0x4] ;  /* 0x00000400011a7983 */ /* 0x000ea80000100800 */
        /* <DEDUP_REMOVED lines=47> */
.L_x_928:
[----:B------:R-:W-:Y:S05]  /*4460*/  BSYNC B0 ;  /* 0x0000000000007941 */ /* 0x000fea0003800000 */
.L_x_927:
[----:B------:R1:W-:Y:S01]  /*4470*/  @P5 STS.128 [R237+0x21000], RZ ;  /* 0x021000ffed005388 */ /* 0x0003e20000000c00 */
[----:B------:R-:W-:Y:S03]  /*4480*/  BSSY B0, `(.L_x_929) ;  /* 0x0000037000007945 */ /* 0x000fe60003800000 */
[----:B------:R1:W-:Y:S04]  /*4490*/  @P5 STS.128 [R237+0x23000], RZ ;  /* 0x023000ffed005388 */ /* 0x0003e80000000c00 */
[----:B------:R1:W-:Y:S04]  /*44a0*/  @P5 STS.128 [R237+0x25000], RZ ;  /* 0x025000ffed005388 */ /* 0x0003e80000000c00 */
[----:B------:R1:W-:Y:S01]  /*44b0*/  @P5 STS.128 [R237+0x27000], RZ ;  /* 0x027000ffed005388 */ /* 0x0003e20000000c00 */
[----:B------:R-:W-:Y:S05]  /*44c0*/  @P5 BRA `(.L_x_930) ;  /* 0x0000032000005947 */ /* 0x000fea0003800000 */
[----:B-12---:R-:W2:Y:S04]  /*44d0*/  LDL R11, [R1+0x4] ;  /* 0x00000400010b7983 */ /* 0x006ea80000100800 */
[----:B---3--:R-:W3:Y:S04]  /*44e0*/  LDL R7, [R1] ;  /* 0x0000000001077983 */ /* 0x008ee80000100800 */
[----:B----4-:R-:W4:Y:S01]  /*44f0*/  LDL R10, [R1+0x8] ;  /* 0x00000800010a7983 */ /* 0x010f220000100800 */
[----:B------:R-:W-:Y:S01]  /*4500*/  IADD3 R0, P1, R19, 0x20, RZ ;  /* 0x0000002013007810 */ /* 0x000fe20007f3e0ff */
[----:B------:R-:W-:Y:S01]  /*4510*/  IMAD.U32 R3, RZ, RZ, UR27 ;  /* 0x0000001bff037e24 */ /* 0x000fe2000f8e00ff */
        /* <DEDUP_REMOVED lines=8> */
[----:B------:R-:W-:-:S04]  /*45a0*/  IMAD.WIDE.U32 R2, R0, c[0x0][0x1a0], R2 ;  /* 0x0000680000027a25 */ /* 0x000fc800078e0002 */
[----:B------:R-:W-:Y:S02]  /*45b0*/  IMAD R0, R0, c[0x0][0x1a4], R5 ;  /* 0x0000690000007a24 */ /* 0x000fe400078e0205 */
        /* <DEDUP_REMOVED lines=10> */
[----:B------:R-:W-:-:S04]  /*4660*/  LEA R2, P5, R4, R2, 0x1 ;  /* 0x0000000204027211 */ /* 0x000fc800078a08ff */
[----:B------:R-:W-:Y:S02]  /*4670*/  LEA.HI.X R3, R4, R3, R5, 0x1, P5 ;  /* 0x0000000304037211 */ /* 0x000fe400028f0c05 */
[----:B--2---:R-:W-:Y:S02]  /*4680*/  ISETP.GE.AND P3, PT, R11, c[0x0][0x220], PT ;  /* 0x000088000b007a0c */ /* 0x004fe40003f66270 */
[----:B---3--:R-:W-:Y:S02]  /*4690*/  ISETP.GE.AND P2, PT, R7, c[0x0][0x220], PT ;  /* 0x0000880007007a0c */ /* 0x008fe40003f46270 */
[----:B------:R-:W-:Y:S02]  /*46a0*/  @!P4 LEA.HI.X R7, R8, c[0x0][0x174], R0, 0x1, P6 ;  /* 0x00005d000807ca11 */ /* 0x000fe400030f0c00 */
[----:B----4-:R-:W-:-:S03]  /*46b0*/  ISETP.GE.AND P1, PT, R10, c[0x0][0x220], PT ;  /* 0x000088000a007a0c */ /* 0x010fc60003f26270 */
        /* <DEDUP_REMOVED lines=19> */
.L_x_930:
[----:B------:R-:W-:Y:S05]  /*47f0*/  BSYNC B0 ;  /* 0x0000000000007941 */ /* 0x000fea0003800000 */
.L_x_929:
[----:B------:R-:W-:Y:S01]  /*4800*/  ULDC.64 UR10, c[0x0][0x318] ;  /* 0x0000c600000a7ab9 */ /* 0x000fe20000000a00 */
[----:B------:R-:W-:Y:S01]  /*4810*/  IMAD.MOV.U32 R8, RZ, RZ, c[0x0][0x308] ;  /* 0x0000c200ff087624 */ /* 0x000fe200078e00ff */
[----:B------:R-:W-:Y:S01]  /*4820*/  UISETP.NE.U32.AND UP1, UPT, URZ, UR10, UPT ;  /* 0x0000000a3f00728c */ /* 0x000fe2000bf25070 */
[----:B------:R-:W-:Y:S01]  /*4830*/  MOV R9, c[0x0][0x30c] ;  /* 0x0000c30000097a02 */ /* 0x000fe20000000f00 */
[----:B------:R-:W-:Y:S01]  /*4840*/  ULDC.64 UR20, c[0x0][0x320] ;  /* 0x0000c80000147ab9 */ /* 0x000fe20000000a00 */
[----:B-1----:R-:W1:Y:S01]  /*4850*/  S2R R6, SR_TID.X ;  /* 0x0000000000067919 */ /* 0x002e620000002100 */
[----:B------:R-:W-:Y:S01]  /*4860*/  UISETP.NE.AND.EX UP1, UPT, URZ, UR11, UPT, UP1 ;  /* 0x0000000b3f00728c */ /* 0x000fe2000bf25310 */
[----:B------:R-:W-:Y:S01]  /*4870*/  LEA.HI R0, R24, R25, RZ, 0x7 ;  /* 0x0000001918007211 */ /* 0x000fe200078f38ff */
[----:B------:R-:W-:Y:S01]  /*4880*/  IMAD.U32 R4, RZ, RZ, UR23 ;  /* 0x00000017ff047e24 */ /* 0x000fe2000f8e00ff */
[----:B------:R-:W0:Y:S03]  /*4890*/  LDGDEPBAR ;  /* 0x00000000000079af */ /* 0x000e260000000000 */
[----:B------:R-:W-:-:S05]  /*48a0*/  PLOP3.LUT P1, PT, PT, PT, UP1, 0x80, 0x0 ;  /* 0x000000000000781c */ /* 0x000fca0003f2f018 */
[----:B------:R-:W-:Y:S02]  /*48b0*/  @UP1 UMOV UR8, UR35 ;  /* 0x0000002300081c82 */ /* 0x000fe40008000000 */
[----:B------:R-:W-:Y:S02]  /*48c0*/  @UP1 UMOV UR9, UR59 ;  /* 0x0000003b00091c82 */ /* 0x000fe40008000000 */
[----:B------:R-:W-:Y:S02]  /*48d0*/  @UP1 UIMAD.WIDE.U32 UR8, UR33, UR20, UR8 ;  /* 0x00000014210812a5 */ /* 0x000fe4000f8e0008 */
[----:B------:R-:W-:Y:S02]  /*48e0*/  @UP1 UIMAD UR20, UR38, UR20, URZ ;  /* 0x00000014261412a4 */ /* 0x000fe4000f8e023f */
[----:B------:R-:W-:Y:S02]  /*48f0*/  @UP1 ULEA UR10, UP0, UR8, UR10, 0x2 ;  /* 0x0000000a080a1291 */ /* 0x000fe4000f80103f */
[----:B------:R-:W-:-:S04]  /*4900*/  @UP1 UIMAD UR21, UR33, UR21, UR20 ;  /* 0x00000015211512a4 */ /* 0x000fc8000f8e0214 */
[----:B------:R-:W-:Y:S01]  /*4910*/  @UP1 UIADD3 UR21, UR9, UR21, URZ ;  /* 0x0000001509151290 */ /* 0x000fe2000fffe03f */
[----:B--2---:R-:W-:-:S03]  /*4920*/  IMAD.U32 R2, RZ, RZ, UR10 ;  /* 0x0000000aff027e24 */ /* 0x004fc6000f8e00ff */
[----:B------:R-:W-:-:S06]  /*4930*/  @UP1 ULEA.HI.X UR11, UR8, UR11, UR21, 0x2, UP0 ;  /* 0x0000000b080b1291 */ /* 0x000fcc00080f1415 */
[----:B------:R-:W-:-:S05]  /*4940*/  IMAD.U32 R3, RZ, RZ, UR11 ;  /* 0x0000000bff037e24 */ /* 0x000fca000f8e00ff */
[----:B---3--:R2:W3:Y:S04]  /*4950*/  @P1 LDG.E R5, [R2.64] ;  /* 0x0000000402051981 */ /* 0x0084e8000c1e1900 */
[----:B--2-4-:R2:W4:Y:S04]  /*4960*/  LDG.E.64 R2, [R8.64+0x8] ;  /* 0x0000080408027981 */ /* 0x014528000c1e1b00 */
[----:B--2---:R-:W2:Y:S01]  /*4970*/  LDG.E.64 R8, [R8.64] ;  /* 0x0000000408087981 */ /* 0x004ea2000c1e1b00 */
[----:B------:R-:W3:Y:S01]  /*4980*/  @P1 MUFU.RCP R10, c[0x0][0x238] ;  /* 0x00008e00000a1b08 */ /* 0x000ee20000001000 */
[----:B------:R-:W-:Y:S01]  /*4990*/  SHF.R.S32.HI R0, RZ, 0x7, R0 ;  /* 0x00000007ff007819 */ /* 0x000fe20000011400 */
[----:B-1----:R-:W-:Y:S01]  /*49a0*/  IMAD.SHL.U32 R6, R6, 0x2, RZ ;  /* 0x0000000206067824 */ /* 0x002fe200078e00ff */
[----:B------:R-:W-:Y:S01]  /*49b0*/  MOV R238, R236 ;  /* 0x000000ec00ee7202 */ /* 0x000fe20000000f00 */
        /* <DEDUP_REMOVED lines=8> */
[----:B------:R-:W-:Y:S01]  /*4a40*/  CS2R R186, SRZ ;  /* 0x0000000000ba7805 */ /* 0x000fe2000001ff00 */
[----:B------:R-:W-:Y:S01]  /*4a50*/  MOV R6, UR23 ;  /* 0x0000001700067c02 */ /* 0x000fe20008000f00 */
[----:B------:R-:W-:Y:S01]  /*4a60*/  CS2R R184, SRZ ;  /* 0x0000000000b87805 */ /* 0x000fe2000001ff00 */
        /* <DEDUP_REMOVED lines=64> */
[----:B------:R1:W3:Y:S01]  /*4e70*/  @P1 R2UR UR8, R0 ;  /* 0x00000000000813c2 */ /* 0x0002e200000e0000 */
[----:B----4-:R-:W-:Y:S02]  /*4e80*/  IADD3 R5, P3, P2, R2, UR41, R21 ;  /* 0x0000002902057c10 */ /* 0x010fe4000fa7e015 */
[----:B------:R-:W-:Y:S01]  /*4e90*/  IADD3 R2, R230, 0x4000, RZ ;  /* 0x00004000e6027810 */ /* 0x000fe20007ffe0ff */
[----:B------:R-:W-:Y:S01]  /*4ea0*/  CS2R R20, SRZ ;  /* 0x0000000000147805 */ /* 0x000fe2000001ff00 */
[----:B-1----:R-:W-:Y:S01]  /*4eb0*/  IADD3.X R0, R3, UR49, R4, P3, P2 ;  /* 0x0000003103007c10 */ /* 0x002fe20009fe4404 */
[----:B------:R-:W-:Y:S01]  /*4ec0*/  IMAD.WIDE.U32 R4, R5, -0x2daee0ad, RZ ;  /* 0xd2511f5305047825 */ /* 0x000fe200078e00ff */
[----:B------:R-:W-:Y:S01]  /*4ed0*/  SEL R2, R2, R230, !P0 ;  /* 0x000000e602027207 */ /* 0x000fe20004000000 */
[----:B---3--:R-:W-:Y:S02]  /*4ee0*/  @UP1 UMOV UR6, UR8 ;  /* 0x0000000800061c82 */ /* 0x008fe40008000000 */
[----:B------:R1:W-:Y:S02]  /*4ef0*/  STL [R1+0x94], R0 ;  /* 0x0000940001007387 */ /* 0x0003e40000100800 */
[----:B------:R-:W-:-:S02]  /*4f00*/  IMAD.SHL.U32 R220, R2, 0x2, RZ ;  /* 0x0000000202dc7824 */ /* 0x000fc400078e00ff */
[----:B------:R-:W3:Y:S01]  /*4f10*/  I2F R2, R12 ;  /* 0x0000000c00027306 */ /* 0x000ee20000201400 */
[----:B--2---:R-:W2:Y:S08]  /*4f20*/  R2UR UR12, R9 ;  /* 0x00000000090c73c2 */ /* 0x004eb000000e0000 */
[----:B------:R4:W4:Y:S01]  /*4f30*/  R2UR UR11, R8 ;  /* 0x00000000080b73c2 */ /* 0x00092200000e0000 */
[----:B-1----:R-:W-:-:S04]  /*4f40*/  IADD3 R0, R231, 0x4000, RZ ;  /* 0x00004000e7007810 */ /* 0x002fc80007ffe0ff */
[----:B------:R-:W-:-:S05]  /*4f50*/  SEL R0, R0, R231, !P0 ;  /* 0x000000e700007207 */ /* 0x000fca0004000000 */
[----:B------:R-:W-:Y:S01]  /*4f60*/  IMAD.SHL.U32 R225, R0, 0x2, RZ ;  /* 0x0000000200e17824 */ /* 0x000fe200078e00ff */
[----:B------:R-:W-:-:S05]  /*4f70*/  IADD3 R0, R12, 0x19, RZ ;  /* 0x000000190c007810 */ /* 0x000fca0007ffe0ff */
[----:B------:R-:W-:Y:S01]  /*4f80*/  STL [R1+0x4c], R0 ;  /* 0x00004c0001007387 */ /* 0x000fe20000100800 */
[----:B--2---:R-:W-:-:S03]  /*4f90*/  LOP3.LUT R11, R11, UR12, RZ, 0x3c, !PT ;  /* 0x0000000c0b0b7c12 */ /* 0x004fc6000f8e3cff */
[----:B---3--:R1:W-:Y:S01]  /*4fa0*/  STL [R1+0x6c], R2 ;  /* 0x00006c0201007387 */ /* 0x0083e20000100800 */
[----:B------:R-:W-:Y:S01]  /*4fb0*/  LOP3.LUT R11, R11, R5, RZ, 0x3c, !PT ;  /* 0x000000050b0b7212 */ /* 0x000fe200078e3cff */
[----:B-1----:R1:W2:Y:S02]  /*4fc0*/  I2F R2, R0 ;  /* 0x0000000000027306 */ /* 0x0022a40000201400 */
[----:B-1----:R-:W-:-:S05]  /*4fd0*/  IADD3 R0, R12, 0x18, RZ ;  /* 0x000000180c007810 */ /* 0x002fca0007ffe0ff */
[----:B------:R-:W-:Y:S04]  /*4fe0*/  STL [R1+0x48], R0 ;  /* 0x0000480001007387 */ /* 0x000fe80000100800 */
[----:B--2---:R1:W-:Y:S02]  /*4ff0*/  STL [R1+0x88], R2 ;  /* 0x0000880201007387 */ /* 0x0043e40000100800 */
        /* <DEDUP_REMOVED lines=9> */
[----:B-1----:R-:W-:-:S06]  /*5090*/  IADD3 R0, R12, 0x9, RZ ;  /* 0x000000090c007810 */ /* 0x002fcc0007ffe0ff */
[----:B------:R-:W1:Y:S01]  /*50a0*/  I2F R3, R0 ;  /* 0x0000000000037306 */ /* 0x000e620000201400 */
[----:B------:R3:W-:Y:S04]  /*50b0*/  STL [R1+0x18], R0 ;  /* 0x0000180001007387 */ /* 0x0007e80000100800 */
[----:B--2---:R2:W-:Y:S04]  /*50c0*/  STL [R1+0x7c], R2 ;  /* 0x00007c0201007387 */ /* 0x0045e80000100800 */
[----:B-1----:R1:W-:Y:S01]  /*50d0*/  STL [R1+0x78], R3 ;  /* 0x0000780301007387 */ /* 0x0023e20000100800 */
[----:B---3--:R-:W-:-:S02]  /*50e0*/  MOV R0, c[0x0][0x22c] ;  /* 0x00008b0000007a02 */ /* 0x008fc40000000f00 */
[----:B--2---:R-:W-:-:S03]  /*50f0*/  IADD3 R2, R12, 0x8, RZ ;  /* 0x000000080c027810 */ /* 0x004fc60007ffe0ff */
[----:B------:R-:W-:Y:S02]  /*5100*/  IMAD R0, R0, c[0x0][0x1c0], RZ ;  /* 0x0000700000007a24 */ /* 0x000fe400078e02ff */
[----:B------:R2:W-:Y:S02]  /*5110*/  STL [R1+0x14], R2 ;  /* 0x0000140201007387 */ /* 0x0005e40000100800 */
[C---:B----4-:R-:W-:Y:S02]  /*5120*/  IMAD.SHL.U32 R8, R0.reuse, 0x10, RZ ;  /* 0x0000001000087824 */ /* 0x050fe400078e00ff */
[----:B------:R-:W-:Y:S01]  /*5130*/  IMAD.SHL.U32 R239, R0, 0x8, RZ ;  /* 0x0000000800ef7824 */ /* 0x000fe200078e00ff */
[----:B-1----:R-:W1:Y:S02]  /*5140*/  I2F R3, R2 ;  /* 0x0000000200037306 */ /* 0x002e640000201400 */
[C---:B------:R-:W-:Y:S02]  /*5150*/  IADD3 R7, R8.reuse, 0x20, RZ ;  /* 0x0000002008077810 */ /* 0x040fe40007ffe0ff */
[----:B------:R-:W-:-:S02]  /*5160*/  IADD3 R6, R8, 0x40, RZ ;  /* 0x0000004008067810 */ /* 0x000fc40007ffe0ff */
[C---:B------:R-:W-:Y:S02]  /*5170*/  IADD3 R7, R239.reuse, R7, RZ ;  /* 0x00000007ef077210 */ /* 0x040fe40007ffe0ff */
[----:B------:R-:W-:Y:S01]  /*5180*/  IADD3 R0, R8, 0xe0, RZ ;  /* 0x000000e008007810 */ /* 0x000fe20007ffe0ff */
[C---:B------:R-:W-:Y:S02]  /*5190*/  IMAD.IADD R6, R239.reuse, 0x1, R6 ;  /* 0x00000001ef067824 */ /* 0x040fe400078e0206 */
[C---:B------:R-:W-:Y:S01]  /*51a0*/  IMAD.IADD R7, R239.reuse, 0x1, R7 ;  /* 0x00000001ef077824 */ /* 0x040fe200078e0207 */
[C---:B------:R-:W-:Y:S01]  /*51b0*/  IADD3 R0, R239.reuse, R0, RZ ;  /* 0x00000000ef007210 */ /* 0x040fe20007ffe0ff */
[C---:B------:R-:W-:Y:S02]  /*51c0*/  IMAD.IADD R6, R239.reuse, 0x1, R6 ;  /* 0x00000001ef067824 */ /* 0x040fe400078e0206 */
[C---:B------:R-:W-:Y:S01]  /*51d0*/  IMAD.IADD R7, R239.reuse, 0x1, R7 ;  /* 0x00000001ef077824 */ /* 0x040fe200078e0207 */
[----:B-1----:R-:W-:Y:S02]  /*51e0*/  STL [R1+0x74], R3 ;  /* 0x0000740301007387 */ /* 0x002fe40000100800 */
[C---:B------:R-:W-:Y:S01]  /*51f0*/  IADD3 R6, R239.reuse, R6, RZ ;  /* 0x00000006ef067210 */ /* 0x040fe20007ffe0ff */
[C---:B------:R-:W-:Y:S01]  /*5200*/  IMAD.IADD R0, R239.reuse, 0x1, R0 ;  /* 0x00000001ef007824 */ /* 0x040fe200078e0200 */
[----:B--2---:R-:W-:Y:S01]  /*5210*/  IADD3 R2, R12, 0x1, RZ ;  /* 0x000000010c027810 */ /* 0x004fe20007ffe0ff */
[----:B------:R1:W-:Y:S01]  /*5220*/  STL.64 [R1+0x98], R4 ;  /* 0x0000980401007387 */ /* 0x0003e20000100a00 */
[C---:B------:R-:W-:Y:S01]  /*5230*/  IADD3 R7, R239.reuse, R7, RZ ;  /* 0x00000007ef077210 */ /* 0x040fe20007ffe0ff */
[----:B------:R-:W-:-:S02]  /*5240*/  IMAD.IADD R6, R239, 0x1, R6 ;  /* 0x00000001ef067824 */ /* 0x000fc400078e0206 */
[----:B------:R2:W-:Y:S01]  /*5250*/  STL [R1+0x10], R2 ;  /* 0x0000100201007387 */ /* 0x0005e20000100800 */
[----:B------:R-:W-:-:S05]  /*5260*/  IMAD.IADD R0, R239, 0x1, R0 ;  /* 0x00000001ef007824 */ /* 0x000fca00078e0200 */
[----:B------:R-:W-:Y:S02]  /*5270*/  IADD3 R0, R239, R0, RZ ;  /* 0x00000000ef007210 */ /* 0x000fe40007ffe0ff */
[C---:B-1----:R-:W-:Y:S01]  /*5280*/  IADD3 R5, R8.reuse, 0x60, RZ ;  /* 0x0000006008057810 */ /* 0x042fe20007ffe0ff */
[----:B--2---:R-:W1:Y:S01]  /*5290*/  I2F R2, R2 ;  /* 0x0000000200027306 */ /* 0x004e620000201400 */
[----:B------:R-:W-:-:S03]  /*52a0*/  IADD3 R4, R8, 0x80, RZ ;  /* 0x0000008008047810 */ /* 0x000fc60007ffe0ff */
[C---:B------:R-:W-:Y:S01]  /*52b0*/  IMAD.IADD R5, R239.reuse, 0x1, R5 ;  /* 0x00000001ef057824 */ /* 0x040fe200078e0205 */
[----:B------:R-:W-:-:S04]  /*52c0*/  IADD3 R4, R239, R4, RZ ;  /* 0x00000004ef047210 */ /* 0x000fc80007ffe0ff */
[C---:B------:R-:W-:Y:S01]  /*52d0*/  IADD3 R5, R239.reuse, R5, RZ ;  /* 0x00000005ef057210 */ /* 0x040fe20007ffe0ff */
[----:B------:R-:W-:-:S04]  /*52e0*/  IMAD.IADD R4, R239, 0x1, R4 ;  /* 0x00000001ef047824 */ /* 0x000fc800078e0204 */
[C---:B------:R-:W-:Y:S02]  /*52f0*/  IMAD.IADD R5, R239.reuse, 0x1, R5 ;  /* 0x00000001ef057824 */ /* 0x040fe400078e0205 */
[C---:B------:R-:W-:Y:S01]  /*5300*/  IMAD.IADD R4, R239.reuse, 0x1, R4 ;  /* 0x00000001ef047824 */ /* 0x040fe200078e0204 */
[----:B-1----:R1:W-:Y:S01]  /*5310*/  STL [R1+0x70], R2 ;  /* 0x0000700201007387 */ /* 0x0023e20000100800 */
[----:B------:R-:W-:-:S03]  /*5320*/  IMAD.IADD R5, R239, 0x1, R5 ;  /* 0x00000001ef057824 */ /* 0x000fc600078e0205 */
[----:B------:R-:W-:Y:S01]  /*5330*/  IADD3 R4, R239, R4, RZ ;  /* 0x00000004ef047210 */ /* 0x000fe20007ffe0ff */
[----:B-1----:R-:W-:-:S05]  /*5340*/  IMAD.WIDE.U32 R2, R11, -0x326172a9, RZ ;  /* 0xcd9e8d570b027825 */ /* 0x002fca00078e00ff */
[----:B------:R1:W-:Y:S04]  /*5350*/  STL.64 [R1+0x20], R2 ;  /* 0x0000200201007387 */ /* 0x0003e80000100a00 */
[----:B------:R2:W-:Y:S04]  /*5360*/  STL [R1+0x3c], R7 ;  /* 0x00003c0701007387 */ /* 0x0005e80000100800 */
[----:B------:R-:W-:Y:S04]  /*5370*/  STL [R1+0x38], R6 ;  /* 0x0000380601007387 */ /* 0x000fe80000100800 */
[----:B------:R3:W-:Y:S04]  /*5380*/  STL [R1+0x34], R5 ;  /* 0x0000340501007387 */ /* 0x0007e80000100800 */
[----:B------:R4:W-:Y:S01]  /*5390*/  STL [R1+0x30], R4 ;  /* 0x0000300401007387 */ /* 0x0009e20000100800 */
[----:B-1----:R-:W-:-:S02]  /*53a0*/  IADD3 R3, R8, 0xa0, RZ ;  /* 0x000000a008037810 */ /* 0x002fc40007ffe0ff */
[----:B------:R-:W-:Y:S01]  /*53b0*/  IADD3 R2, R8, 0xc0, RZ ;  /* 0x000000c008027810 */ /* 0x000fe20007ffe0ff */
[C---:B--2---:R-:W-:Y:S02]  /*53c0*/  IMAD.IADD R7, R239.reuse, 0x1, R7 ;  /* 0x00000001ef077824 */ /* 0x044fe400078e0207 */
[C---:B------:R-:W-:Y:S02]  /*53d0*/  IMAD.IADD R3, R239.reuse, 0x1, R3 ;  /* 0x00000001ef037824 */ /* 0x040fe400078e0203 */
[C---:B------:R-:W-:Y:S02]  /*53e0*/  IMAD.IADD R2, R239.reuse, 0x1, R2 ;  /* 0x00000001ef027824 */ /* 0x040fe400078e0202 */
[C---:B------:R-:W-:Y:S01]  /*53f0*/  IMAD.IADD R3, R239.reuse, 0x1, R3 ;  /* 0x00000001ef037824 */ /* 0x040fe200078e0203 */
[C---:B---3--:R-:W-:Y:S01]  /*5400*/  IADD3 R5, R239.reuse, R5, RZ ;  /* 0x00000005ef057210 */ /* 0x048fe20007ffe0ff */
[C---:B------:R-:W-:Y:S01]  /*5410*/  IMAD.IADD R6, R239.reuse, 0x1, R6 ;  /* 0x00000001ef067824 */ /* 0x040fe200078e0206 */
[----:B------:R-:W-:-:S02]  /*5420*/  IADD3 R2, R239, R2, RZ ;  /* 0x00000002ef027210 */ /* 0x000fc40007ffe0ff */
[C---:B------:R-:W-:Y:S01]  /*5430*/  IADD3 R3, R239.reuse, R3, RZ ;  /* 0x00000003ef037210 */ /* 0x040fe20007ffe0ff */
[C---:B----4-:R-:W-:Y:S02]  /*5440*/  IMAD.IADD R4, R239.reuse, 0x1, R4 ;  /* 0x00000001ef047824 */ /* 0x050fe400078e0204 */
[C---:B------:R-:W-:Y:S02]  /*5450*/  IMAD.IADD R2, R239.reuse, 0x1, R2 ;  /* 0x00000001ef027824 */ /* 0x040fe400078e0202 */
[C---:B------:R-:W-:Y:S02]  /*5460*/  IMAD.IADD R3, R239.reuse, 0x1, R3 ;  /* 0x00000001ef037824 */ /* 0x040fe400078e0203 */
[----:B------:R-:W-:-:S03]  /*5470*/  IMAD.IADD R2, R239, 0x1, R2 ;  /* 0x00000001ef027824 */ /* 0x000fc600078e0202 */
[----:B------:R1:W-:Y:S04]  /*5480*/  STL [R1+0x2c], R3 ;  /* 0x00002c0301007387 */ /* 0x0003e80000100800 */
[----:B------:R-:W-:Y:S04]  /*5490*/  STL [R1+0x68], R7 ;  /* 0x0000680701007387 */ /* 0x000fe80000100800 */
[----:B------:R2:W-:Y:S04]  /*54a0*/  STL [R1+0x28], R2 ;  /* 0x0000280201007387 */ /* 0x0005e80000100800 */
[----:B------:R-:W-:Y:S04]  /*54b0*/  STL [R1+0x64], R6 ;  /* 0x0000640601007387 */ /* 0x000fe80000100800 */
[----:B------:R3:W-:Y:S04]  /*54c0*/  STL [R1+0x1c], R0 ;  /* 0x00001c0001007387 */ /* 0x0007e80000100800 */
[----:B------:R4:W-:Y:S04]  /*54d0*/  STL [R1+0x60], R5 ;  /* 0x0000600501007387 */ /* 0x0009e80000100800 */
[----:B------:R4:W-:Y:S01]  /*54e0*/  STL [R1+0x5c], R4 ;  /* 0x00005c0401007387 */ /* 0x0009e20000100800 */
[----:B-1----:R-:W-:-:S05]  /*54f0*/  IMAD.IADD R3, R239, 0x1, R3 ;  /* 0x00000001ef037824 */ /* 0x002fca00078e0203 */
[----:B------:R4:W-:Y:S01]  /*5500*/  STL [R1+0x58], R3 ;  /* 0x0000580301007387 */ /* 0x0009e20000100800 */
[C---:B--2---:R-:W-:Y:S01]  /*5510*/  IADD3 R2, R239.reuse, R2, RZ ;  /* 0x00000002ef027210 */ /* 0x044fe20007ffe0ff */
[----:B---3--:R-:W-:-:S05]  /*5520*/  IMAD.IADD R0, R239, 0x1, R0 ;  /* 0x00000001ef007824 */ /* 0x008fca00078e0200 */
[----:B------:R4:W-:Y:S04]  /*5530*/  STL [R1+0x50], R0 ;  /* 0x0000500001007387 */ /* 0x0009e80000100800 */
[----:B------:R4:W-:Y:S02]  /*5540*/  STL [R1+0x54], R2 ;  /* 0x0000540201007387 */ /* 0x0009e40000100800 */
.L_x_933:
[----:B----4-:R-:W2:Y:S01]  /*5550*/  LDL R0, [R1+0xa4] ;  /* 0x0000a40001007983 */ /* 0x010ea20000100800 */
[----:B------:R-:W-:Y:S02]  /*5560*/  USHF.L.U32 UR8, UR23, 0x6, URZ ;  /* 0x0000000617087899 */ /* 0x000fe4000800063f */
[----:B------:R-:W-:Y:S02]  /*5570*/  USHF.L.U32 UR9, UR7, 0x6, URZ ;  /* 0x0000000607097899 */ /* 0x000fe4000800063f */
[----:B------:R-:W0:Y:S01]  /*5580*/  LDGDEPBAR ;  /* 0x00000000000079af */ /* 0x000e220000000000 */
[----:B------:R-:W-:Y:S02]  /*5590*/  UIADD3 UR10, UR19, 0x40, UR8 ;  /* 0x00000040130a7890 */ /* 0x000fe4000fffe008 */
[----:B------:R-:W-:Y:S02]  /*55a0*/  UIADD3 UR8, UR8, 0x40, URZ ;  /* 0x0000004008087890 */ /* 0x000fe4000fffe03f */
[----:B------:R-:W3:Y:S01]  /*55b0*/  LDL R122, [R1+0xa0] ;  /* 0x0000a000017a7983 */ /* 0x000ee20000100800 */
[----:B------:R-:W-:Y:S02]  /*55c0*/  UIADD3 UR10, UR10, -UR18, URZ ;  /* 0x800000120a0a7290 */ /* 0x000fe4000fffe03f */
[----:B------:R-:W-:Y:S02]  /*55d0*/  UISETP.GT.AND UP2, UPT, UR7, UR17, UPT ;  /* 0x000000110700728c */ /* 0x000fe4000bf44270 */
[----:B------:R-:W4:Y:S01]  /*55e0*/  LDL R114, [R1+0x94] ;  /* 0x0000940001727983 */ /* 0x000f220000100800 */
[----:B------:R-:W-:Y:S04]  /*55f0*/  UISETP.GE.AND UP0, UPT, UR9, UR10, UPT ;  /* 0x0000000a0900728c */ /* 0x000fe8000bf06270 */
[----:B------:R-:W3:Y:S01]  /*5600*/  LDL R113, [R1+0x6c] ;  /* 0x00006c0001717983 */ /* 0x000ee20000100800 */
[----:B------:R-:W-:Y:S02]  /*5610*/  UISETP.LT.AND UP0, UPT, UR8, UR18, UP0 ;  /* 0x000000120800728c */ /* 0x000fe40008701270 */
[----:B------:R-:W-:Y:S02]  /*5620*/  UIADD3 UR8, UR11, -0x61c88647, URZ ;  /* 0x9e3779b90b087890 */ /* 0x000fe4000fffe03f */
[----:B------:R-:W3:Y:S05]  /*5630*/  LDL.64 R118, [R1+0x20] ;  /* 0x0000200001767983 */ /* 0x000eea0000100a00 */
[----:B------:R-:W3:Y:S05]  /*5640*/  LDL R112, [R1+0xc] ;  /* 0x00000c0001707983 */ /* 0x000eea0000100800 */
[----:B------:R-:W3:Y:S05]  /*5650*/  LDL.64 R120, [R1+0x98] ;  /* 0x0000980001787983 */ /* 0x000eea0000100a00 */
[----:B------:R-:W3:Y:S05]  /*5660*/  LDL R117, [R1+0x70] ;  /* 0x0000700001757983 */ /* 0x000eea0000100800 */
[----:B------:R-:W3:Y:S01]  /*5670*/  LDL R115, [R1+0x10] ;  /* 0x0000100001737983 */ /* 0x000ee20000100800 */
[----:B------:R-:W-:Y:S04]  /*5680*/  DEPBAR.LE SB0, 0x0 ;  /* 0x000080000000791a */ /* 0x000fe80000000000 */
[----:B------:R-:W-:Y:S06]  /*5690*/  BAR.SYNC.DEFER_BLOCKING 0x0 ;  /* 0x0000000000007b1d */ /* 0x000fec0000010000 */
[----:B------:R-:W-:Y:S05]  /*56a0*/  LDSM.16.M88.4 R16, [R225] ;  /* 0x00000000e110783b */ /* 0x000fea0000000200 */
[----:B------:R-:W1:Y:S05]  /*56b0*/  LDSM.16.M88.4 R8, [R224+0x18000] ;  /* 0x01800000e008783b */ /* 0x000e6a0000000200 */
[----:B------:R-:W1:Y:S05]  /*56c0*/  LDSM.16.M88.4 R84, [R224+0x18800] ;  /* 0x01880000e054783b */ /* 0x000e6a0000000200 */
[----:B------:R-:W-:Y:S05]  /*56d0*/  LDSM.16.M88.4 R92, [R221+0x18000] ;  /* 0x01800000dd5c783b */ /* 0x000fea0000000200 */
[----:B------:R-:W-:Y:S05]  /*56e0*/  LDSM.16.M88.4 R96, [R221+0x18800] ;  /* 0x01880000dd60783b */ /* 0x000fea0000000200 */
[----:B------:R-:W-:Y:S05]  /*56f0*/  LDSM.16.M88.4 R100, [R223+0x18000] ;  /* 0x01800000df64783b */ /* 0x000fea0000000200 */
[----:B------:R-:W-:Y:S05]  /*5700*/  LDSM.16.M88.4 R104, [R223+0x18800] ;  /* 0x01880000df68783b */ /* 0x000fea0000000200 */
[----:B------:R-:W-:Y:S01]  /*5710*/  LDSM.16.M88.4 R108, [R222+0x1e000] ;  /* 0x01e00000de6c783b */ /* 0x000fe20000000200 */
[C---:B-1----:R-:W-:Y:S08]  /*5720*/  HMMA.16816.F32 R4, R16.reuse, R8, RZ ;  /* 0x000000081004723c */ /* 0x042ff000000018ff */
[C---:B------:R-:W-:Y:S08]  /*5730*/  HMMA.16816.F32 R8, R16.reuse, R10, RZ ;  /* 0x0000000a1008723c */ /* 0x040ff000000018ff */
[C---:B------:R-:W-:Y:S08]  /*5740*/  HMMA.16816.F32 R12, R16.reuse, R84, RZ ;  /* 0x00000054100c723c */ /* 0x040ff000000018ff */
[----:B------:R-:W-:Y:S01]  /*5750*/  HMMA.16816.F32 R16, R16, R86, RZ ;  /* 0x000000561010723c */ /* 0x000fe200000018ff */
[----:B--2---:R-:W-:Y:S02]  /*5760*/  R2P PR, R0, 0x6 ;  /* 0x0000000600007804 */ /* 0x004fe40000000000 */
[----:B-----5:R-:W-:Y:S03]  /*5770*/  FSETP.NEU.FTZ.AND P0, PT, R251, -INF , PT ;  /* 0xff800000fb00780b */ /* 0x020fe60003f1d000 */
[----:B------:R-:W-:Y:S02]  /*5780*/  SEL R116, R233, 0xffffffe0, !P1 ;  /* 0xffffffe0e9747807 */ /* 0x000fe40004800000 */
[----:B------:R-:W-:Y:S02]  /*5790*/  SEL R217, R232, 0xffffffc0, !P2 ;  /* 0xffffffc0e8d97807 */ /* 0x000fe40005000000 */
[----:B------:R-:W-:Y:S02]  /*57a0*/  PLOP3.LUT P2, PT, PT, PT, UP0, 0x80, 0x0 ;  /* 0x000000000000781c */ /* 0x000fe40003f4f008 */
[C---:B------:R-:W-:Y:S02]  /*57b0*/  IMAD.IADD R3, R225.reuse, 0x1, R116 ;  /* 0x00000001e1037824 */ /* 0x040fe400078e0274 */
[--C-:B------:R-:W-:Y:S02]  /*57c0*/  IMAD.IADD R2, R225, 0x1, R217.reuse ;  /* 0x00000001e1027824 */ /* 0x100fe400078e02d9 */
[----:B------:R-:W-:Y:S01]  /*57d0*/  IMAD.IADD R0, R3, 0x1, R217 ;  /* 0x0000000103007824 */ /* 0x000fe200078e02d9 */
[----:B------:R-:W1:Y:S05]  /*57e0*/  LDSM.16.M88.4 R88, [R3] ;  /* 0x000000000358783b */ /* 0x000e6a0000000200 */
[----:B------:R-:W2:Y:S01]  /*57f0*/  LDSM.16.M88.4 R84, [R2] ;  /* 0x000000000254783b */ /* 0x000ea20000000200 */
[C---:B-1----:R-:W-:Y:S08]  /*5800*/  HMMA.16816.F32 R4, R88.reuse, R92, R4 ;  /* 0x0000005c5804723c */ /* 0x042ff00000001804 */
[C---:B------:R-:W-:Y:S01]  /*5810*/  HMMA.16816.F32 R8, R88.reuse, R94, R8 ;  /* 0x0000005e5808723c */ /* 0x040fe20000001808 */
[----:B------:R-:W-:Y:S07]  /*5820*/  LDSM.16.M88.4 R92, [R222+0x18000] ;  /* 0x01800000de5c783b */ /* 0x000fee0000000200 */
[C---:B------:R-:W-:Y:S08]  /*5830*/  HMMA.16816.F32 R12, R88.reuse, R96, R12 ;  /* 0x00000060580c723c */ /* 0x040ff0000000180c */
[----:B------:R-:W-:Y:S01]  /*5840*/  HMMA.16816.F32 R16, R88, R98, R16 ;  /* 0x000000625810723c */ /* 0x000fe20000001810 */
[----:B------:R-:W1:Y:S05]  /*5850*/  LDSM.16.M88.4 R88, [R0] ;  /* 0x000000000058783b */ /* 0x000e6a0000000200 */
[----:B------:R-:W3:Y:S02]  /*5860*/  LDSM.16.M88.4 R96, [R222+0x18800] ;  /* 0x01880000de60783b */ /* 0x000ee40000000200 */
[C---:B--2---:R-:W-:Y:S08]  /*5870*/  HMMA.16816.F32 R4, R84.reuse, R100, R4 ;  /* 0x000000645404723c */ /* 0x044ff00000001804 */
        /* <DEDUP_REMOVED lines=61> */
[----:B------:R-:W-:Y:S02]  /*5c50*/  LDSM.16.M88.4 R104, [R221+0x1e800] ;  /* 0x01e80000dd68783b */ /* 0x000fe40000000200 */
[C---:B-1----:R-:W-:Y:S08]  /*5c60*/  HMMA.16816.F32 R4, R88.reuse, R92, R4 ;  /* 0x0000005c5804723c */ /* 0x042ff00000001804 */
[C---:B------:R-:W-:Y:S01]  /*5c70*/  HMMA.16816.F32 R8, R88.reuse, R94, R8 ;  /* 0x0000005e5808723c */ /* 0x040fe20000001808 */
[----:B------:R-:W1:Y:S07]  /*5c80*/  LDSM.16.M88.4 R92, [R224+0x1e800] ;  /* 0x01e80000e05c783b */ /* 0x000e6e0000000200 */
[C---:B---3--:R-:W-:Y:S08]  /*5c90*/  HMMA.16816.F32 R12, R88.reuse, R96, R12 ;  /* 0x00000060580c723c */ /* 0x048ff0000000180c */
[----:B------:R-:W-:Y:S01]  /*5ca0*/  HMMA.16816.F32 R16, R88, R98, R16 ;  /* 0x000000625810723c */ /* 0x000fe20000001810 */
[----:B------:R-:W-:Y:S05]  /*5cb0*/  LDSM.16.M88.4 R88, [R3+0x6000] ;  /* 0x006000000358783b */ /* 0x000fea0000000200 */
[----:B------:R-:W3:Y:S02]  /*5cc0*/  LDSM.16.M88.4 R96, [R221+0x1e000] ;  /* 0x01e00000dd60783b */ /* 0x000ee40000000200 */
[C---:B--2---:R-:W-:Y:S08]  /*5cd0*/  HMMA.16816.F32 R4, R84.reuse, R100, R4 ;  /* 0x000000645404723c */ /* 0x044ff00000001804 */
[C---:B------:R-:W-:Y:S01]  /*5ce0*/  HMMA.16816.F32 R8, R84.reuse, R102, R8 ;  /* 0x000000665408723c */ /* 0x040fe20000001808 */
[----:B------:R-:W-:Y:S07]  /*5cf0*/  LDSM.16.M88.4 R100, [R223+0x1e800] ;  /* 0x01e80000df64783b */ /* 0x000fee0000000200 */
[C---:B-1----:R-:W-:Y:S08]  /*5d00*/  HMMA.16816.F32 R12, R84.reuse, R92, R12 ;  /* 0x0000005c540c723c */ /* 0x042ff0000000180c */
[----:B------:R-:W-:Y:S01]  /*5d10*/  HMMA.16816.F32 R16, R84, R94, R16 ;  /* 0x0000005e5410723c */ /* 0x000fe20000001810 */
[----:B------:R1:W-:Y:S05]  /*5d20*/  LDSM.16.M88.4 R84, [R2+0x6000] ;  /* 0x006000000254783b */ /* 0x0003ea0000000200 */
[----:B------:R-:W2:Y:S02]  /*5d30*/  LDSM.16.M88.4 R92, [R223+0x1e000] ;  /* 0x01e00000df5c783b */ /* 0x000ea40000000200 */
[C---:B---3--:R-:W-:Y:S08]  /*5d40*/  HMMA.16816.F32 R4, R88.reuse, R96, R4 ;  /* 0x000000605804723c */ /* 0x048ff00000001804 */
[C---:B------:R-:W-:Y:S01]  /*5d50*/  HMMA.16816.F32 R8, R88.reuse, R98, R8 ;  /* 0x000000625808723c */ /* 0x040fe20000001808 */
[----:B------:R3:W2:Y:S03]  /*5d60*/  LDSM.16.M88.4 R96, [R0+0x6000] ;  /* 0x006000000060783b */ /* 0x0006a60000000200 */
[----:B-1----:R-:W-:Y:S04]  /*5d70*/  IMAD.U32 R2, RZ, RZ, UR7 ;  /* 0x00000007ff027e24 */ /* 0x002fe8000f8e00ff */
[C---:B------:R-:W-:Y:S01]  /*5d80*/  HMMA.16816.F32 R12, R88.reuse, R104, R12 ;  /* 0x00000068580c723c */ /* 0x040fe2000000180c */
[----:B------:R-:W4:Y:S03]  /*5d90*/  LDL R104, [R1+0x18] ;  /* 0x0000180001687983 */ /* 0x000f260000100800 */
[----:B------:R-:W-:Y:S04]  /*5da0*/  IMAD R2, R2, 0x4, R122 ;  /* 0x0000000402027824 */ /* 0x000fe800078e027a */
[----:B------:R-:W-:Y:S04]  /*5db0*/  HMMA.16816.F32 R16, R88, R106, R16 ;  /* 0x0000006a5810723c */ /* 0x000fe80000001810 */
[----:B------:R-:W-:Y:S04]  /*5dc0*/  IMAD.WIDE.U32 R2, R2, -0x326172a9, RZ ;  /* 0xcd9e8d5702027825 */ /* 0x000fe800078e00ff */
[----:B---3--:R-:W-:Y:S01]  /*5dd0*/  IMAD.U32 R0, RZ, RZ, UR9 ;  /* 0x00000009ff007e24 */ /* 0x008fe2000f8e00ff */
[C---:B--2---:R-:W-:Y:S01]  /*5de0*/  HMMA.16816.F32 R4, R84.reuse, R92, R4 ;  /* 0x0000005c5404723c */ /* 0x044fe20000001804 */
[----:B------:R-:W-:Y:S04]  /*5df0*/  UIADD3 UR9, UR12, 0x76cf5d0a, URZ ;  /* 0x76cf5d0a0c097890 */ /* 0x000fe8000fffe03f */
[----:B------:R-:W-:Y:S01]  /*5e00*/  LOP3.LUT R2, R119, UR8, R2, 0x96, !PT ;  /* 0x0000000877027c12 */ /* 0x000fe2000f8e9602 */
[----:B------:R-:W-:Y:S01]  /*5e10*/  UIADD3 UR8, UR12, -0x4498517b, URZ ;  /* 0xbb67ae850c087890 */ /* 0x000fe2000fffe03f */
[----:B------:R-:W-:Y:S01]  /*5e20*/  FMUL.FTZ R88, R251, 1.4426950216293334961 ;  /* 0x3fb8aa3bfb587820 */ /* 0x000fe20000410000 */
[C---:B------:R-:W-:Y:S04]  /*5e30*/  HMMA.16816.F32 R8, R84.reuse, R94, R8 ;  /* 0x0000005e5408723c */ /* 0x040fe80000001808 */
[----:B------:R-:W-:Y:S02]  /*5e40*/  FSEL R88, R88, RZ, P0 ;  /* 0x000000ff58587208 */ /* 0x000fe40000000000 */
[----:B------:R-:W-:Y:S01]  /*5e50*/  FSETP.NEU.FTZ.AND P0, PT, R252, -INF , PT ;  /* 0xff800000fc00780b */ /* 0x000fe20003f1d000 */
[----:B------:R-:W-:Y:S01]  /*5e60*/  IMAD.WIDE.U32 R94, R2, -0x2daee0ad, RZ ;  /* 0xd2511f53025e7825 */ /* 0x000fe200078e00ff */
[C---:B------:R-:W-:Y:S01]  /*5e70*/  HMMA.16816.F32 R12, R84.reuse, R100, R12 ;  /* 0x00000064540c723c */ /* 0x040fe2000000180c */
[----:B------:R-:W2:Y:S05]  /*5e80*/  LDL R101, [R1+0x7c] ;  /* 0x00007c0001657983 */ /* 0x000eaa0000100800 */
[----:B------:R-:W3:Y:S02]  /*5e90*/  LDL R100, [R1+0x80] ;  /* 0x0000800001647983 */ /* 0x000ee40000100800 */
[----:B------:R-:W-:Y:S03]  /*5ea0*/  HMMA.16816.F32 R16, R84, R102, R16 ;  /* 0x000000665410723c */ /* 0x000fe60000001810 */
[----:B------:R-:W4:Y:S04]  /*5eb0*/  LDL R102, [R1+0x74] ;  /* 0x0000740001667983 */ /* 0x000f280000100800 */
[----:B------:R-:W-:Y:S01]  /*5ec0*/  LOP3.LUT R85, R3, UR11, R114, 0x96, !PT ;  /* 0x0000000b03557c12 */ /* 0x000fe2000f8e9672 */
[C---:B------:R-:W-:Y:S01]  /*5ed0*/  HMMA.16816.F32 R4, R96.reuse, R108, R4 ;  /* 0x0000006c6004723c */ /* 0x040fe20000001804 */
[----:B------:R-:W4:Y:S03]  /*5ee0*/  LDL R114, [R1+0x14] ;  /* 0x0000140001727983 */ /* 0x000f260000100800 */
[----:B------:R-:W-:Y:S02]  /*5ef0*/  IMAD.U32 R84, RZ, RZ, UR19 ;  /* 0x00000013ff547e24 */ /* 0x000fe4000f8e00ff */
[----:B------:R-:W4:Y:S02]  /*5f00*/  LDL R103, [R1+0x48] ;  /* 0x0000480001677983 */ /* 0x000f240000100800 */
[C---:B------:R-:W-:Y:S03]  /*5f10*/  HMMA.16816.F32 R8, R96.reuse, R110, R8 ;  /* 0x0000006e6008723c */ /* 0x040fe60000001808 */
[----:B------:R-:W4:Y:S01]  /*5f20*/  LDL R111, [R1+0x44] ;  /* 0x00004400016f7983 */ /* 0x000f220000100800 */
[----:B------:R-:W-:Y:S04]  /*5f30*/  @!P2 IADD3 R84, -R84, 0x1, R246 ;  /* 0x000000015454a810 */ /* 0x000fe80007ffe1f6 */
[----:B------:R-:W-:Y:S01]  /*5f40*/  @!P2 IADD3 R0, R0, UR18, R84 ;  /* 0x000000120000ac10 */ /* 0x000fe2000fffe054 */
[----:B------:R-:W-:Y:S01]  /*5f50*/  IMAD.WIDE.U32 R84, R85, -0x2daee0ad, RZ ;  /* 0xd2511f5355547825 */ /* 0x000fe200078e00ff */
[----:B------:R-:W4:Y:S02]  /*5f60*/  LDL R110, [R1+0x4c] ;  /* 0x00004c00016e7983 */ /* 0x000f240000100800 */
[C---:B------:R-:W-:Y:S02]  /*5f70*/  @!P2 IMNMX R3, R0.reuse, UR18, PT ;  /* 0x000000120003ac17 */ /* 0x040fe4000b800200 */
[----:B------:R-:W-:Y:S01]  /*5f80*/  @!P2 IADD3 R2, R0, 0x8, RZ ;  /* 0x000000080002a810 */ /* 0x000fe20007ffe0ff */
[----:B------:R-:W-:Y:S01]  /*5f90*/  FMUL.FTZ R0, R252, 1.4426950216293334961 ;  /* 0x3fb8aa3bfc007820 */ /* 0x000fe20000410000 */
[-C--:B------:R-:W-:Y:S01]  /*5fa0*/  @!P2 ISETP.GE.AND P1, PT, R112, R3.reuse, PT ;  /* 0x000000037000a20c */ /* 0x080fe20003f26270 */
[----:B------:R-:W-:Y:S01]  /*5fb0*/  FFMA.FTZ R4, R113, UR6, R4 ;  /* 0x0000000671047c23 */ /* 0x000fe20008010004 */
[----:B------:R-:W-:Y:S01]  /*5fc0*/  LOP3.LUT R91, R85, UR8, R120, 0x96, !PT ;  /* 0x00000008555b7c12 */ /* 0x000fe2000f8e9678 */
[----:B------:R-:W-:Y:S01]  /*5fd0*/  FFMA.FTZ R6, R113, UR6, R6 ;  /* 0x0000000671067c23 */ /* 0x000fe20008010006 */
[----:B------:R-:W-:Y:S01]  /*5fe0*/  LOP3.LUT R90, R95, UR9, R84, 0x96, !PT ;  /* 0x000000095f5a7c12 */ /* 0x000fe2000f8e9654 */
[----:B------:R-:W4:Y:S01]  /*5ff0*/  LDL R113, [R1+0x78] ;  /* 0x0000780001717983 */ /* 0x000f220000100800 */
[C---:B------:R-:W-:Y:S01]  /*6000*/  FFMA.FTZ R5, R117.reuse, UR6, R5 ;  /* 0x0000000675057c23 */ /* 0x040fe20008010005 */
[----:B------:R-:W-:Y:S01]  /*6010*/  @!P2 IMNMX R2, R2, UR18, PT ;  /* 0x000000120202ac17 */ /* 0x000fe2000b800200 */
[----:B------:R-:W-:Y:S01]  /*6020*/  FFMA.FTZ R7, R117, UR6, R7 ;  /* 0x0000000675077c23 */ /* 0x000fe20008010007 */
[----:B------:R-:W-:Y:S01]  /*6030*/  @!P2 FSEL R4, R4, -INF , !P1 ;  /* 0xff8000000404a808 */ /* 0x000fe20004800000 */
[----:B------:R-:W1:Y:S01]  /*6040*/  LDSM.16.M88.4 R84, [R222+0x1e800] ;  /* 0x01e80000de54783b */ /* 0x000e620000000200 */
[-C--:B------:R-:W-:Y:S01]  /*6050*/  @!P2 ISETP.GE.AND P1, PT, R115, R3.reuse, PT ;  /* 0x000000037300a20c */ /* 0x080fe20003f26270 */
[----:B------:R-:W-:Y:S01]  /*6060*/  UIADD3 UR9, UR11, -0x255992d5, URZ ;  /* 0xdaa66d2b0b097890 */ /* 0x000fe2000fffe03f */
[----:B------:R-:W-:Y:S01]  /*6070*/  FSEL R0, R0, RZ, P0 ;  /* 0x000000ff00007208 */ /* 0x000fe20000000000 */
[--C-:B------:R-:W-:Y:S01]  /*6080*/  FFMA.FTZ R4, R4, c[0x0][0x23c], -R88.reuse ;  /* 0x00008f0004047a23 */ /* 0x100fe20000010858 */
[----:B------:R-:W-:Y:S01]  /*6090*/  @!P2 FSEL R5, R5, -INF , !P1 ;  /* 0xff8000000505a808 */ /* 0x000fe20004800000 */
[----:B------:R-:W-:Y:S01]  /*60a0*/  UIADD3 UR8, UR11, 0x3c6ef372, URZ ;  /* 0x3c6ef3720b087890 */ /* 0x000fe2000fffe03f */
[-C--:B------:R-:W-:Y:S01]  /*60b0*/  @!P2 ISETP.GE.AND P1, PT, R112, R2.reuse, PT ;  /* 0x000000027000a20c */ /* 0x080fe20003f26270 */
[----:B------:R1:W1:Y:S01]  /*60c0*/  MUFU.EX2 R107, R4 ;  /* 0x00000004006b7308 */ /* 0x0002620000000800 */
[----:B------:R-:W4:Y:S01]  /*60d0*/  LDL R112, [R1+0x40] ;  /* 0x0000400001707983 */ /* 0x000f220000100800 */
[----:B------:R-:W-:Y:S01]  /*60e0*/  FFMA.FTZ R89, R5, c[0x0][0x23c], -R88 ;  /* 0x00008f0005597a23 */ /* 0x000fe20000010858 */
[----:B------:R-:W-:Y:S02]  /*60f0*/  @!P2 FSEL R6, R6, -INF , !P1 ;  /* 0xff8000000606a808 */ /* 0x000fe40004800000 */
[-C--:B------:R-:W-:Y:S03]  /*6100*/  @!P2 ISETP.GE.AND P0, PT, R115, R2.reuse, PT ;  /* 0x000000027300a20c */ /* 0x080fe60003f06270 */
[--C-:B------:R-:W-:Y:S01]  /*6110*/  FFMA.FTZ R6, R6, c[0x0][0x23c], -R0.reuse ;  /* 0x00008f0006067a23 */ /* 0x100fe20000010800 */
[----:B------:R-:W-:Y:S01]  /*6120*/  @!P2 FSEL R7, R7, -INF , !P0 ;  /* 0xff8000000707a808 */ /* 0x000fe20004000000 */
[----:B------:R1:W-:Y:S04]  /*6130*/  MUFU.EX2 R106, R89 ;  /* 0x00000059006a7308 */ /* 0x0003e80000000800 */
[----:B------:R-:W-:Y:S06]  /*6140*/  FFMA.FTZ R7, R7, c[0x0][0x23c], -R0 ;  /* 0x00008f0007077a23 */ /* 0x000fec0000010800 */
[----:B------:R1:W-:Y:S02]  /*6150*/  MUFU.EX2 R108, R7 ;  /* 0x00000007006c7308 */ /* 0x0003e40000000800 */
[----:B-1----:R-:W-:Y:S04]  /*6160*/  IMAD.WIDE.U32 R4, R91, -0x326172a9, RZ ;  /* 0xcd9e8d575b047825 */ /* 0x002fe800078e00ff */
[----:B------:R-:W-:Y:S01]  /*6170*/  IMAD.WIDE.U32 R90, R90, -0x326172a9, RZ ;  /* 0xcd9e8d575a5a7825 */ /* 0x000fe200078e00ff */
[----:B------:R-:W-:Y:S03]  /*6180*/  LOP3.LUT R5, R5, UR8, R118, 0x96, !PT ;  /* 0x0000000805057c12 */ /* 0x000fe6000f8e9676 */
[----:B------:R1:W1:Y:S01]  /*6190*/  MUFU.EX2 R109, R6 ;  /* 0x00000006006d7308 */ /* 0x0002620000000800 */
[----:B------:R-:W-:Y:S01]  /*61a0*/  UIADD3 UR8, UR12, 0x32370b8f, URZ ;  /* 0x32370b8f0c087890 */ /* 0x000fe2000fffe03f */
[C---:B------:R-:W-:Y:S01]  /*61b0*/  HMMA.16816.F32 R12, R96.reuse, R84, R12 ;  /* 0x00000054600c723c */ /* 0x040fe2000000180c */
[----:B------:R-:W4:Y:S02]  /*61c0*/  LDL R85, [R1+0x84] ;  /* 0x0000840001557983 */ /* 0x000f240000100800 */
[----:B------:R-:W-:Y:S01]  /*61d0*/  LOP3.LUT R92, R91, UR9, R4, 0x96, !PT ;  /* 0x000000095b5c7c12 */ /* 0x000fe2000f8e9604 */
[----:B------:R-:W-:Y:S01]  /*61e0*/  IMAD.WIDE.U32 R4, R5, -0x2daee0ad, RZ ;  /* 0xd2511f5305047825 */ /* 0x000fe200078e00ff */
[----:B------:R-:W-:Y:S01]  /*61f0*/  UIADD3 UR9, UR12, -0x126145ec, URZ ;  /* 0xed9eba140c097890 */ /* 0x000fe2000fffe03f */
[----:B------:R-:W4:Y:S02]  /*6200*/  LDL R84, [R1+0x88] ;  /* 0x0000880001547983 */ /* 0x000f240000100800 */
[----:B------:R-:W-:Y:S04]  /*6210*/  HMMA.16816.F32 R16, R96, R86, R16 ;  /* 0x000000566010723c */ /* 0x000fe80000001810 */
[----:B------:R-:W-:Y:S01]  /*6220*/  IMAD.WIDE.U32 R92, R92, -0x2daee0ad, RZ ;  /* 0xd2511f535c5c7825 */ /* 0x000fe200078e00ff */
[----:B------:R-:W-:Y:S01]  /*6230*/  LOP3.LUT R5, R5, UR8, R94, 0x96, !PT ;  /* 0x0000000805057c12 */ /* 0x000fe2000f8e965e */
[----:B------:R-:W-:Y:S03]  /*6240*/  UIADD3 UR8, UR11, 0x78dde6e4, URZ ;  /* 0x78dde6e40b087890 */ /* 0x000fe6000fffe03f */
[----:B------:R-:W-:Y:S01]  /*6250*/  LOP3.LUT R89, R93, UR9, R4, 0x96, !PT ;  /* 0x000000095d597c12 */ /* 0x000fe2000f8e9604 */
[----:B------:R-:W-:Y:S02]  /*6260*/  UIADD3 UR9, UR11, 0x1715609d, URZ ;  /* 0x1715609d0b097890 */ /* 0x000fe4000fffe03f */
[----:B------:R-:W-:Y:S04]  /*6270*/  IMAD.WIDE.U32 R4, R5, -0x326172a9, RZ ;  /* 0xcd9e8d5705047825 */ /* 0x000fe800078e00ff */
[----:B------:R-:W-:Y:S01]  /*6280*/  IMAD.U32 R93, RZ, RZ, UR13 ;  /* 0x0000000dff5d7e24 */ /* 0x000fe2000f8e00ff */
[----:B------:R-:W-:Y:S01]  /*6290*/  LOP3.LUT R7, R5, UR8, R90, 0x96, !PT ;  /* 0x0000000805077c12 */ /* 0x000fe2000f8e965a */
[----:B------:R-:W-:Y:S01]  /*62a0*/  UIADD3 UR8, UR12, -0x56f99767, URZ ;  /* 0xa90668990c087890 */ /* 0x000fe2000fffe03f */
[C---:B--2---:R-:W-:Y:S02]  /*62b0*/  FFMA.FTZ R12, R101.reuse, UR6, R12 ;  /* 0x00000006650c7c23 */ /* 0x044fe4000801000c */
[----:B------:R-:W-:Y:S02]  /*62c0*/  FFMA.FTZ R14, R101, UR6, R14 ;  /* 0x00000006650e7c23 */ /* 0x000fe4000801000e */
[C---:B---3--:R-:W-:Y:S02]  /*62d0*/  FFMA.FTZ R13, R100.reuse, UR6, R13 ;  /* 0x00000006640d7c23 */ /* 0x048fe4000801000d */
[----:B------:R-:W-:Y:S02]  /*62e0*/  FFMA.FTZ R15, R100, UR6, R15 ;  /* 0x00000006640f7c23 */ /* 0x000fe4000801000f */
[C---:B----4-:R-:W-:Y:S02]  /*62f0*/  FFMA.FTZ R8, R102.reuse, UR6, R8 ;  /* 0x0000000666087c23 */ /* 0x050fe40008010008 */
[----:B------:R-:W-:Y:S01]  /*6300*/  FFMA.FTZ R10, R102, UR6, R10 ;  /* 0x00000006660a7c23 */ /* 0x000fe2000801000a */
[-C--:B------:R-:W-:Y:S04]  /*6310*/  @!P2 ISETP.GE.AND P0, PT, R114, R3.reuse, PT ;  /* 0x000000037200a20c */ /* 0x080fe80003f06270 */
[----:B------:R-:W-:Y:S02]  /*6320*/  @!P2 FSEL R8, R8, -INF , !P0 ;  /* 0xff8000000808a808 */ /* 0x000fe40004000000 */
[-C--:B------:R-:W-:Y:S02]  /*6330*/  @!P2 ISETP.GE.AND P0, PT, R104, R3.reuse, PT ;  /* 0x000000036800a20c */ /* 0x080fe40003f06270 */
[-C--:B------:R-:W-:Y:S01]  /*6340*/  @!P2 ISETP.GE.AND P1, PT, R103, R3.reuse, PT ;  /* 0x000000036700a20c */ /* 0x080fe20003f26270 */
[--C-:B------:R-:W-:Y:S01]  /*6350*/  FFMA.FTZ R8, R8, c[0x0][0x23c], -R88.reuse ;  /* 0x00008f0008087a23 */ /* 0x100fe20000010858 */
[-C--:B------:R-:W-:Y:S03]  /*6360*/  @!P2 ISETP.GE.AND P6, PT, R111, R3.reuse, PT ;  /* 0x000000036f00a20c */ /* 0x080fe60003fc6270 */
[----:B------:R2:W-:Y:S01]  /*6370*/  MUFU.EX2 R105, R8 ;  /* 0x0000000800697308 */ /* 0x0005e20000000800 */
[----:B------:R-:W-:Y:S02]  /*6380*/  @!P2 FSEL R13, R13, -INF , !P6 ;  /* 0xff8000000d0da808 */ /* 0x000fe40007000000 */
[CC--:B------:R-:W-:Y:S02]  /*6390*/  @!P2 ISETP.GE.AND P6, PT, R110.reuse, R2.reuse, PT ;  /* 0x000000026e00a20c */ /* 0x0c0fe40003fc6270 */
[-C--:B------:R-:W-:Y:S01]  /*63a0*/  @!P2 ISETP.GE.AND P4, PT, R110, R3.reuse, PT ;  /* 0x000000036e00a20c */ /* 0x080fe20003f86270 */
[--C-:B------:R-:W-:Y:S02]  /*63b0*/  FFMA.FTZ R13, R13, c[0x0][0x23c], -R88.reuse ;  /* 0x00008f000d0d7a23 */ /* 0x100fe40000010858 */
[----:B------:R-:W-:Y:S02]  /*63c0*/  IMAD.MOV.U32 R110, RZ, RZ, c[0x0][0x22c] ;  /* 0x00008b00ff6e7624 */ /* 0x000fe400078e00ff */
[----:B------:R-:W-:Y:S02]  /*63d0*/  MUFU.EX2 R98, R13 ;  /* 0x0000000d00627308 */ /* 0x000fe40000000800 */
[----:B------:R-:W-:Y:S02]  /*63e0*/  IMAD R110, R110, c[0x0][0x1c0], RZ ;  /* 0x000070006e6e7a24 */ /* 0x000fe400078e02ff */
[C---:B------:R-:W-:Y:S02]  /*63f0*/  FFMA.FTZ R9, R113.reuse, UR6, R9 ;  /* 0x0000000671097c23 */ /* 0x040fe40008010009 */
[----:B------:R-:W-:Y:S02]  /*6400*/  FFMA.FTZ R11, R113, UR6, R11 ;  /* 0x00000006710b7c23 */ /* 0x000fe4000801000b */
[----:B------:R-:W-:Y:S01]  /*6410*/  IMAD.U32 R110, R110, -0x40, RZ ;  /* 0xffffffc06e6e7824 */ /* 0x000fe200078e00ff */
[----:B------:R-:W-:Y:S02]  /*6420*/  @!P2 FSEL R9, R9, -INF , !P0 ;  /* 0xff8000000909a808 */ /* 0x000fe40004000000 */
[-C--:B------:R-:W-:Y:S03]  /*6430*/  @!P2 ISETP.GE.AND P0, PT, R114, R2.reuse, PT ;  /* 0x000000027200a20c */ /* 0x080fe60003f06270 */
[----:B-1----:R-:W-:Y:S01]  /*6440*/  FFMA.FTZ R6, R9, c[0x0][0x23c], -R88 ;  /* 0x00008f0009067a23 */ /* 0x002fe20000010858 */
[----:B------:R-:W-:Y:S01]  /*6450*/  @!P2 FSEL R10, R10, -INF , !P0 ;  /* 0xff8000000a0aa808 */ /* 0x000fe20004000000 */
[----:B--2---:R-:W-:Y:S01]  /*6460*/  IMAD.WIDE.U32 R8, R89, -0x326172a9, RZ ;  /* 0xcd9e8d5759087825 */ /* 0x004fe200078e00ff */
[-C--:B------:R-:W-:Y:S01]  /*6470*/  @!P2 ISETP.GE.AND P0, PT, R104, R2.reuse, PT ;  /* 0x000000026800a20c */ /* 0x080fe20003f06270 */
[----:B------:R1:W-:Y:S01]  /*6480*/  MUFU.EX2 R102, R6 ;  /* 0x0000000600667308 */ /* 0x0003e20000000800 */
[----:B------:R-:W-:Y:S01]  /*6490*/  @!P2 ISETP.GE.AND P5, PT, R112, R3, PT ;  /* 0x000000037000a20c */ /* 0x000fe20003fa6270 */
[--C-:B------:R-:W-:Y:S01]  /*64a0*/  FFMA.FTZ R10, R10, c[0x0][0x23c], -R0.reuse ;  /* 0x00008f000a0a7a23 */ /* 0x100fe20000010800 */
[----:B------:R-:W-:Y:S02]  /*64b0*/  @!P2 FSEL R11, R11, -INF , !P0 ;  /* 0xff8000000b0ba808 */ /* 0x000fe40004000000 */
[----:B------:R-:W-:Y:S02]  /*64c0*/  @!P2 FSEL R12, R12, -INF , !P5 ;  /* 0xff8000000c0ca808 */ /* 0x000fe40006800000 */
[-C--:B------:R-:W-:Y:S01]  /*64d0*/  @!P2 ISETP.GE.AND P5, PT, R103, R2.reuse, PT ;  /* 0x000000026700a20c */ /* 0x080fe20003fa6270 */
[----:B------:R-:W-:Y:S01]  /*64e0*/  FFMA.FTZ R11, R11, c[0x0][0x23c], -R0 ;  /* 0x00008f000b0b7a23 */ /* 0x000fe20000010800 */
[----:B------:R-:W-:Y:S01]  /*64f0*/  LOP3.LUT R4, R9, UR9, R4, 0x96, !PT ;  /* 0x0000000909047c12 */ /* 0x000fe2000f8e9604 */
[----:B------:R2:W-:Y:S01]  /*6500*/  MUFU.EX2 R104, R10 ;  /* 0x0000000a00687308 */ /* 0x0005e20000000800 */
[----:B------:R-:W-:Y:S01]  /*6510*/  UIADD3 UR9, UR12, 0x646e171e, URZ ;  /* 0x646e171e0c097890 */ /* 0x000fe2000fffe03f */
[-C--:B------:R-:W-:Y:S01]  /*6520*/  @!P2 ISETP.GE.AND P0, PT, R111, R2.reuse, PT ;  /* 0x000000026f00a20c */ /* 0x080fe20003f06270 */
[----:B------:R-:W-:Y:S01]  /*6530*/  FFMA.FTZ R12, R12, c[0x0][0x23c], -R88 ;  /* 0x00008f000c0c7a23 */ /* 0x000fe20000010858 */
[----:B------:R-:W-:Y:S01]  /*6540*/  @!P2 ISETP.GE.AND P3, PT, R112, R2, PT ;  /* 0x000000027000a20c */ /* 0x000fe20003f66270 */
[----:B------:R-:W-:Y:S01]  /*6550*/  IMAD.WIDE.U32 R4, R4, -0x2daee0ad, RZ ;  /* 0xd2511f5304047825 */ /* 0x000fe200078e00ff */
[----:B------:R-:W-:Y:S02]  /*6560*/  @!P2 FSEL R15, R15, -INF , !P0 ;  /* 0xff8000000f0fa808 */ /* 0x000fe40004000000 */
[----:B------:R-:W-:Y:S02]  /*6570*/  @!P2 FSEL R14, R14, -INF , !P3 ;  /* 0xff8000000e0ea808 */ /* 0x000fe40005800000 */
[----:B------:R3:W-:Y:S01]  /*6580*/  MUFU.EX2 R103, R11 ;  /* 0x0000000b00677308 */ /* 0x0007e20000000800 */
[----:B------:R-:W-:Y:S01]  /*6590*/  LOP3.LUT R9, R4, 0xff, RZ, 0xc0, !PT ;  /* 0x000000ff04097812 */ /* 0x000fe200078ec0ff */
[--C-:B------:R-:W-:Y:S02]  /*65a0*/  FFMA.FTZ R15, R15, c[0x0][0x23c], -R0.reuse ;  /* 0x00008f000f0f7a23 */ /* 0x100fe40000010800 */
[----:B-1----:R-:W-:Y:S04]  /*65b0*/  IMAD.WIDE.U32 R6, R7, -0x2daee0ad, RZ ;  /* 0xd2511f5307067825 */ /* 0x002fe800078e00ff */
[----:B------:R-:W-:Y:S01]  /*65c0*/  FFMA.FTZ R14, R14, c[0x0][0x23c], -R0 ;  /* 0x00008f000e0e7a23 */ /* 0x000fe20000010800 */
[----:B------:R-:W-:Y:S01]  /*65d0*/  LOP3.LUT R2, R7, UR8, R92, 0x96, !PT ;  /* 0x0000000807027c12 */ /* 0x000fe2000f8e965c */
[----:B------:R-:W-:Y:S01]  /*65e0*/  ULDC.U8 UR8, c[0x0][0x2d8] ;  /* 0x0000b60000087ab9 */ /* 0x000fe20000000000 */
[----:B------:R-:W-:Y:S01]  /*65f0*/  LOP3.LUT R6, R5, UR9, R6, 0x96, !PT ;  /* 0x0000000905067c12 */ /* 0x000fe2000f8e9606 */
[----:B------:R-:W-:Y:S01]  /*6600*/  UIADD3 UR9, UR11, -0x4ab325aa, URZ ;  /* 0xb54cda560b097890 */ /* 0x000fe2000fffe03f */
[--C-:B------:R-:W-:Y:S01]  /*6610*/  SHF.R.U32.HI R7, RZ, 0x18, R4.reuse ;  /* 0x00000018ff077819 */ /* 0x100fe20000011604 */
[----:B------:R-:W-:Y:S01]  /*6620*/  IMAD.WIDE.U32 R2, R2, -0x326172a9, RZ ;  /* 0xcd9e8d5702027825 */ /* 0x000fe200078e00ff */
[----:B--2---:R-:W-:Y:S01]  /*6630*/  SHF.R.U32.HI R10, RZ, 0x10, R4 ;  /* 0x00000010ff0a7819 */ /* 0x004fe20000011604 */
[----:B------:R-:W-:Y:S01]  /*6640*/  MUFU.EX2 R99, R12 ;  /* 0x0000000c00637308 */ /* 0x000fe20000000800 */
[----:B------:R-:W-:Y:S01]  /*6650*/  ISETP.LE.U32.AND P0, PT, R7, UR8, PT ;  /* 0x0000000807007c0c */ /* 0x000fe2000bf03070 */
[----:B------:R-:W-:Y:S01]  /*6660*/  FFMA.FTZ R16, R85, UR6, R16 ;  /* 0x0000000655107c23 */ /* 0x000fe20008010010 */
[----:B------:R-:W-:Y:S01]  /*6670*/  ISETP.LE.U32.AND P3, PT, R9, UR8, PT ;  /* 0x0000000809007c0c */ /* 0x000fe2000bf63070 */
[----:B------:R-:W-:Y:S01]  /*6680*/  FFMA.FTZ R18, R85, UR6, R18 ;  /* 0x0000000655127c23 */ /* 0x000fe20008010012 */
[----:B------:R-:W-:Y:S01]  /*6690*/  SHF.R.U32.HI R9, RZ, 0x18, R2 ;  /* 0x00000018ff097819 */ /* 0x000fe20000011602 */
[----:B------:R-:W-:Y:S01]  /*66a0*/  FFMA.FTZ R19, R84, UR6, R19 ;  /* 0x0000000654137c23 */ /* 0x000fe20008010013 */
[----:B------:R-:W-:Y:S01]  /*66b0*/  @!P2 FSEL R16, R16, -INF , !P1 ;  /* 0xff8000001010a808 */ /* 0x000fe20004800000 */
[----:B------:R-:W-:Y:S01]  /*66c0*/  FFMA.FTZ R17, R84, UR6, R17 ;  /* 0x0000000654117c23 */ /* 0x000fe20008010011 */
[----:B---3--:R-:W-:Y:S01]  /*66d0*/  LOP3.LUT R11, R4, 0xffff, RZ, 0xc0, !PT ;  /* 0x0000ffff040b7812 */ /* 0x008fe200078ec0ff */
[----:B------:R-:W-:Y:S01]  /*66e0*/  MUFU.EX2 R101, R14 ;  /* 0x0000000e00657308 */ /* 0x000fe20000000800 */
[----:B------:R-:W-:Y:S01]  /*66f0*/  LOP3.LUT R4, R3, UR9, R8, 0x96, !PT ;  /* 0x0000000903047c12 */ /* 0x000fe2000f8e9608 */
[----:B------:R-:W-:Y:S01]  /*6700*/  FFMA.FTZ R16, R16, c[0x0][0x23c], -R88 ;  /* 0x00008f0010107a23 */ /* 0x000fe20000010858 */
[----:B------:R-:W-:Y:S01]  /*6710*/  LOP3.LUT R5, R2, 0xffff, RZ, 0xc0, !PT ;  /* 0x0000ffff02057812 */ /* 0x000fe200078ec0ff */
[----:B------:R-:W-:Y:S01]  /*6720*/  IMAD.U32 R92, RZ, RZ, UR16 ;  /* 0x00000010ff5c7e24 */ /* 0x000fe2000f8e00ff */
[----:B------:R-:W-:Y:S02]  /*6730*/  LOP3.LUT R3, R4, 0xff, RZ, 0xc0, !PT ;  /* 0x000000ff04037812 */ /* 0x000fe400078ec0ff */
[----:B------:R-:W-:Y:S02]  /*6740*/  LOP3.LUT R8, R2, 0xff, RZ, 0xc0, !PT ;  /* 0x000000ff02087812 */ /* 0x000fe400078ec0ff */
[----:B------:R-:W-:Y:S01]  /*6750*/  ISETP.LE.U32.AND P1, PT, R3, UR8, PT ;  /* 0x0000000803007c0c */ /* 0x000fe2000bf23070 */
[----:B------:R-:W-:Y:S01]  /*6760*/  MUFU.EX2 R100, R15 ;  /* 0x0000000f00647308 */ /* 0x000fe20000000800 */
[----:B------:R-:W-:Y:S02]  /*6770*/  SHF.R.U32.HI R7, RZ, 0x10, R2 ;  /* 0x00000010ff077819 */ /* 0x000fe40000011602 */
[----:B------:R-:W-:Y:S02]  /*6780*/  SHF.R.U32.HI R2, RZ, 0x10, R4 ;  /* 0x00000010ff027819 */ /* 0x000fe40000011604 */
[----:B------:R-:W-:Y:S02]  /*6790*/  LOP3.LUT R3, R4, 0xffff, RZ, 0xc0, !PT ;  /* 0x0000ffff04037812 */ /* 0x000fe400078ec0ff */
[----:B------:R-:W-:Y:S02]  /*67a0*/  LOP3.LUT R2, R2, 0xff, RZ, 0xc0, !PT ;  /* 0x000000ff02027812 */ /* 0x000fe400078ec0ff */
[----:B------:R-:W-:Y:S01]  /*67b0*/  SHF.R.U32.HI R3, RZ, 0x8, R3 ;  /* 0x00000008ff037819 */ /* 0x000fe20000011603 */
[----:B------:R-:W1:Y:S01]  /*67c0*/  MUFU.EX2 R96, R16 ;  /* 0x0000001000607308 */ /* 0x000e620000000800 */
[----:B------:R-:W-:Y:S01]  /*67d0*/  @!P2 FSEL R19, R19, -INF , !P6 ;  /* 0xff8000001313a808 */ /* 0x000fe20007000000 */
[----:B------:R-:W-:Y:S01]  /*67e0*/  @!P1 FADD.FTZ R107, -R107, -RZ ;  /* 0x800000ff6b6b9221 */ /* 0x000fe20000010100 */
[----:B------:R-:W-:Y:S02]  /*67f0*/  @!P2 FSEL R18, R18, -INF , !P5 ;  /* 0xff8000001212a808 */ /* 0x000fe40006800000 */
[----:B------:R-:W-:Y:S02]  /*6800*/  @!P2 FSEL R17, R17, -INF , !P4 ;  /* 0xff8000001111a808 */ /* 0x000fe40006000000 */
[----:B------:R-:W-:Y:S01]  /*6810*/  ISETP.LE.U32.AND P4, PT, R2, UR8, PT ;  /* 0x0000000802007c0c */ /* 0x000fe2000bf83070 */
[--C-:B------:R-:W-:Y:S01]  /*6820*/  FFMA.FTZ R18, R18, c[0x0][0x23c], -R0.reuse ;  /* 0x00008f0012127a23 */ /* 0x100fe20000010800 */
[----:B------:R-:W-:Y:S01]  /*6830*/  LOP3.LUT R2, R3, 0xffff, RZ, 0xc0, !PT ;  /* 0x0000ffff03027812 */ /* 0x000fe200078ec0ff */
[----:B------:R-:W-:Y:S01]  /*6840*/  FFMA.FTZ R0, R19, c[0x0][0x23c], -R0 ;  /* 0x00008f0013007a23 */ /* 0x000fe20000010800 */
[----:B------:R-:W-:Y:S01]  /*6850*/  SHF.R.U32.HI R4, RZ, 0x18, R4 ;  /* 0x00000018ff047819 */ /* 0x000fe20000011604 */
[----:B------:R-:W-:Y:S01]  /*6860*/  FFMA.FTZ R88, R17, c[0x0][0x23c], -R88 ;  /* 0x00008f0011587a23 */ /* 0x000fe20000010858 */
[----:B------:R-:W-:Y:S01]  /*6870*/  ISETP.LE.U32.AND P5, PT, R2, UR8, PT ;  /* 0x0000000802007c0c */ /* 0x000fe2000bfa3070 */
[----:B------:R-:W2:Y:S01]  /*6880*/  MUFU.EX2 R95, R0 ;  /* 0x00000000005f7308 */ /* 0x000ea20000000800 */
[----:B------:R-:W-:Y:S02]  /*6890*/  LOP3.LUT R2, R6, 0xff, RZ, 0xc0, !PT ;  /* 0x000000ff06027812 */ /* 0x000fe400078ec0ff */
[----:B------:R-:W-:Y:S02]  /*68a0*/  ISETP.LE.U32.AND P1, PT, R8, UR8, PT ;  /* 0x0000000808007c0c */ /* 0x000fe4000bf23070 */
[----:B------:R-:W-:Y:S01]  /*68b0*/  ISETP.LE.U32.AND P6, PT, R4, UR8, PT ;  /* 0x0000000804007c0c */ /* 0x000fe2000bfc3070 */
[----:B------:R-:W-:Y:S01]  /*68c0*/  @!P4 FADD.FTZ R109, -R109, -RZ ;  /* 0x800000ff6d6dc221 */ /* 0x000fe20000010100 */
[----:B------:R-:W-:Y:S02]  /*68d0*/  ISETP.LE.U32.AND P2, PT, R2, UR8, PT ;  /* 0x0000000802007c0c */ /* 0x000fe4000bf43070 */
[----:B------:R-:W-:Y:S01]  /*68e0*/  SHF.R.U32.HI R2, RZ, 0x8, R5 ;  /* 0x00000008ff027819 */ /* 0x000fe20000011605 */
[----:B------:R-:W-:Y:S01]  /*68f0*/  MUFU.EX2 R94, R88 ;  /* 0x00000058005e7308 */ /* 0x000fe20000000800 */
[--C-:B------:R-:W-:Y:S01]  /*6900*/  SHF.R.U32.HI R3, RZ, 0x18, R6.reuse ;  /* 0x00000018ff037819 */ /* 0x100fe20000011606 */
[----:B------:R-:W-:Y:S01]  /*6910*/  @!P5 FADD.FTZ R106, -R106, -RZ ;  /* 0x800000ff6a6ad221 */ /* 0x000fe20000010100 */
[----:B------:R-:W-:Y:S01]  /*6920*/  LOP3.LUT R2, R2, 0xffff, RZ, 0xc0, !PT ;  /* 0x0000ffff02027812 */ /* 0x000fe200078ec0ff */
[----:B-1----:R-:W-:Y:S01]  /*6930*/  @!P3 FADD.FTZ R96, -R96, -RZ ;  /* 0x800000ff6060b221 */ /* 0x002fe20000010100 */
[----:B------:R-:W-:Y:S01]  /*6940*/  ISETP.LE.U32.AND P4, PT, R3, UR8, PT ;  /* 0x0000000803007c0c */ /* 0x000fe2000bf83070 */
[----:B------:R-:W-:Y:S01]  /*6950*/  @!P1 FADD.FTZ R105, -R105, -RZ ;  /* 0x800000ff69699221 */ /* 0x000fe20000010100 */
[----:B------:R-:W-:Y:S01]  /*6960*/  ISETP.LE.U32.AND P5, PT, R2, UR8, PT ;  /* 0x0000000802007c0c */ /* 0x000fe2000bfa3070 */
[----:B------:R-:W-:Y:S01]  /*6970*/  @!P6 FADD.FTZ R108, -R108, -RZ ;  /* 0x800000ff6c6ce221 */ /* 0x000fe20000010100 */
[----:B------:R-:W-:Y:S01]  /*6980*/  LOP3.LUT R2, R7, 0xff, RZ, 0xc0, !PT ;  /* 0x000000ff07027812 */ /* 0x000fe200078ec0ff */
[----:B------:R-:W-:Y:S01]  /*6990*/  @!P2 FADD.FTZ R99, -R99, -RZ ;  /* 0x800000ff6363a221 */ /* 0x000fe20000010100 */
[----:B------:R-:W-:Y:S01]  /*69a0*/  ISETP.LE.U32.AND P1, PT, R9, UR8, PT ;  /* 0x0000000809007c0c */ /* 0x000fe2000bf23070 */
[----:B------:R-:W1:Y:S01]  /*69b0*/  MUFU.EX2 R97, R18 ;  /* 0x0000001200617308 */ /* 0x000e620000000800 */
[----:B------:R-:W-:Y:S01]  /*69c0*/  ISETP.LE.U32.AND P6, PT, R2, UR8, PT ;  /* 0x0000000802007c0c */ /* 0x000fe2000bfc3070 */
[----:B--2---:R-:W-:Y:S01]  /*69d0*/  @!P0 FADD.FTZ R95, -R95, -RZ ;  /* 0x800000ff5f5f8221 */ /* 0x004fe20000010100 */
[----:B------:R-:W-:Y:S02]  /*69e0*/  SHF.R.U32.HI R3, RZ, 0x10, R6 ;  /* 0x00000010ff037819 */ /* 0x000fe40000011606 */
[----:B------:R-:W-:Y:S01]  /*69f0*/  LOP3.LUT R6, R6, 0xffff, RZ, 0xc0, !PT ;  /* 0x0000ffff06067812 */ /* 0x000fe200078ec0ff */
[----:B------:R-:W-:Y:S01]  /*6a00*/  @!P4 FADD.FTZ R100, -R100, -RZ ;  /* 0x800000ff6464c221 */ /* 0x000fe20000010100 */
[----:B------:R-:W-:Y:S01]  /*6a10*/  LOP3.LUT R3, R3, 0xff, RZ, 0xc0, !PT ;  /* 0x000000ff03037812 */ /* 0x000fe200078ec0ff */
[----:B------:R-:W-:Y:S01]  /*6a20*/  @!P5 FADD.FTZ R102, -R102, -RZ ;  /* 0x800000ff6666d221 */ /* 0x000fe20000010100 */
[----:B------:R-:W-:Y:S02]  /*6a30*/  SHF.R.U32.HI R2, RZ, 0x8, R6 ;  /* 0x00000008ff027819 */ /* 0x000fe40000011606 */
[----:B------:R-:W-:Y:S01]  /*6a40*/  ISETP.LE.U32.AND P5, PT, R3, UR8, PT ;  /* 0x0000000803007c0c */ /* 0x000fe2000bfa3070 */
[----:B------:R-:W-:Y:S01]  /*6a50*/  @!P1 FADD.FTZ R103, -R103, -RZ ;  /* 0x800000ff67679221 */ /* 0x000fe20000010100 */
[----:B------:R-:W-:Y:S01]  /*6a60*/  LOP3.LUT R3, R10, 0xff, RZ, 0xc0, !PT ;  /* 0x000000ff0a037812 */ /* 0x000fe200078ec0ff */
[----:B------:R-:W-:Y:S01]  /*6a70*/  @!P6 FADD.FTZ R104, -R104, -RZ ;  /* 0x800000ff6868e221 */ /* 0x000fe20000010100 */
[----:B------:R-:W-:Y:S02]  /*6a80*/  LOP3.LUT R2, R2, 0xffff, RZ, 0xc0, !PT ;  /* 0x0000ffff02027812 */ /* 0x000fe400078ec0ff */
        /* <DEDUP_REMOVED lines=9> */
[----:B------:R3:W-:Y:S01]  /*6b20*/  STS [R247+0x2a000], R3 ;  /* 0x02a00003f7007388 */ /* 0x0007e20000000800 */
[----:B------:R-:W-:Y:S01]  /*6b30*/  ISETP.LE.U32.AND P2, PT, R0, UR8, PT ;  /* 0x0000000800007c0c */ /* 0x000fe2000bf43070 */
[----:B------:R-:W-:Y:S01]  /*6b40*/  @!P6 FADD.FTZ R98, -R98, -RZ ;  /* 0x800000ff6262e221 */ /* 0x000fe20000010100 */
[----:B------:R-:W-:Y:S02]  /*6b50*/  F2FP.RELU.PACK_AB R0, R102, R105 ;  /* 0x000000696600723e */ /* 0x000fe400000008ff */
[----:B------:R-:W-:Y:S01]  /*6b60*/  STS [R250+0x2a400], R5 ;  /* 0x02a40005fa007388 */ /* 0x000fe20000000800 */
[----:B-1----:R-:W-:Y:S01]  /*6b70*/  @!P1 FADD.FTZ R97, -R97, -RZ ;  /* 0x800000ff61619221 */ /* 0x002fe20000010100 */
[----:B------:R-:W-:Y:S02]  /*6b80*/  F2FP.RELU.PACK_AB R4, R98, R99 ;  /* 0x000000636204723e */ /* 0x000fe400000008ff */
[----:B------:R-:W-:Y:S01]  /*6b90*/  LEA R92, P0, R246, R92, 0x2 ;  /* 0x0000005cf65c7211 */ /* 0x000fe200078010ff */
[----:B------:R1:W-:Y:S01]  /*6ba0*/  STS [R250+0x2a000], R0 ;  /* 0x02a00000fa007388 */ /* 0x0003e20000000800 */
[----:B------:R-:W-:Y:S02]  /*6bb0*/  FSETP.GE.FTZ.AND P1, PT, R106, RZ, PT ;  /* 0x000000ff6a00720b */ /* 0x000fe40003f36000 */
[----:B------:R-:W-:Y:S01]  /*6bc0*/  LEA.HI.X.SX32 R93, R246, R93, 0x2, P0 ;  /* 0x0000005df65d7211 */ /* 0x000fe200000f16ff */
[----:B------:R-:W-:Y:S01]  /*6bd0*/  @!P2 FADD.FTZ R94, -R94, -RZ ;  /* 0x800000ff5e5ea221 */ /* 0x000fe20000010100 */
[----:B------:R-:W-:Y:S01]  /*6be0*/  STS [R248+0x2a000], R4 ;  /* 0x02a00004f8007388 */ /* 0x000fe20000000800 */
[----:B------:R-:W-:Y:S02]  /*6bf0*/  LEA R234, P0, R110, R234, 0x2 ;  /* 0x000000ea6eea7211 */ /* 0x000fe400078010ff */
[----:B------:R-:W-:Y:S02]  /*6c00*/  FSETP.GE.FTZ.AND P2, PT, R107, RZ, PT ;  /* 0x000000ff6b00720b */ /* 0x000fe40003f56000 */
[----:B--2---:R-:W-:Y:S02]  /*6c10*/  F2FP.RELU.PACK_AB R2, R94, R96 ;  /* 0x000000605e02723e */ /* 0x004fe400000008ff */
[----:B------:R-:W-:Y:S02]  /*6c20*/  LEA.HI.X.SX32 R235, R110, R235, 0x2, P0 ;  /* 0x000000eb6eeb7211 */ /* 0x000fe400000f16ff */
[----:B------:R2:W5:Y:S01]  /*6c30*/  LDL R110, [R1+0x4] ;  /* 0x00000400016e7983 */ /* 0x0005620000100800 */
[----:B---3--:R-:W-:Y:S02]  /*6c40*/  F2FP.RELU.PACK_AB R3, R100, R101 ;  /* 0x000000656403723e */ /* 0x008fe400000008ff */
[----:B------:R-:W-:Y:S02]  /*6c50*/  FSETP.GE.FTZ.AND P5, PT, R105, RZ, PT ;  /* 0x000000ff6900720b */ /* 0x000fe40003fb6000 */
[----:B------:R-:W-:Y:S01]  /*6c60*/  FSETP.GE.FTZ.AND P0, PT, R94, RZ, PT ;  /* 0x000000ff5e00720b */ /* 0x000fe20003f16000 */
[----:B------:R3:W-:Y:S01]  /*6c70*/  STS [R248+0x2a400], R3 ;  /* 0x02a40003f8007388 */ /* 0x0007e20000000800 */
[----:B------:R-:W-:Y:S02]  /*6c80*/  FSETP.GE.FTZ.AND P3, PT, R99, RZ, PT ;  /* 0x000000ff6300720b */ /* 0x000fe40003f76000 */
[----:B------:R-:W-:Y:S02]  /*6c90*/  FSETP.GE.FTZ.AND P4, PT, R102, RZ, PT ;  /* 0x000000ff6600720b */ /* 0x000fe40003f96000 */
[----:B-1----:R-:W-:Y:S01]  /*6ca0*/  F2FP.RELU.PACK_AB R0, R95, R97 ;  /* 0x000000615f00723e */ /* 0x002fe200000008ff */
[----:B------:R-:W-:Y:S05]  /*6cb0*/  STS [R249+0x2a000], R2 ;  /* 0x02a00002f9007388 */ /* 0x000fea0000000800 */
[----:B------:R1:W-:Y:S05]  /*6cc0*/  STS [R249+0x2a400], R0 ;  /* 0x02a40000f9007388 */ /* 0x0003ea0000000800 */
[----:B------:R-:W-:Y:S05]  /*6cd0*/  LDSM.16.M88.4 R16, [R228+0x10000] ;  /* 0x01000000e410783b */ /* 0x000fea0000000200 */
[----:B------:R-:W4:Y:S01]  /*6ce0*/  LDSM.16.M88.4 R8, [R224+0x20000] ;  /* 0x02000000e008783b */ /* 0x000f220000000200 */
[C-C-:B---3--:R-:W-:Y:S04]  /*6cf0*/  IMAD.IADD R3, R217.reuse, 0x1, R228.reuse ;  /* 0x00000001d9037824 */ /* 0x148fe800078e02e4 */
[----:B------:R-:W3:Y:S01]  /*6d00*/  LDSM.16.M88.4 R84, [R224+0x20800] ;  /* 0x02080000e054783b */ /* 0x000ee20000000200 */
[----:B-1----:R-:W-:Y:S04]  /*6d10*/  IMAD.IADD R0, R116, 0x1, R228 ;  /* 0x0000000174007824 */ /* 0x002fe800078e02e4 */
[----:B------:R-:W-:Y:S01]  /*6d20*/  IMAD.IADD R2, R217, 0x1, R0 ;  /* 0x00000001d9027824 */ /* 0x000fe200078e0200 */
[----:B------:R-:W-:Y:S01]  /*6d30*/  LDSM.16.M88.4 R88, [R0+0x10000] ;  /* 0x010000000058783b */ /* 0x000fe20000000200 */
[C---:B----4-:R-:W-:Y:S08]  /*6d40*/  HMMA.16816.F32 R4, R16.reuse, R8, RZ ;  /* 0x000000081004723c */ /* 0x050ff000000018ff */
        /* <DEDUP_REMOVED lines=86> */
[----:B------:R1:W-:Y:S05]  /*72b0*/  LDSM.16.M88.4 R84, [R0+0x16000] ;  /* 0x016000000054783b */ /* 0x0003ea0000000200 */
[----:B------:R-:W3:Y:S05]  /*72c0*/  LDSM.16.M88.4 R88, [R221+0x26000] ;  /* 0x02600000dd58783b */ /* 0x000eea0000000200 */
[----:B-1----:R1:W4:Y:S01]  /*72d0*/  LDG.E R0, [R92.64+0x20] ;  /* 0x000020045c007981 */ /* 0x002322000c1e1900 */
[C---:B---3--:R-:W-:Y:S08]  /*72e0*/  HMMA.16816.F32 R4, R84.reuse, R88, R4 ;  /* 0x000000585404723c */ /* 0x048ff00000001804 */
[C---:B------:R-:W-:Y:S01]  /*72f0*/  HMMA.16816.F32 R8, R84.reuse, R90, R8 ;  /* 0x0000005a5408723c */ /* 0x040fe20000001808 */
[----:B------:R-:W3:Y:S07]  /*7300*/  LDSM.16.M88.4 R88, [R221+0x26800] ;  /* 0x02680000dd58783b */ /* 0x000eee0000000200 */
[C---:B---3--:R-:W-:Y:S08]  /*7310*/  HMMA.16816.F32 R12, R84.reuse, R88, R12 ;  /* 0x00000058540c723c */ /* 0x048ff0000000180c */
[----:B------:R-:W-:Y:S01]  /*7320*/  HMMA.16816.F32 R16, R84, R90, R16 ;  /* 0x0000005a5410723c */ /* 0x000fe20000001810 */
[----:B------:R-:W-:Y:S05]  /*7330*/  LDSM.16.M88.4 R84, [R3+0x16000] ;  /* 0x016000000354783b */ /* 0x000fea0000000200 */
[----:B------:R-:W3:Y:S02]  /*7340*/  LDSM.16.M88.4 R88, [R223+0x26000] ;  /* 0x02600000df58783b */ /* 0x000ee40000000200 */
[C---:B---3--:R-:W-:Y:S08]  /*7350*/  HMMA.16816.F32 R4, R84.reuse, R88, R4 ;  /* 0x000000585404723c */ /* 0x048ff00000001804 */
[C---:B------:R-:W-:Y:S01]  /*7360*/  HMMA.16816.F32 R8, R84.reuse, R90, R8 ;  /* 0x0000005a5408723c */ /* 0x040fe20000001808 */
[----:B------:R-:W3:Y:S07]  /*7370*/  LDSM.16.M88.4 R88, [R223+0x26800] ;  /* 0x02680000df58783b */ /* 0x000eee0000000200 */
[C---:B---3--:R-:W-:Y:S08]  /*7380*/  HMMA.16816.F32 R12, R84.reuse, R88, R12 ;  /* 0x00000058540c723c */ /* 0x048ff0000000180c */
[----:B------:R-:W-:Y:S01]  /*7390*/  HMMA.16816.F32 R16, R84, R90, R16 ;  /* 0x0000005a5410723c */ /* 0x000fe20000001810 */
[----:B------:R3:W-:Y:S05]  /*73a0*/  LDSM.16.M88.4 R84, [R2+0x16000] ;  /* 0x016000000254783b */ /* 0x0007ea0000000200 */
[----:B------:R-:W1:Y:S05]  /*73b0*/  LDSM.16.M88.4 R88, [R222+0x26000] ;  /* 0x02600000de58783b */ /* 0x000e6a0000000200 */
[----:B---3--:R3:W2:Y:S01]  /*73c0*/  LDG.E R2, [R92.64] ;  /* 0x000000045c027981 */ /* 0x0086a2000c1e1900 */
[C---:B-1----:R-:W-:Y:S04]  /*73d0*/  HMMA.16816.F32 R4, R84.reuse, R88, R4 ;  /* 0x000000585404723c */ /* 0x042fe80000001804 */
[----:B---3--:R1:W5:Y:S05]  /*73e0*/  LDL R93, [R1] ;  /* 0x00000000015d7983 */ /* 0x00836a0000100800 */
[----:B------:R1:W5:Y:S01]  /*73f0*/  LDL R92, [R1+0x8] ;  /* 0x00000800015c7983 */ /* 0x0003620000100800 */
[C---:B------:R-:W-:Y:S04]  /*7400*/  HMMA.16816.F32 R8, R84.reuse, R90, R8 ;  /* 0x0000005a5408723c */ /* 0x040fe80000001808 */
[----:B------:R-:W3:Y:S04]  /*7410*/  LDSM.16.M88.4 R88, [R222+0x26800] ;  /* 0x02680000de58783b */ /* 0x000ee80000000200 */
[C---:B---3--:R-:W-:Y:S08]  /*7420*/  HMMA.16816.F32 R12, R84.reuse, R88, R12 ;  /* 0x00000058540c723c */ /* 0x048ff0000000180c */
[----:B------:R-:W-:Y:S08]  /*7430*/  HMMA.16816.F32 R16, R84, R90, R16 ;  /* 0x0000005a5410723c */ /* 0x000ff00000001810 */
[C---:B----4-:R-:W-:Y:S04]  /*7440*/  FADD.FTZ R10, -R0.reuse, R10 ;  /* 0x0000000a000a7221 */ /* 0x050fe80000010100 */
[----:B------:R-:W-:Y:S02]  /*7450*/  FADD.FTZ R6, -R0, R6 ;  /* 0x0000000600067221 */ /* 0x000fe40000010100 */
[C---:B--2---:R-:W-:Y:S02]  /*7460*/  FADD.FTZ R3, -R2.reuse, R5 ;  /* 0x0000000502037221 */ /* 0x044fe40000010100 */
[C---:B------:R-:W-:Y:S02]  /*7470*/  FADD.FTZ R4, -R2.reuse, R4 ;  /* 0x0000000402047221 */ /* 0x040fe40000010100 */
[----:B------:R-:W-:Y:S01]  /*7480*/  FADD.FTZ R5, -R2, R12 ;  /* 0x0000000c02057221 */ /* 0x000fe20000010100 */
[-C--:B------:R-:W-:Y:S02]  /*7490*/  FSEL R3, R3, R2.reuse, P1 ;  /* 0x0000000203037208 */ /* 0x080fe40000800000 */
[-C--:B------:R-:W-:Y:S02]  /*74a0*/  FSEL R4, R4, R2.reuse, P2 ;  /* 0x0000000204047208 */ /* 0x080fe40001000000 */
[----:B------:R-:W-:Y:S01]  /*74b0*/  FSETP.GE.FTZ.AND P1, PT, R96, RZ, PT ;  /* 0x000000ff6000720b */ /* 0x000fe20003f36000 */
[----:B------:R-:W-:Y:S01]  /*74c0*/  FMUL.FTZ R90, R106, R3 ;  /* 0x000000036a5a7220 */ /* 0x000fe20000410000 */
[----:B------:R-:W-:Y:S01]  /*74d0*/  FSETP.GE.FTZ.AND P2, PT, R98, RZ, PT ;  /* 0x000000ff6200720b */ /* 0x000fe20003f56000 */
[C---:B------:R-:W-:Y:S01]  /*74e0*/  FADD.FTZ R3, -R2.reuse, R8 ;  /* 0x0000000802037221 */ /* 0x040fe20000010100 */
[----:B------:R-:W-:Y:S01]  /*74f0*/  FSEL R5, R5, R2, P3 ;  /* 0x0000000205057208 */ /* 0x000fe20001800000 */
[----:B------:R-:W-:Y:S01]  /*7500*/  FADD.FTZ R8, -R2, R9 ;  /* 0x0000000902087221 */ /* 0x000fe20000010100 */
[----:B------:R-:W-:Y:S01]  /*7510*/  FSETP.GE.FTZ.AND P3, PT, R100, RZ, PT ;  /* 0x000000ff6400720b */ /* 0x000fe20003f76000 */
[----:B------:R-:W-:Y:S01]  /*7520*/  FMUL.FTZ R91, R107, R4 ;  /* 0x000000046b5b7220 */ /* 0x000fe20000410000 */
[-C--:B------:R-:W-:Y:S01]  /*7530*/  FSEL R9, R3, R2.reuse, P5 ;  /* 0x0000000203097208 */ /* 0x080fe20002800000 */
[----:B------:R-:W-:Y:S01]  /*7540*/  FADD.FTZ R3, -R2, R16 ;  /* 0x0000001002037221 */ /* 0x000fe20000010100 */
[-C--:B------:R-:W-:Y:S01]  /*7550*/  FSEL R8, R8, R2.reuse, P4 ;  /* 0x0000000208087208 */ /* 0x080fe20002000000 */
[----:B------:R-:W-:Y:S01]  /*7560*/  FADD.FTZ R4, -R2, R13 ;  /* 0x0000000d02047221 */ /* 0x000fe20000010100 */
[----:B------:R-:W-:Y:S01]  /*7570*/  FSETP.GE.FTZ.AND P4, PT, R101, RZ, PT ;  /* 0x000000ff6500720b */ /* 0x000fe20003f96000 */
[----:B------:R-:W-:Y:S01]  /*7580*/  FMUL.FTZ R88, R99, R5 ;  /* 0x0000000563587220 */ /* 0x000fe20000410000 */
[-C--:B------:R-:W-:Y:S01]  /*7590*/  FSEL R3, R3, R2.reuse, P1 ;  /* 0x0000000203037208 */ /* 0x080fe20000800000 */
[----:B------:R-:W-:Y:S01]  /*75a0*/  FADD.FTZ R5, -R0, R11 ;  /* 0x0000000b00057221 */ /* 0x000fe20000010100 */
[----:B------:R-:W-:Y:S01]  /*75b0*/  FSEL R4, R4, R2, P2 ;  /* 0x0000000204047208 */ /* 0x000fe20001000000 */
[----:B------:R-:W-:Y:S01]  /*75c0*/  @P0 FADD.FTZ R2, -R2, R17 ;  /* 0x0000001102020221 */ /* 0x000fe20000010100 */
[----:B------:R-:W-:Y:S01]  /*75d0*/  FSETP.GE.FTZ.AND P0, PT, R104, RZ, PT ;  /* 0x000000ff6800720b */ /* 0x000fe20003f16000 */
[----:B------:R-:W-:Y:S01]  /*75e0*/  FMUL.FTZ R85, R96, R3 ;  /* 0x0000000360557220 */ /* 0x000fe20000410000 */
[----:B------:R-:W-:Y:S01]  /*75f0*/  FSETP.GE.FTZ.AND P1, PT, R108, RZ, PT ;  /* 0x000000ff6c00720b */ /* 0x000fe20003f36000 */
[----:B------:R-:W-:Y:S01]  /*7600*/  FADD.FTZ R3, -R0, R7 ;  /* 0x0000000700037221 */ /* 0x000fe20000010100 */
[----:B------:R-:W-:Y:S01]  /*7610*/  FSETP.GE.FTZ.AND P2, PT, R109, RZ, PT ;  /* 0x000000ff6d00720b */ /* 0x000fe20003f56000 */
[----:B------:R-:W-:Y:S01]  /*7620*/  FMUL.FTZ R84, R94, R2 ;  /* 0x000000025e547220 */ /* 0x000fe20000410000 */
[----:B------:R-:W-:Y:S01]  /*7630*/  FSEL R2, R10, R0, P0 ;  /* 0x000000000a027208 */ /* 0x000fe20000000000 */
[----:B------:R-:W-:Y:S01]  /*7640*/  FMUL.FTZ R86, R98, R4 ;  /* 0x0000000462567220 */ /* 0x000fe20000410000 */
[----:B------:R-:W-:Y:S01]  /*7650*/  FSETP.GE.FTZ.AND P0, PT, R103, RZ, PT ;  /* 0x000000ff6700720b */ /* 0x000fe20003f16000 */
[----:B------:R-:W-:Y:S01]  /*7660*/  FADD.FTZ R4, -R0, R14 ;  /* 0x0000000e00047221 */ /* 0x000fe20000010100 */
[----:B------:R-:W-:Y:S01]  /*7670*/  FSEL R3, R3, R0, P1 ;  /* 0x0000000003037208 */ /* 0x000fe20000800000 */
[----:B------:R-:W-:Y:S01]  /*7680*/  FMUL.FTZ R89, R105, R9 ;  /* 0x0000000969597220 */ /* 0x000fe20000410000 */
[----:B------:R-:W-:Y:S01]  /*7690*/  FSETP.GE.FTZ.AND P1, PT, R95, RZ, PT ;  /* 0x000000ff5f00720b */ /* 0x000fe20003f36000 */
[----:B------:R-:W-:Y:S01]  /*76a0*/  FMUL.FTZ R87, R102, R8 ;  /* 0x0000000866577220 */ /* 0x000fe20000410000 */
[-C--:B------:R-:W-:Y:S01]  /*76b0*/  FSEL R5, R5, R0.reuse, P0 ;  /* 0x0000000005057208 */ /* 0x080fe20000000000 */
[----:B------:R-:W-:Y:S01]  /*76c0*/  FMUL.FTZ R16, R108, R3 ;  /* 0x000000036c107220 */ /* 0x000fe20000410000 */
[----:B------:R-:W-:Y:S01]  /*76d0*/  PLOP3.LUT P0, PT, PT, PT, UP2, 0x80, 0x0 ;  /* 0x000000000000781c */ /* 0x000fe20003f0f028 */
[----:B------:R-:W-:Y:S01]  /*76e0*/  FADD.FTZ R3, -R0, R15 ;  /* 0x0000000f00037221 */ /* 0x000fe20000010100 */
[----:B------:R-:W-:Y:S01]  /*76f0*/  FSEL R6, R6, R0, P2 ;  /* 0x0000000006067208 */ /* 0x000fe20001000000 */
        /* <DEDUP_REMOVED lines=16> */
[----:B-----5:R-:W-:Y:S01]  /*7800*/  ISETP.GE.AND P3, PT, R110, c[0x0][0x220], PT ;  /* 0x000088006e007a0c */ /* 0x020fe20003f66270 */
        /* <DEDUP_REMOVED lines=92> */
.L_x_931:
        /* <DEDUP_REMOVED lines=111> */
[----:B-----5:R-:W-:Y:S01]  /*84c0*/  ISETP.GE.AND P5, PT, R110, c[0x0][0x220], PT ;  /* 0x000088006e007a0c */ /* 0x020fe20003fa6270 */
        /* <DEDUP_REMOVED lines=14> */
[C-C-:B------:R-:W-:Y:S02]  /*85b0*/  LEA.HI.X R4, R5.reuse, R4, R7.reuse, 0x5, P2 ;  /* 0x0000000405047211 */ /* 0x140fe400010f2c07 */
[C---:B------:R-:W-:Y:S01]  /*85c0*/  @!P1 LEA R6, P2, R5.reuse, R2, 0x6 ;  /* 0x0000000205069211 */ /* 0x040fe200078430ff */
[----:B------:R1:W-:Y:S03]  /*85d0*/  @P5 STS.128 [R237+0x12000], RZ ;  /* 0x012000ffed005388 */ /* 0x0003e60000000c00 */
[----:B------:R-:W-:Y:S01]  /*85e0*/  @!P1 LEA.HI.X R7, R5, R3, R7, 0x6, P2 ;  /* 0x0000000305079211 */ /* 0x000fe200010f3407 */
[----:B------:R-:W-:Y:S01]  /*85f0*/  @!PT LDS RZ, [RZ] ;  /* 0x00000000fffff984 */ /* 0x000fe20000000800 */
[----:B------:R-:W-:Y:S01]  /*8600*/  @!PT LDS RZ, [RZ] ;  /* 0x00000000fffff984 */ /* 0x000fe20000000800 */
[----:B------:R-:W-:Y:S01]  /*8610*/  @!PT LDS RZ, [RZ] ;  /* 0x00000000fffff984 */ /* 0x000fe20000000800 */
[----:B------:R1:W-:Y:S01]  /*8620*/  @!P5 LDGSTS.E.BYPASS.LTC128B.128 [R237+0x12000], [R2.64+0x80] ;  /* 0x1200008002eddfae */ /* 0x0003e2000b901d44 */
[CC--:B------:R-:W-:Y:S03]  /*8630*/  @!P5 LEA R10, P2, R0.reuse, R240.reuse, 0x1 ;  /* 0x000000f0000ad211 */ /* 0x0c0fe600078408ff */
[----:B------:R1:W-:Y:S01]  /*8640*/  @P4 STS.128 [R237+0x14000], RZ ;  /* 0x014000ffed004388 */ /* 0x0003e20000000c00 */
[CCC-:B------:R-:W-:Y:S02]  /*8650*/  @!P5 LEA.HI.X R11, R0.reuse, R243.reuse, R4.reuse, 0x1, P2 ;  /* 0x000000f3000bd211 */ /* 0x1c0fe400010f0c04 */
[CC--:B------:R-:W-:Y:S01]  /*8660*/  @!P4 LEA R8, P2, R0.reuse, R240.reuse, 0x1 ;  /* 0x000000f00008c211 */ /* 0x0c0fe200078408ff */
[----:B------:R-:W-:Y:S01]  /*8670*/  @!PT LDS RZ, [RZ] ;  /* 0x00000000fffff984 */ /* 0x000fe20000000800 */
[----:B------:R-:W-:Y:S01]  /*8680*/  @!PT LDS RZ, [RZ] ;  /* 0x00000000fffff984 */ /* 0x000fe20000000800 */
[----:B------:R-:W-:Y:S01]  /*8690*/  @!PT LDS RZ, [RZ] ;  /* 0x00000000fffff984 */ /* 0x000fe20000000800 */
[----:B------:R1:W-:Y:S03]  /*86a0*/  @!P4 LDGSTS.E.BYPASS.LTC128B.128 [R237+0x14000], [R2.64+0x100] ;  /* 0x1400010002edcfae */ /* 0x0003e6000b901d44 */
[CC--:B------:R-:W-:Y:S01]  /*86b0*/  @!P4 LEA.HI.X R9, R0.reuse, R243.reuse, R4, 0x1, P2 ;  /* 0x000000f30009c211 */ /* 0x0c0fe200010f0c04 */
        /* <DEDUP_REMOVED lines=21> */
[C---:B--2---:R-:W-:Y:S01]  /*8810*/  @!P3 LEA R6, P1, R0.reuse, R240, 0x1 ;  /* 0x000000f00006b211 */ /* 0x044fe200078208ff */
[----:B------:R-:W-:Y:S03]  /*8820*/  IMAD.MOV.U32 R240, RZ, RZ, R2 ;  /* 0x000000fffff07224 */ /* 0x000fe600078e0002 */
[----:B------:R-:W-:Y:S01]  /*8830*/  @!P3 LEA.HI.X R7, R0, R243, R4, 0x1, P1 ;  /* 0x000000f30007b211 */ /* 0x000fe200008f0c04 */
[----:B------:R-:W-:Y:S04]  /*8840*/  IMAD.MOV.U32 R243, RZ, RZ, R3 ;  /* 0x000000fffff37224 */ /* 0x000fe800078e0003 */
[----:B------:R-:W-:Y:S01]  /*8850*/  @!PT LDS RZ, [RZ] ;  /* 0x00000000fffff984 */ /* 0x000fe20000000800 */
[----:B------:R-:W-:Y:S01]  /*8860*/  @!PT LDS RZ, [RZ] ;  /* 0x00000000fffff984 */ /* 0x000fe20000000800 */
[----:B------:R-:W-:Y:S01]  /*8870*/  @!PT LDS RZ, [RZ] ;  /* 0x00000000fffff984 */ /* 0x000fe20000000800 */
[----:B------:R1:W-:Y:S04]  /*8880*/  @!P3 LDGSTS.E.BYPASS.LTC128B.128 [R237+0x17000], [R6.64+0x180] ;  /* 0x1700018006edbfae */ /* 0x0003e8000b901d44 */
[----:B------:R-:W0:Y:S02]  /*8890*/  LDGDEPBAR ;  /* 0x00000000000079af */ /* 0x000e240000000000 */
.L_x_932:
[----:B------:R-:W-:Y:S01]  /*88a0*/  LDSM.16.M88.4 R128, [R229] ;  /* 0x00000000e580783b */ /* 0x000fe20000000200 */
[----:B------:R-:W-:Y:S01]  /*88b0*/  IMAD.IADD R0, R229, 0x1, R116 ;  /* 0x00000001e5007824 */ /* 0x000fe200078e0274 */
[----:B------:R-:W-:Y:S01]  /*88c0*/  @UP2 UIADD3 UR9, UP0, UR14, -0x100, URZ ;  /* 0xffffff000e092890 */ /* 0x000fe2000ff1e03f */
[----:B-1----:R-:W-:Y:S01]  /*88d0*/  IMAD.MOV.U32 R2, RZ, RZ, 0x4 ;  /* 0x00000004ff027424 */ /* 0x002fe200078e00ff */
[----:B------:R-:W-:Y:S01]  /*88e0*/  UISETP.GT.AND UP1, UPT, UR7, UR17, UPT ;  /* 0x000000110700728c */ /* 0x000fe2000bf24270 */
[----:B------:R-:W1:Y:S01]  /*88f0*/  LDSM.16.MT88.4 R16, [R216+0x18000] ;  /* 0x01800000d810783b */ /* 0x000e620000004200 */
[----:B------:R-:W-:Y:S03]  /*8900*/  @UP2 UIADD3.X UR8, UR15, -0x1, URZ, UP0, !UPT ;  /* 0xffffffff0f082890 */ /* 0x000fe600087fe43f */
[----:B------:R-:W-:Y:S01]  /*8910*/  @UP2 UMOV UR14, UR9 ;  /* 0x00000009000e2c82 */ /* 0x000fe20008000000 */
[----:B------:R-:W2:Y:S03]  /*8920*/  LDSM.16.M88.4 R124, [R229+0x1000] ;  /* 0x00100000e57c783b */ /* 0x000ea60000000200 */
[----:B------:R-:W-:Y:S02]  /*8930*/  @UP2 UMOV UR15, UR8 ;  /* 0x00000008000f2c82 */ /* 0x000fe40008000000 */
[----:B------:R-:W3:Y:S01]  /*8940*/  LDSM.16.MT88.4 R96, [R216+0x1a000] ;  /* 0x01a00000d860783b */ /* 0x000ee20000004200 */
[----:B------:R-:W-:Y:S02]  /*8950*/  ULOP3.LUT UR8, UR7, 0x1, URZ, 0xc0, !UPT ;  /* 0x0000000107087892 */ /* 0x000fe4000f8ec03f */
[----:B------:R-:W-:Y:S02]  /*8960*/  UIADD3 UR7, UR7, -0x1, URZ ;  /* 0xffffffff07077890 */ /* 0x000fe4000fffe03f */
[----:B------:R-:W4:Y:S01]  /*8970*/  LDSM.16.MT88.4 R112, [R216+0x1c000] ;  /* 0x01c00000d870783b */ /* 0x000f220000004200 */
[----:B------:R-:W-:Y:S04]  /*8980*/  UISETP.NE.U32.AND UP0, UPT, UR8, 0x1, UPT ;  /* 0x000000010800788c */ /* 0x000fe8000bf05070 */
[----:B------:R-:W3:Y:S05]  /*8990*/  LDSM.16.MT88.4 R196, [R216+0x1e000] ;  /* 0x01e00000d8c4783b */ /* 0x000eea0000004200 */
[----:B------:R-:W-:Y:S05]  /*89a0*/  LDSM.16.MT88.4 R204, [R216+0x18800] ;  /* 0x01880000d8cc783b */ /* 0x000fea0000004200 */
[----:B------:R-:W3:Y:S05]  /*89b0*/  LDSM.16.M88.4 R200, [R0] ;  /* 0x0000000000c8783b */ /* 0x000eea0000000200 */
[----:B------:R4:W3:Y:S01]  /*89c0*/  LDSM.16.M88.4 R208, [R0+0x1000] ;  /* 0x0010000000d0783b */ /* 0x0008e20000000200 */
[-C--:B-1----:R-:W-:Y:S04]  /*89d0*/  HMMA.16816.F32 R4, R128, R16.reuse, RZ ;  /* 0x000000108004723c */ /* 0x082fe800000018ff */
[----:B------:R-:W1:Y:S04]  /*89e0*/  LDSM.16.MT88.4 R212, [R216+0x1a800] ;  /* 0x01a80000d8d4783b */ /* 0x000e680000004200 */
[C---:B--2---:R-:W-:Y:S08]  /*89f0*/  HMMA.16816.F32 R8, R124.reuse, R16, RZ ;  /* 0x000000107c08723c */ /* 0x044ff000000018ff */
[-C--:B------:R-:W-:Y:S01]  /*8a00*/  HMMA.16816.F32 R12, R124, R18.reuse, RZ ;  /* 0x000000127c0c723c */ /* 0x080fe200000018ff */
[----:B----4-:R-:W-:Y:S07]  /*8a10*/  IMAD.IADD R0, R217, 0x1, R0 ;  /* 0x00000001d9007824 */ /* 0x010fee00078e0200 */
[C---:B------:R-:W-:Y:S08]  /*8a20*/  HMMA.16816.F32 R16, R128.reuse, R18, RZ ;  /* 0x000000128010723c */ /* 0x040ff000000018ff */
[-C--:B---3--:R-:W-:Y:S08]  /*8a30*/  HMMA.16816.F32 R84, R128, R96.reuse, RZ ;  /* 0x000000608054723c */ /* 0x088ff000000018ff */
        /* <DEDUP_REMOVED lines=18> */
[C---:B------:R-:W-:Y:S07]  /*8b60*/  HMMA.16816.F32 R88, R208.reuse, R212, R88 ;  /* 0x000000d4d058723c */ /* 0x040fee0000001858 */
[----:B------:R-:W-:Y:S01]  /*8b70*/  IMAD.IADD R212, R229, 0x1, R217 ;  /* 0x00000001e5d47824 */ /* 0x000fe200078e02d9 */
[-C--:B------:R-:W-:Y:S08]  /*8b80*/  HMMA.16816.F32 R92, R208, R214.reuse, R92 ;  /* 0x000000d6d05c723c */ /* 0x080ff0000000185c */
[C---:B------:R-:W-:Y:S08]  /*8b90*/  HMMA.16816.F32 R96, R200.reuse, R214, R96 ;  /* 0x000000d6c860723c */ /* 0x040ff00000001860 */
[-C--:B--2---:R-:W-:Y:S08]  /*8ba0*/  HMMA.16816.F32 R100, R200, R196.reuse, R100 ;  /* 0x000000c4c864723c */ /* 0x084ff00000001864 */
[C---:B------:R-:W-:Y:S08]  /*8bb0*/  HMMA.16816.F32 R104, R208.reuse, R196, R104 ;  /* 0x000000c4d068723c */ /* 0x040ff00000001868 */
[-C--:B------:R-:W-:Y:S08]  /*8bc0*/  HMMA.16816.F32 R108, R208, R198.reuse, R108 ;  /* 0x000000c6d06c723c */ /* 0x080ff0000000186c */
[C---:B------:R-:W-:Y:S01]  /*8bd0*/  HMMA.16816.F32 R112, R200.reuse, R198, R112 ;  /* 0x000000c6c870723c */ /* 0x040fe20000001870 */
[----:B------:R-:W-:Y:S05]  /*8be0*/  LDSM.16.M88.4 R196, [R212] ;  /* 0x00000000d4c4783b */ /* 0x000fea0000000200 */
[----:B------:R-:W-:Y:S02]  /*8bf0*/  LDSM.16.M88.4 R212, [R212+0x1000] ;  /* 0x00100000d4d4783b */ /* 0x000fe40000000200 */
        /* <DEDUP_REMOVED lines=27> */
[----:B------:R-:W4:Y:S05]  /*8db0*/  LDSM.16.MT88.4 R196, [R216+0x1b800] ;  /* 0x01b80000d8c4783b */ /* 0x000f2a0000004200 */
[----:B------:R-:W4:Y:S02]  /*8dc0*/  LDSM.16.MT88.4 R208, [R216+0x1d800] ;  /* 0x01d80000d8d0783b */ /* 0x000f240000004200 */
[-C--:B--2---:R-:W-:Y:S03]  /*8dd0*/  HMMA.16816.F32 R4, R200, R204.reuse, R4 ;  /* 0x000000ccc804723c */ /* 0x084fe60000001804 */
[----:B------:R-:W4:Y:S05]  /*8de0*/  LDSM.16.MT88.4 R216, [R216+0x1f800] ;  /* 0x01f80000d8d8783b */ /* 0x000f2a0000004200 */
[----:B-1----:R-:W2:Y:S01]  /*8df0*/  LDL R0, [R1+0x3c] ;  /* 0x00003c0001007983 */ /* 0x002ea20000100800 */
[C---:B---3--:R-:W-:Y:S04]  /*8e00*/  HMMA.16816.F32 R8, R212.reuse, R204, R8 ;  /* 0x000000ccd408723c */ /* 0x048fe80000001808 */
[----:B------:R-:W2:Y:S03]  /*8e10*/  LDL R204, [R1+0x68] ;  /* 0x0000680001cc7983 */ /* 0x000ea60000100800 */
[----:B------:R-:W-:Y:S01]  /*8e20*/  IMAD.MOV.U32 R205, RZ, RZ, c[0x0][0x22c] ;  /* 0x00008b00ffcd7624 */ /* 0x000fe200078e00ff */
[-C--:B------:R-:W-:Y:S04]  /*8e30*/  HMMA.16816.F32 R12, R212, R206.reuse, R12 ;  /* 0x000000ced40c723c */ /* 0x080fe8000000180c */
[----:B------:R-:W-:Y:S04]  /*8e40*/  IMAD R205, R205, c[0x0][0x1c0], RZ ;  /* 0x00007000cdcd7a24 */ /* 0x000fe800078e02ff */
[C---:B------:R-:W-:Y:S04]  /*8e50*/  HMMA.16816.F32 R16, R200.reuse, R206, R16 ;  /* 0x000000cec810723c */ /* 0x040fe80000001810 */
[----:B------:R-:W-:Y:S03]  /*8e60*/  IMAD.SHL.U32 R205, R205, 0x10, RZ ;  /* 0x00000010cdcd7824 */ /* 0x000fe600078e00ff */
[----:B------:R-:W-:Y:S01]  /*8e70*/  IMAD.MOV.U32 R207, RZ, RZ, c[0x0][0x22c] ;  /* 0x00008b00ffcf7624 */ /* 0x000fe200078e00ff */
[-C--:B----4-:R-:W-:Y:S01]  /*8e80*/  HMMA.16816.F32 R84, R200, R196.reuse, R84 ;  /* 0x000000c4c854723c */ /* 0x090fe20000001854 */
[----:B------:R-:W-:Y:S03]  /*8e90*/  IMAD.MOV.U32 R206, RZ, RZ, c[0x0][0x22c] ;  /* 0x00008b00ffce7624 */ /* 0x000fe600078e00ff */
[----:B------:R-:W-:Y:S02]  /*8ea0*/  IMAD R207, R207, c[0x0][0x1c0], RZ ;  /* 0x00007000cfcf7a24 */ /* 0x000fe400078e02ff */
[----:B------:R-:W-:Y:S02]  /*8eb0*/  IMAD R206, R206, c[0x0][0x1c0], RZ ;  /* 0x00007000cece7a24 */ /* 0x000fe400078e02ff */
[C---:B------:R-:W-:Y:S04]  /*8ec0*/  HMMA.16816.F32 R88, R212.reuse, R196, R88 ;  /* 0x000000c4d458723c */ /* 0x040fe80000001858 */
[----:B------:R-:W-:Y:S02]  /*8ed0*/  IMAD R207, R207, 0x18, RZ ;  /* 0x00000018cfcf7824 */ /* 0x000fe400078e02ff */
[----:B------:R-:W-:Y:S02]  /*8ee0*/  IMAD R206, R206, 0x28, RZ ;  /* 0x00000028cece7824 */ /* 0x000fe400078e02ff */
[-C--:B------:R-:W-:Y:S04]  /*8ef0*/  HMMA.16816.F32 R92, R212, R198.reuse, R92 ;  /* 0x000000c6d45c723c */ /* 0x080fe8000000185c */
[----:B------:R-:W-:Y:S01]  /*8f00*/  @P0 IMAD.WIDE R196, R246, R2, UR14 ;  /* 0x0000000ef6c40e25 */ /* 0x000fe2000f8e0202 */
[CC--:B------:R-:W-:Y:S03]  /*8f10*/  LEA R2, P1, R239.reuse, R234.reuse, 0x2 ;  /* 0x000000eaef027211 */ /* 0x0c0fe600078210ff */
[C---:B------:R-:W-:Y:S01]  /*8f20*/  HMMA.16816.F32 R96, R200.reuse, R198, R96 ;  /* 0x000000c6c860723c */ /* 0x040fe20000001860 */
[----:B------:R1:W5:Y:S03]  /*8f30*/  @P0 LDG.E R251, [R196.64] ;  /* 0x00000004c4fb0981 */ /* 0x000366000c1e1900 */
[-C--:B------:R-:W-:Y:S02]  /*8f40*/  LEA.HI.X.SX32 R3, R239, R235.reuse, 0x2, P1 ;  /* 0x000000ebef037211 */ /* 0x080fe400008f16ff */
[----:B------:R1:W5:Y:S02]  /*8f50*/  @P0 LDG.E R252, [R196.64+0x20] ;  /* 0x00002004c4fc0981 */ /* 0x000364000c1e1900 */
[-C--:B------:R-:W-:Y:S03]  /*8f60*/  HMMA.16816.F32 R100, R200, R208.reuse, R100 ;  /* 0x000000d0c864723c */ /* 0x080fe60000001864 */
[----:B------:R4:W-:Y:S05]  /*8f70*/  RED.E.ADD.F32.FTZ.RN.STRONG.GPU [R234.64], R4 ;  /* 0x00000004ea00798e */ /* 0x0009ea000c10e784 */
[C---:B------:R-:W-:Y:S01]  /*8f80*/  HMMA.16816.F32 R104, R212.reuse, R208, R104 ;  /* 0x000000d0d468723c */ /* 0x040fe20000001868 */
[----:B------:R4:W-:Y:S06]  /*8f90*/  RED.E.ADD.F32.FTZ.RN.STRONG.GPU [R2.64], R5 ;  /* 0x000000050200798e */ /* 0x0009ec000c10e784 */
[----:B------:R-:W-:Y:S01]  /*8fa0*/  IMAD.MOV.U32 R209, RZ, RZ, c[0x0][0x22c] ;  /* 0x00008b00ffd17624 */ /* 0x000fe200078e00ff */
[-C--:B------:R-:W-:Y:S01]  /*8fb0*/  HMMA.16816.F32 R108, R212, R210.reuse, R108 ;  /* 0x000000d2d46c723c */ /* 0x080fe2000000186c */
[----:B------:R-:W-:Y:S03]  /*8fc0*/  IMAD.MOV.U32 R208, RZ, RZ, c[0x0][0x22c] ;  /* 0x00008b00ffd07624 */ /* 0x000fe600078e00ff */
[----:B------:R-:W-:Y:S02]  /*8fd0*/  IMAD R209, R209, c[0x0][0x1c0], RZ ;  /* 0x00007000d1d17a24 */ /* 0x000fe400078e02ff */
[----:B------:R-:W-:Y:S01]  /*8fe0*/  IMAD R208, R208, c[0x0][0x1c0], RZ ;  /* 0x00007000d0d07a24 */ /* 0x000fe200078e02ff */
[CC--:B-1----:R-:W-:Y:S01]  /*8ff0*/  LEA R196, P0, R205.reuse, R234.reuse, 0x2 ;  /* 0x000000eacdc47211 */ /* 0x0c2fe200078010ff */
[C---:B------:R-:W-:Y:S04]  /*9000*/  HMMA.16816.F32 R112, R200.reuse, R210, R112 ;  /* 0x000000d2c870723c */ /* 0x040fe80000001870 */
[-C--:B------:R-:W-:Y:S01]  /*9010*/  LEA.HI.X.SX32 R197, R205, R235.reuse, 0x2, P0 ;  /* 0x000000ebcdc57211 */ /* 0x080fe200000f16ff */
[----:B------:R-:W-:Y:S01]  /*9020*/  IMAD.SHL.U32 R209, R209, 0x20, RZ ;  /* 0x00000020d1d17824 */ /* 0x000fe200078e00ff */
[CC--:B----4-:R-:W-:Y:S01]  /*9030*/  LEA R4, P1, R207.reuse, R234.reuse, 0x2 ;  /* 0x000000eacf047211 */ /* 0x0d0fe200078210ff */
[----:B------:R-:W-:Y:S01]  /*9040*/  IMAD R208, R208, 0x38, RZ ;  /* 0x00000038d0d07824 */ /* 0x000fe200078e02ff */
[-C--:B------:R-:W-:Y:S01]  /*9050*/  HMMA.16816.F32 R116, R200, R216.reuse, R116 ;  /* 0x000000d8c874723c */ /* 0x080fe20000001874 */
[----:B------:R1:W-:Y:S03]  /*9060*/  RED.E.ADD.F32.FTZ.RN.STRONG.GPU [R196.64], R6 ;  /* 0x00000006c400798e */ /* 0x0003e6000c10e784 */
[-C--:B------:R-:W-:Y:S01]  /*9070*/  LEA.HI.X.SX32 R5, R207, R235.reuse, 0x2, P1 ;  /* 0x000000ebcf057211 */ /* 0x080fe200008f16ff */
[----:B------:R-:W-:Y:S01]  /*9080*/  IMAD.MOV.U32 R207, RZ, RZ, c[0x0][0x22c] ;  /* 0x00008b00ffcf7624 */ /* 0x000fe200078e00ff */
[CC--:B------:R-:W-:Y:S02]  /*9090*/  LEA R198, P0, R209.reuse, R234.reuse, 0x2 ;  /* 0x000000ead1c67211 */ /* 0x0c0fe400078010ff */
[C---:B------:R-:W-:Y:S01]  /*90a0*/  HMMA.16816.F32 R120, R212.reuse, R216, R120 ;  /* 0x000000d8d478723c */ /* 0x040fe20000001878 */
[----:B------:R4:W-:Y:S03]  /*90b0*/  RED.E.ADD.F32.FTZ.RN.STRONG.GPU [R4.64], R7 ;  /* 0x000000070400798e */ /* 0x0009e6000c10e784 */
[-C--:B------:R-:W-:Y:S01]  /*90c0*/  LEA.HI.X.SX32 R199, R209, R235.reuse, 0x2, P0 ;  /* 0x000000ebd1c77211 */ /* 0x080fe200000f16ff */
[----:B------:R-:W-:Y:S03]  /*90d0*/  IMAD R207, R207, c[0x0][0x1c0], RZ ;  /* 0x00007000cfcf7a24 */ /* 0x000fe600078e02ff */
[-C--:B------:R-:W-:Y:S01]  /*90e0*/  HMMA.16816.F32 R124, R212, R218.reuse, R124 ;  /* 0x000000dad47c723c */ /* 0x080fe2000000187c */
[----:B------:R4:W-:Y:S03]  /*90f0*/  RED.E.ADD.F32.FTZ.RN.STRONG.GPU [R198.64], R8 ;  /* 0x00000008c600798e */ /* 0x0009e6000c10e784 */
[----:B------:R-:W-:Y:S04]  /*9100*/  IMAD R207, R207, 0x30, RZ ;  /* 0x00000030cfcf7824 */ /* 0x000fe800078e02ff */
[----:B------:R-:W-:Y:S04]  /*9110*/  HMMA.16816.F32 R128, R200, R218, R128 ;  /* 0x000000dac880723c */ /* 0x000fe80000001880 */
[CC--:B-1----:R-:W-:Y:S02]  /*9120*/  LEA R196, P2, R206.reuse, R234.reuse, 0x2 ;  /* 0x000000eacec47211 */ /* 0x0c2fe400078410ff */
[CC--:B------:R-:W-:Y:S02]  /*9130*/  LEA R6, P1, R207.reuse, R234.reuse, 0x2 ;  /* 0x000000eacf067211 */ /* 0x0c0fe400078210ff */
[-C--:B------:R-:W-:Y:S01]  /*9140*/  LEA.HI.X.SX32 R197, R206, R235.reuse, 0x2, P2 ;  /* 0x000000ebcec57211 */ /* 0x080fe200010f16ff */
[----:B------:R-:W-:Y:S03]  /*9150*/  IMAD.MOV.U32 R206, RZ, RZ, c[0x0][0x22c] ;  /* 0x00008b00ffce7624 */ /* 0x000fe600078e00ff */
[-C--:B----4-:R-:W-:Y:S01]  /*9160*/  LEA.HI.X.SX32 R7, R207, R235.reuse, 0x2, P1 ;  /* 0x000000ebcf077211 */ /* 0x090fe200008f16ff */
[----:B------:R1:W-:Y:S01]  /*9170*/  RED.E.ADD.F32.FTZ.RN.STRONG.GPU [R196.64], R9 ;  /* 0x00000009c400798e */ /* 0x0003e2000c10e784 */
[-C--:B------:R-:W-:Y:S01]  /*9180*/  LEA R4, P0, R208, R234.reuse, 0x2 ;  /* 0x000000ead0047211 */ /* 0x080fe200078010ff */
[----:B------:R-:W-:Y:S02]  /*9190*/  IMAD R206, R206, c[0x0][0x1c0], RZ ;  /* 0x00007000cece7a24 */ /* 0x000fe400078e02ff */
[----:B------:R-:W-:Y:S01]  /*91a0*/  IMAD.MOV.U32 R207, RZ, RZ, c[0x0][0x22c] ;  /* 0x00008b00ffcf7624 */ /* 0x000fe200078e00ff */
[----:B------:R4:W-:Y:S01]  /*91b0*/  RED.E.ADD.F32.FTZ.RN.STRONG.GPU [R6.64], R10 ;  /* 0x0000000a0600798e */ /* 0x0009e2000c10e784 */
[-C--:B------:R-:W-:Y:S01]  /*91c0*/  LEA.HI.X.SX32 R5, R208, R235.reuse, 0x2, P0 ;  /* 0x000000ebd0057211 */ /* 0x080fe200000f16ff */
[----:B------:R-:W-:Y:S02]  /*91d0*/  IMAD.SHL.U32 R206, R206, 0x10, RZ ;  /* 0x00000010cece7824 */ /* 0x000fe400078e00ff */
[----:B------:R-:W-:Y:S02]  /*91e0*/  IMAD R207, R207, c[0x0][0x1c0], RZ ;  /* 0x00007000cfcf7a24 */ /* 0x000fe400078e02ff */
[----:B------:R4:W-:Y:S01]  /*91f0*/  RED.E.ADD.F32.FTZ.RN.STRONG.GPU [R4.64], R11 ;  /* 0x0000000b0400798e */ /* 0x0009e2000c10e784 */
[----:B------:R-:W-:Y:S01]  /*9200*/  IADD3 R206, R206, 0x20, RZ ;  /* 0x00000020cece7810 */ /* 0x000fe20007ffe0ff */
[----:B------:R-:W-:Y:S03]  /*9210*/  IMAD.SHL.U32 R207, R207, 0x10, RZ ;  /* 0x00000010cfcf7824 */ /* 0x000fe600078e00ff */
[CC--:B------:R-:W-:Y:S01]  /*9220*/  LEA R8, P0, R206.reuse, R234.reuse, 0x2 ;  /* 0x000000eace087211 */ /* 0x0c0fe200078010ff */
[----:B------:R-:W-:Y:S01]  /*9230*/  RED.E.ADD.F32.FTZ.RN.STRONG.GPU [R234.64+0x80], R16 ;  /* 0x00008010ea00798e */ /* 0x000fe2000c10e784 */
[----:B------:R-:W-:Y:S04]  /*9240*/  IADD3 R208, R207, 0x20, RZ ;  /* 0x00000020cfd07810 */ /* 0x000fe80007ffe0ff */
[----:B------:R-:W-:Y:S01]  /*9250*/  RED.E.ADD.F32.FTZ.RN.STRONG.GPU [R2.64+0x80], R17 ;  /* 0x000080110200798e */ /* 0x000fe2000c10e784 */
[----:B------:R-:W-:Y:S04]  /*9260*/  IMAD.IADD R208, R239, 0x1, R208 ;  /* 0x00000001efd07824 */ /* 0x000fe800078e02d0 */
[----:B-1----:R-:W3:Y:S01]  /*9270*/  LDL R197, [R1+0x38] ;  /* 0x0000380001c57983 */ /* 0x002ee20000100800 */
[-C--:B------:R-:W-:Y:S02]  /*9280*/  LEA.HI.X.SX32 R9, R206, R235.reuse, 0x2, P0 ;  /* 0x000000ebce097211 */ /* 0x080fe400000f16ff */
[C---:B------:R-:W-:Y:S02]  /*9290*/  IADD3 R206, R207.reuse, 0x20, RZ ;  /* 0x00000020cfce7810 */ /* 0x040fe40007ffe0ff */
[----:B------:R-:W3:Y:S01]  /*92a0*/  LDL R196, [R1+0x64] ;  /* 0x0000640001c47983 */ /* 0x000ee20000100800 */
[----:B------:R-:W-:Y:S02]  /*92b0*/  IADD3 R207, R207, 0x20, RZ ;  /* 0x00000020cfcf7810 */ /* 0x000fe40007ffe0ff */
[CC--:B----4-:R-:W-:Y:S01]  /*92c0*/  LEA R6, P1, R208.reuse, R234.reuse, 0x2 ;  /* 0x000000ead0067211 */ /* 0x0d0fe200078210ff */
[C---:B------:R-:W-:Y:S01]  /*92d0*/  IMAD.IADD R206, R239.reuse, 0x1, R206 ;  /* 0x00000001efce7824 */ /* 0x040fe200078e02ce */
[----:B------:R1:W-:Y:S01]  /*92e0*/  RED.E.ADD.F32.FTZ.RN.STRONG.GPU [R8.64], R18 ;  /* 0x000000120800798e */ /* 0x0003e2000c10e784 */
        /* <DEDUP_REMOVED lines=13> */
[C---:B------:R-:W-:Y:S02]  /*93c0*/  IADD3 R199, R207.reuse, 0x40, RZ ;  /* 0x00000040cfc77810 */ /* 0x040fe40007ffe0ff */
[-C--:B------:R-:W-:Y:S02]  /*93d0*/  LEA.HI.X.SX32 R9, R206, R235.reuse, 0x2, P2 ;  /* 0x000000ebce097211 */ /* 0x080fe400010f16ff */
[----:B------:R-:W-:Y:S01]  /*93e0*/  IADD3 R198, R207, 0x40, RZ ;  /* 0x00000040cfc67810 */ /* 0x000fe20007ffe0ff */
[C---:B------:R-:W-:Y:S02]  /*93f0*/  IMAD.IADD R199, R239.reuse, 0x1, R199 ;  /* 0x00000001efc77824 */ /* 0x040fe400078e02c7 */
[----:B------:R1:W-:Y:S02]  /*9400*/  RED.E.ADD.F32.FTZ.RN.STRONG.GPU [R8.64], R13 ;  /* 0x0000000d0800798e */ /* 0x0003e4000c10e784 */
[C---:B------:R-:W-:Y:S02]  /*9410*/  IMAD.IADD R198, R239.reuse, 0x1, R198 ;  /* 0x00000001efc67824 */ /* 0x040fe400078e02c6 */
[C---:B------:R-:W-:Y:S02]  /*9420*/  IMAD.IADD R199, R239.reuse, 0x1, R199 ;  /* 0x00000001efc77824 */ /* 0x040fe400078e02c7 */
[C---:B------:R-:W-:Y:S01]  /*9430*/  IMAD.IADD R198, R239.reuse, 0x1, R198 ;  /* 0x00000001efc67824 */ /* 0x040fe200078e02c6 */
[----:B----4-:R-:W4:Y:S03]  /*9440*/  LDL R12, [R1+0x60] ;  /* 0x00006000010c7983 */ /* 0x010f260000100800 */
[----:B------:R-:W-:Y:S05]  /*9450*/  IMAD.IADD R198, R239, 0x1, R198 ;  /* 0x00000001efc67824 */ /* 0x000fea00078e02c6 */
[CC--:B-1----:R-:W-:Y:S01]  /*9460*/  LEA R8, P2, R198.reuse, R234.reuse, 0x2 ;  /* 0x000000eac6087211 */ /* 0x0c2fe200078410ff */
[----:B------:R-:W4:Y:S03]  /*9470*/  LDL R13, [R1+0x5c] ;  /* 0x00005c00010d7983 */ /* 0x000f260000100800 */
[-C--:B------:R-:W-:Y:S02]  /*9480*/  LEA.HI.X.SX32 R9, R198, R235.reuse, 0x2, P2 ;  /* 0x000000ebc6097211 */ /* 0x080fe400010f16ff */
[CC--:B--2---:R-:W-:Y:S04]  /*9490*/  LEA R4, P1, R0.reuse, R234.reuse, 0x2 ;  /* 0x000000ea00047211 */ /* 0x0c4fe800078210ff */
[-C--:B------:R-:W-:Y:S01]  /*94a0*/  LEA.HI.X.SX32 R5, R0, R235.reuse, 0x2, P1 ;  /* 0x000000eb00057211 */ /* 0x080fe200008f16ff */
[----:B------:R-:W-:Y:S04]  /*94b0*/  IMAD.MOV.U32 R0, RZ, RZ, c[0x0][0x22c] ;  /* 0x00008b00ff007624 */ /* 0x000fe800078e00ff */
[----:B------:R1:W-:Y:S01]  /*94c0*/  RED.E.ADD.F32.FTZ.RN.STRONG.GPU [R4.64], R14 ;  /* 0x0000000e0400798e */ /* 0x0003e2000c10e784 */
[----:B------:R-:W-:Y:S04]  /*94d0*/  IMAD R0, R0, c[0x0][0x1c0], RZ ;  /* 0x0000700000007a24 */ /* 0x000fe800078e02ff */
[----:B------:R-:W-:Y:S01]  /*94e0*/  IMAD.SHL.U32 R0, R0, 0x10, RZ ;  /* 0x0000001000007824 */ /* 0x000fe200078e00ff */
[-C--:B------:R-:W-:Y:S04]  /*94f0*/  LEA R6, P0, R204, R234.reuse, 0x2 ;  /* 0x000000eacc067211 */ /* 0x080fe800078010ff */
[----:B------:R-:W-:Y:S02]  /*9500*/  IADD3 R0, R0, 0x40, RZ ;  /* 0x0000004000007810 */ /* 0x000fe40007ffe0ff */
[-C--:B------:R-:W-:Y:S02]  /*9510*/  LEA.HI.X.SX32 R7, R204, R235.reuse, 0x2, P0 ;  /* 0x000000ebcc077211 */ /* 0x080fe400000f16ff */
[----:B------:R-:W-:Y:S01]  /*9520*/  IADD3 R204, R207, 0x40, RZ ;  /* 0x00000040cfcc7810 */ /* 0x000fe20007ffe0ff */
[----:B------:R-:W-:Y:S02]  /*9530*/  IMAD.MOV.U32 R207, RZ, RZ, c[0x0][0x22c] ;  /* 0x00008b00ffcf7624 */ /* 0x000fe400078e00ff */
[----:B------:R2:W-:Y:S02]  /*9540*/  RED.E.ADD.F32.FTZ.RN.STRONG.GPU [R6.64], R15 ;  /* 0x0000000f0600798e */ /* 0x0005e4000c10e784 */
[----:B------:R-:W-:Y:S02]  /*9550*/  IMAD.IADD R204, R239, 0x1, R204 ;  /* 0x00000001efcc7824 */ /* 0x000fe400078e02cc */
[----:B------:R-:W-:Y:S01]  /*9560*/  IMAD R207, R207, c[0x0][0x1c0], RZ ;  /* 0x00007000cfcf7a24 */ /* 0x000fe200078e02ff */
[----:B------:R-:W-:Y:S03]  /*9570*/  RED.E.ADD.F32.FTZ.RN.STRONG.GPU [R234.64+0x100], R84 ;  /* 0x00010054ea00798e */ /* 0x000fe6000c10e784 */
[----:B------:R-:W-:Y:S01]  /*9580*/  IMAD.SHL.U32 R207, R207, 0x10, RZ ;  /* 0x00000010cfcf7824 */ /* 0x000fe200078e00ff */
[CC--:B-1----:R-:W-:Y:S01]  /*9590*/  LEA R4, P0, R0.reuse, R234.reuse, 0x2 ;  /* 0x000000ea00047211 */ /* 0x0c2fe200078010ff */
[----:B------:R-:W-:Y:S03]  /*95a0*/  RED.E.ADD.F32.FTZ.RN.STRONG.GPU [R2.64+0x100], R85 ;  /* 0x000100550200798e */ /* 0x000fe6000c10e784 */
[-C--:B------:R-:W-:Y:S02]  /*95b0*/  LEA.HI.X.SX32 R5, R0, R235.reuse, 0x2, P0 ;  /* 0x000000eb00057211 */ /* 0x080fe400000f16ff */
[----:B------:R-:W4:Y:S01]  /*95c0*/  LDL R0, [R1+0x34] ;  /* 0x0000340001007983 */ /* 0x000f220000100800 */
[-C--:B------:R-:W-:Y:S02]  /*95d0*/  LEA R10, P0, R199, R234.reuse, 0x2 ;  /* 0x000000eac70a7211 */ /* 0x080fe400078010ff */
[----:B------:R-:W-:Y:S01]  /*95e0*/  IADD3 R16, R207, 0x60, RZ ;  /* 0x00000060cf107810 */ /* 0x000fe20007ffe0ff */
[----:B------:R-:W-:Y:S01]  /*95f0*/  IMAD.MOV.U32 R207, RZ, RZ, c[0x0][0x22c] ;  /* 0x00008b00ffcf7624 */ /* 0x000fe200078e00ff */
[----:B------:R-:W-:Y:S01]  /*9600*/  RED.E.ADD.F32.FTZ.RN.STRONG.GPU [R4.64], R86 ;  /* 0x000000560400798e */ /* 0x000fe2000c10e784 */
[-C--:B------:R-:W-:Y:S02]  /*9610*/  LEA.HI.X.SX32 R11, R199, R235.reuse, 0x2, P0 ;  /* 0x000000ebc70b7211 */ /* 0x080fe400000f16ff */
[----:B------:R-:W-:Y:S02]  /*9620*/  IMAD R207, R207, c[0x0][0x1c0], RZ ;  /* 0x00007000cfcf7a24 */ /* 0x000fe400078e02ff */
[----:B------:R-:W4:Y:S01]  /*9630*/  LDL R14, [R1+0x30] ;  /* 0x00003000010e7983 */ /* 0x000f220000100800 */
[CC--:B--2---:R-:W-:Y:S01]  /*9640*/  LEA R6, P1, R204.reuse, R234.reuse, 0x2 ;  /* 0x000000eacc067211 */ /* 0x0c4fe200078210ff */
[----:B------:R-:W-:Y:S03]  /*9650*/  IMAD.SHL.U32 R207, R207, 0x10, RZ ;  /* 0x00000010cfcf7824 */ /* 0x000fe600078e00ff */
[-C--:B------:R-:W-:Y:S01]  /*9660*/  LEA.HI.X.SX32 R7, R204, R235.reuse, 0x2, P1 ;  /* 0x000000ebcc077211 */ /* 0x080fe200008f16ff */
[----:B------:R-:W-:Y:S04]  /*9670*/  IMAD.MOV.U32 R204, RZ, RZ, c[0x0][0x22c] ;  /* 0x00008b00ffcc7624 */ /* 0x000fe800078e00ff */
[----:B------:R-:W-:Y:S01]  /*9680*/  RED.E.ADD.F32.FTZ.RN.STRONG.GPU [R6.64], R87 ;  /* 0x000000570600798e */ /* 0x000fe2000c10e784 */
[----:B------:R-:W-:Y:S04]  /*9690*/  IMAD R204, R204, c[0x0][0x1c0], RZ ;  /* 0x00007000cccc7a24 */ /* 0x000fe800078e02ff */
[----:B------:R-:W-:Y:S01]  /*96a0*/  RED.E.ADD.F32.FTZ.RN.STRONG.GPU [R10.64], R88 ;  /* 0x000000580a00798e */ /* 0x000fe2000c10e784 */
[----:B------:R-:W-:Y:S04]  /*96b0*/  IMAD.SHL.U32 R204, R204, 0x10, RZ ;  /* 0x00000010cccc7824 */ /* 0x000fe800078e00ff */
[----:B------:R1:W-:Y:S01]  /*96c0*/  RED.E.ADD.F32.FTZ.RN.STRONG.GPU [R8.64], R89 ;  /* 0x000000590800798e */ /* 0x0003e2000c10e784 */
[C---:B------:R-:W-:Y:S02]  /*96d0*/  IADD3 R17, R204.reuse, 0x60, RZ ;  /* 0x00000060cc117810 */ /* 0x040fe40007ffe0ff */
[----:B------:R-:W-:Y:S02]  /*96e0*/  IADD3 R15, R204, 0x60, RZ ;  /* 0x00000060cc0f7810 */ /* 0x000fe40007ffe0ff */
[----:B------:R-:W-:Y:S01]  /*96f0*/  LDSM.16.MT88.4 R84, [R220+0x4000] ;  /* 0x00400000dc54783b */ /* 0x000fe20000004200 */
[C---:B------:R-:W-:Y:S02]  /*9700*/  IMAD.IADD R17, R239.reuse, 0x1, R17 ;  /* 0x00000001ef117824 */ /* 0x040fe400078e0211 */
[C---:B------:R-:W-:Y:S04]  /*9710*/  IMAD.IADD R15, R239.reuse, 0x1, R15 ;  /* 0x00000001ef0f7824 */ /* 0x040fe800078e020f */
[C---:B------:R-:W-:Y:S04]  /*9720*/  IMAD.IADD R15, R239.reuse, 0x1, R15 ;  /* 0x00000001ef0f7824 */ /* 0x040fe800078e020f */
[----:B------:R-:W-:Y:S05]  /*9730*/  IMAD.IADD R15, R239, 0x1, R15 ;  /* 0x00000001ef0f7824 */ /* 0x000fea00078e020f */
[CC--:B-1----:R-:W-:Y:S04]  /*9740*/  LEA R8, P2, R15.reuse, R234.reuse, 0x2 ;  /* 0x000000ea0f087211 */ /* 0x0c2fe800078410ff */
[-C--:B------:R-:W-:Y:S02]  /*9750*/  LEA.HI.X.SX32 R9, R15, R235.reuse, 0x2, P2 ;  /* 0x000000eb0f097211 */ /* 0x080fe400010f16ff */
[CC--:B---3--:R-:W-:Y:S04]  /*9760*/  LEA R4, P1, R197.reuse, R234.reuse, 0x2 ;  /* 0x000000eac5047211 */ /* 0x0c8fe800078210ff */
[-C--:B------:R-:W-:Y:S02]  /*9770*/  LEA.HI.X.SX32 R5, R197, R235.reuse, 0x2, P1 ;  /* 0x000000ebc5057211 */ /* 0x080fe400008f16ff */
[CC--:B------:R-:W-:Y:S03]  /*9780*/  LEA R6, P0, R196.reuse, R234.reuse, 0x2 ;  /* 0x000000eac4067211 */ /* 0x0c0fe600078010ff */
[----:B------:R1:W-:Y:S01]  /*9790*/  RED.E.ADD.F32.FTZ.RN.STRONG.GPU [R4.64], R90 ;  /* 0x0000005a0400798e */ /* 0x0003e2000c10e784 */
[-C--:B------:R-:W-:Y:S05]  /*97a0*/  LEA.HI.X.SX32 R7, R196, R235.reuse, 0x2, P0 ;  /* 0x000000ebc4077211 */ /* 0x080fea00000f16ff */
[----:B------:R2:W-:Y:S05]  /*97b0*/  RED.E.ADD.F32.FTZ.RN.STRONG.GPU [R6.64], R91 ;  /* 0x0000005b0600798e */ /* 0x0005ea000c10e784 */
[----:B------:R-:W-:Y:S05]  /*97c0*/  RED.E.ADD.F32.FTZ.RN.STRONG.GPU [R234.64+0x180], R96 ;  /* 0x00018060ea00798e */ /* 0x000fea000c10e784 */
[----:B------:R-:W-:Y:S05]  /*97d0*/  RED.E.ADD.F32.FTZ.RN.STRONG.GPU [R2.64+0x180], R97 ;  /* 0x000180610200798e */ /* 0x000fea000c10e784 */
[----:B------:R-:W-:Y:S01]  /*97e0*/  LDSM.16.MT88.4 R88, [R220+0x6000] ;  /* 0x00600000dc58783b */ /* 0x000fe20000004200 */
[CC--:B-1----:R-:W-:Y:S04]  /*97f0*/  LEA R4, P0, R16.reuse, R234.reuse, 0x2 ;  /* 0x000000ea10047211 */ /* 0x0c2fe800078010ff */
[-C--:B------:R-:W-:Y:S02]  /*9800*/  LEA.HI.X.SX32 R5, R16, R235.reuse, 0x2, P0 ;  /* 0x000000eb10057211 */ /* 0x080fe400000f16ff */
[CC--:B--2---:R-:W-:Y:S02]  /*9810*/  LEA R6, P1, R17.reuse, R234.reuse, 0x2 ;  /* 0x000000ea11067211 */ /* 0x0c4fe400078210ff */
[----:B------:R-:W-:Y:S01]  /*9820*/  IADD3 R16, R204, 0x60, RZ ;  /* 0x00000060cc107810 */ /* 0x000fe20007ffe0ff */
[----:B------:R-:W-:Y:S01]  /*9830*/  RED.E.ADD.F32.FTZ.RN.STRONG.GPU [R4.64], R98 ;  /* 0x000000620400798e */ /* 0x000fe2000c10e784 */
[-C--:B------:R-:W-:Y:S01]  /*9840*/  LEA.HI.X.SX32 R7, R17, R235.reuse, 0x2, P1 ;  /* 0x000000eb11077211 */ /* 0x080fe200008f16ff */
[----:B------:R-:W-:Y:S02]  /*9850*/  IMAD.MOV.U32 R204, RZ, RZ, c[0x0][0x22c] ;  /* 0x00008b00ffcc7624 */ /* 0x000fe400078e00ff */
[C---:B------:R-:W-:Y:S02]  /*9860*/  IMAD.IADD R16, R239.reuse, 0x1, R16 ;  /* 0x00000001ef107824 */ /* 0x040fe400078e0210 */
[----:B------:R4:W-:Y:S01]  /*9870*/  RED.E.ADD.F32.FTZ.RN.STRONG.GPU [R6.64], R99 ;  /* 0x000000630600798e */ /* 0x0009e2000c10e784 */
[----:B------:R-:W-:Y:S02]  /*9880*/  IMAD R204, R204, c[0x0][0x1c0], RZ ;  /* 0x00007000cccc7a24 */ /* 0x000fe400078e02ff */
[C---:B------:R-:W-:Y:S02]  /*9890*/  IMAD.IADD R16, R239.reuse, 0x1, R16 ;  /* 0x00000001ef107824 */ /* 0x040fe400078e0210 */
[----:B------:R-:W-:Y:S01]  /*98a0*/  IMAD.SHL.U32 R204, R204, 0x10, RZ ;  /* 0x00000010cccc7824 */ /* 0x000fe200078e00ff */
[----:B------:R-:W-:Y:S02]  /*98b0*/  LDSM.16.MT88.4 R96, [R226+0x28800] ;  /* 0x02880000e260783b */ /* 0x000fe40000004200 */
[-C--:B------:R-:W-:Y:S02]  /*98c0*/  LEA R10, P0, R16, R234.reuse, 0x2 ;  /* 0x000000ea100a7211 */ /* 0x080fe400078010ff */
[----:B------:R-:W-:Y:S02]  /*98d0*/  IADD3 R17, R204, 0x80, RZ ;  /* 0x00000080cc117810 */ /* 0x000fe40007ffe0ff */
[-C--:B------:R-:W-:Y:S02]  /*98e0*/  LEA.HI.X.SX32 R11, R16, R235.reuse, 0x2, P0 ;  /* 0x000000eb100b7211 */ /* 0x080fe400000f16ff */
[C---:B------:R-:W-:Y:S01]  /*98f0*/  IADD3 R16, R204.reuse, 0x80, RZ ;  /* 0x00000080cc107810 */ /* 0x040fe20007ffe0ff */
[C---:B------:R-:W-:Y:S01]  /*9900*/  IMAD.IADD R17, R239.reuse, 0x1, R17 ;  /* 0x00000001ef117824 */ /* 0x040fe200078e0211 */
[----:B------:R-:W-:Y:S01]  /*9910*/  IADD3 R15, R204, 0x80, RZ ;  /* 0x00000080cc0f7810 */ /* 0x000fe20007ffe0ff */
[----:B------:R-:W-:Y:S01]  /*9920*/  RED.E.ADD.F32.FTZ.RN.STRONG.GPU [R10.64], R92 ;  /* 0x0000005c0a00798e */ /* 0x000fe2000c10e784 */
[----:B------:R-:W-:Y:S02]  /*9930*/  IMAD.MOV.U32 R204, RZ, RZ, c[0x0][0x22c] ;  /* 0x00008b00ffcc7624 */ /* 0x000fe400078e00ff */
[C---:B------:R-:W-:Y:S02]  /*9940*/  IMAD.IADD R16, R239.reuse, 0x1, R16 ;  /* 0x00000001ef107824 */ /* 0x040fe400078e0210 */
[----:B------:R1:W-:Y:S01]  /*9950*/  RED.E.ADD.F32.FTZ.RN.STRONG.GPU [R8.64], R93 ;  /* 0x0000005d0800798e */ /* 0x0003e2000c10e784 */
[C---:B------:R-:W-:Y:S02]  /*9960*/  IMAD.IADD R15, R239.reuse, 0x1, R15 ;  /* 0x00000001ef0f7824 */ /* 0x040fe400078e020f */
[C---:B------:R-:W-:Y:S01]  /*9970*/  IMAD.IADD R16, R239.reuse, 0x1, R16 ;  /* 0x00000001ef107824 */ /* 0x040fe200078e0210 */
[-C--:B----4-:R-:W-:Y:S01]  /*9980*/  LEA R6, P0, R12, R234.reuse, 0x2 ;  /* 0x000000ea0c067211 */ /* 0x090fe200078010ff */
[C---:B------:R-:W-:Y:S02]  /*9990*/  IMAD.IADD R15, R239.reuse, 0x1, R15 ;  /* 0x00000001ef0f7824 */ /* 0x040fe400078e020f */
[----:B------:R-:W-:Y:S01]  /*99a0*/  IMAD R204, R204, c[0x0][0x1c0], RZ ;  /* 0x00007000cccc7a24 */ /* 0x000fe200078e02ff */
[-C--:B------:R-:W-:Y:S01]  /*99b0*/  LEA.HI.X.SX32 R7, R12, R235.reuse, 0x2, P0 ;  /* 0x000000eb0c077211 */ /* 0x080fe200000f16ff */
[----:B------:R-:W-:Y:S01]  /*99c0*/  IMAD.IADD R15, R239, 0x1, R15 ;  /* 0x00000001ef0f7824 */ /* 0x000fe200078e020f */
[----:B------:R-:W2:Y:S01]  /*99d0*/  LDL R12, [R1+0x2c] ;  /* 0x00002c00010c7983 */ /* 0x000ea20000100800 */
[----:B------:R-:W-:Y:S03]  /*99e0*/  IMAD.SHL.U32 R204, R204, 0x10, RZ ;  /* 0x00000010cccc7824 */ /* 0x000fe600078e00ff */
[CC--:B-1----:R-:W-:Y:S04]  /*99f0*/  LEA R8, P2, R15.reuse, R234.reuse, 0x2 ;  /* 0x000000ea0f087211 */ /* 0x0c2fe800078410ff */
[-C--:B------:R-:W-:Y:S02]  /*9a00*/  LEA.HI.X.SX32 R9, R15, R235.reuse, 0x2, P2 ;  /* 0x000000eb0f097211 */ /* 0x080fe400010f16ff */
[----:B------:R-:W-:Y:S05]  /*9a10*/  IADD3 R15, R204, 0xa0, RZ ;  /* 0x000000a0cc0f7810 */ /* 0x000fea0007ffe0ff */
[C---:B------:R-:W-:Y:S04]  /*9a20*/  IMAD.IADD R15, R239.reuse, 0x1, R15 ;  /* 0x00000001ef0f7824 */ /* 0x040fe800078e020f */
[C---:B------:R-:W-:Y:S04]  /*9a30*/  IMAD.IADD R15, R239.reuse, 0x1, R15 ;  /* 0x00000001ef0f7824 */ /* 0x040fe800078e020f */
[----:B------:R-:W-:Y:S01]  /*9a40*/  IMAD.IADD R15, R239, 0x1, R15 ;  /* 0x00000001ef0f7824 */ /* 0x000fe200078e020f */
        /* <DEDUP_REMOVED lines=13> */
[----:B------:R-:W4:Y:S01]  /*9b20*/  LDL R0, [R1+0x58] ;  /* 0x0000580001007983 */ /* 0x000f220000100800 */
[CC--:B---3--:R-:W-:Y:S02]  /*9b30*/  LEA R6, P1, R17.reuse, R234.reuse, 0x2 ;  /* 0x000000ea11067211 */ /* 0x0c8fe400078210ff */
[CC--:B------:R-:W-:Y:S02]  /*9b40*/  LEA R10, P0, R16.reuse, R234.reuse, 0x2 ;  /* 0x000000ea100a7211 */ /* 0x0c0fe400078010ff */
[----:B------:R1:W-:Y:S01]  /*9b50*/  RED.E.ADD.F32.FTZ.RN.STRONG.GPU [R4.64], R102 ;  /* 0x000000660400798e */ /* 0x0003e2000c10e784 */
[-C--:B------:R-:W-:Y:S02]  /*9b60*/  LEA.HI.X.SX32 R7, R17, R235.reuse, 0x2, P1 ;  /* 0x000000eb11077211 */ /* 0x080fe400008f16ff */
[-C--:B------:R-:W-:Y:S02]  /*9b70*/  LEA.HI.X.SX32 R11, R16, R235.reuse, 0x2, P0 ;  /* 0x000000eb100b7211 */ /* 0x080fe400000f16ff */
[C---:B------:R-:W-:Y:S01]  /*9b80*/  IADD3 R17, R204.reuse, 0xa0, RZ ;  /* 0x000000a0cc117810 */ /* 0x040fe20007ffe0ff */
[----:B------:R3:W-:Y:S01]  /*9b90*/  RED.E.ADD.F32.FTZ.RN.STRONG.GPU [R6.64], R103 ;  /* 0x000000670600798e */ /* 0x0007e2000c10e784 */
[----:B------:R-:W-:Y:S01]  /*9ba0*/  IADD3 R16, R204, 0xa0, RZ ;  /* 0x000000a0cc107810 */ /* 0x000fe20007ffe0ff */
[----:B------:R-:W-:Y:S02]  /*9bb0*/  IMAD.MOV.U32 R204, RZ, RZ, c[0x0][0x22c] ;  /* 0x00008b00ffcc7624 */ /* 0x000fe400078e00ff */
[C---:B------:R-:W-:Y:S01]  /*9bc0*/  IMAD.IADD R17, R239.reuse, 0x1, R17 ;  /* 0x00000001ef117824 */ /* 0x040fe200078e0211 */
[----:B------:R-:W-:Y:S01]  /*9bd0*/  RED.E.ADD.F32.FTZ.RN.STRONG.GPU [R10.64], R104 ;  /* 0x000000680a00798e */ /* 0x000fe2000c10e784 */
[C---:B------:R-:W-:Y:S02]  /*9be0*/  IMAD.IADD R16, R239.reuse, 0x1, R16 ;  /* 0x00000001ef107824 */ /* 0x040fe400078e0210 */
[----:B------:R-:W-:Y:S02]  /*9bf0*/  IMAD R204, R204, c[0x0][0x1c0], RZ ;  /* 0x00007000cccc7a24 */ /* 0x000fe400078e02ff */
[----:B------:R3:W-:Y:S01]  /*9c00*/  RED.E.ADD.F32.FTZ.RN.STRONG.GPU [R8.64], R105 ;  /* 0x000000690800798e */ /* 0x0007e2000c10e784 */
[----:B------:R-:W-:Y:S02]  /*9c10*/  IMAD.IADD R16, R239, 0x1, R16 ;  /* 0x00000001ef107824 */ /* 0x000fe400078e0210 */
[----:B------:R-:W-:Y:S02]  /*9c20*/  IMAD.SHL.U32 R204, R204, 0x10, RZ ;  /* 0x00000010cccc7824 */ /* 0x000fe400078e00ff */
[----:B------:R-:W-:Y:S01]  /*9c30*/  LDSM.16.MT88.4 R100, [R220+0x2800] ;  /* 0x00280000dc64783b */ /* 0x000fe20000004200 */
[CC--:B-1----:R-:W-:Y:S04]  /*9c40*/  LEA R4, P1, R14.reuse, R234.reuse, 0x2 ;  /* 0x000000ea0e047211 */ /* 0x0c2fe800078210ff */
[-C--:B------:R-:W-:Y:S02]  /*9c50*/  LEA.HI.X.SX32 R5, R14, R235.reuse, 0x2, P1 ;  /* 0x000000eb0e057211 */ /* 0x080fe400008f16ff */
[----:B------:R-:W4:Y:S01]  /*9c60*/  LDL R14, [R1+0x28] ;  /* 0x00002800010e7983 */ /* 0x000f220000100800 */
[CC--:B---3--:R-:W-:Y:S04]  /*9c70*/  LEA R6, P0, R13.reuse, R234.reuse, 0x2 ;  /* 0x000000ea0d067211 */ /* 0x0c8fe800078010ff */
[----:B------:R1:W-:Y:S01]  /*9c80*/  RED.E.ADD.F32.FTZ.RN.STRONG.GPU [R4.64], R106 ;  /* 0x0000006a0400798e */ /* 0x0003e2000c10e784 */
[-C--:B------:R-:W-:Y:S02]  /*9c90*/  LEA.HI.X.SX32 R7, R13, R235.reuse, 0x2, P0 ;  /* 0x000000eb0d077211 */ /* 0x080fe400000f16ff */
[----:B------:R-:W-:Y:S01]  /*9ca0*/  IADD3 R13, R207, 0xa0, RZ ;  /* 0x000000a0cf0d7810 */ /* 0x000fe20007ffe0ff */
[----:B------:R-:W-:Y:S01]  /*9cb0*/  IMAD.MOV.U32 R207, RZ, RZ, c[0x0][0x22c] ;  /* 0x00008b00ffcf7624 */ /* 0x000fe200078e00ff */
[-C--:B------:R-:W-:Y:S01]  /*9cc0*/  LEA R8, P2, R15, R234.reuse, 0x2 ;  /* 0x000000ea0f087211 */ /* 0x080fe200078410ff */
[----:B------:R3:W-:Y:S02]  /*9cd0*/  RED.E.ADD.F32.FTZ.RN.STRONG.GPU [R6.64], R107 ;  /* 0x0000006b0600798e */ /* 0x0007e4000c10e784 */
[----:B------:R-:W-:Y:S01]  /*9ce0*/  IMAD R207, R207, c[0x0][0x1c0], RZ ;  /* 0x00007000cfcf7a24 */ /* 0x000fe200078e02ff */
[-C--:B------:R-:W-:Y:S02]  /*9cf0*/  LEA.HI.X.SX32 R9, R15, R235.reuse, 0x2, P2 ;  /* 0x000000eb0f097211 */ /* 0x080fe400010f16ff */
[----:B------:R-:W-:Y:S01]  /*9d00*/  RED.E.ADD.F32.FTZ.RN.STRONG.GPU [R234.64+0x280], R112 ;  /* 0x00028070ea00798e */ /* 0x000fe2000c10e784 */
[----:B------:R-:W-:Y:S04]  /*9d10*/  IMAD.SHL.U32 R207, R207, 0x10, RZ ;  /* 0x00000010cfcf7824 */ /* 0x000fe800078e00ff */
[----:B------:R-:W-:Y:S01]  /*9d20*/  RED.E.ADD.F32.FTZ.RN.STRONG.GPU [R2.64+0x280], R113 ;  /* 0x000280710200798e */ /* 0x000fe2000c10e784 */
[----:B------:R-:W-:Y:S04]  /*9d30*/  IADD3 R15, R207, 0xc0, RZ ;  /* 0x000000c0cf0f7810 */ /* 0x000fe80007ffe0ff */
        /* <DEDUP_REMOVED lines=11> */
[----:B------:R-:W-:Y:S03]  /*9df0*/  IADD3 R16, R204, 0xc0, RZ ;  /* 0x000000c0cc107810 */ /* 0x000fe60007ffe0ff */
[C---:B------:R-:W-:Y:S01]  /*9e00*/  IMAD.IADD R17, R239.reuse, 0x1, R17 ;  /* 0x00000001ef117824 */ /* 0x040fe200078e0211 */
[----:B------:R-:W-:Y:S01]  /*9e10*/  RED.E.ADD.F32.FTZ.RN.STRONG.GPU [R10.64], R108 ;  /* 0x0000006c0a00798e */ /* 0x000fe2000c10e784 */
[C---:B------:R-:W-:Y:S04]  /*9e20*/  IMAD.IADD R16, R239.reuse, 0x1, R16 ;  /* 0x00000001ef107824 */ /* 0x040fe800078e0210 */
[----:B------:R-:W-:Y:S01]  /*9e30*/  RED.E.ADD.F32.FTZ.RN.STRONG.GPU [R8.64], R109 ;  /* 0x0000006d0800798e */ /* 0x000fe2000c10e784 */
[----:B------:R-:W-:Y:S01]  /*9e40*/  IMAD.IADD R16, R239, 0x1, R16 ;  /* 0x00000001ef107824 */ /* 0x000fe200078e0210 */
[CC--:B--2---:R-:W-:Y:S04]  /*9e50*/  LEA R4, P1, R12.reuse, R234.reuse, 0x2 ;  /* 0x000000ea0c047211 */ /* 0x0c4fe800078210ff */
[-C--:B------:R-:W-:Y:S02]  /*9e60*/  LEA.HI.X.SX32 R5, R12, R235.reuse, 0x2, P1 ;  /* 0x000000eb0c057211 */ /* 0x080fe400008f16ff */
[----:B------:R-:W2:Y:S05]  /*9e70*/  LDL R12, [R1+0x1c] ;  /* 0x00001c00010c7983 */ /* 0x000eaa0000100800 */
[----:B------:R1:W-:Y:S01]  /*9e80*/  RED.E.ADD.F32.FTZ.RN.STRONG.GPU [R4.64], R110 ;  /* 0x0000006e0400798e */ /* 0x0003e2000c10e784 */
[CC--:B----4-:R-:W-:Y:S04]  /*9e90*/  LEA R6, P0, R0.reuse, R234.reuse, 0x2 ;  /* 0x000000ea00067211 */ /* 0x0d0fe800078010ff */
[-C--:B------:R-:W-:Y:S02]  /*9ea0*/  LEA.HI.X.SX32 R7, R0, R235.reuse, 0x2, P0 ;  /* 0x000000eb00077211 */ /* 0x080fe400000f16ff */
[CC--:B-1----:R-:W-:Y:S01]  /*9eb0*/  LEA R4, P0, R15.reuse, R234.reuse, 0x2 ;  /* 0x000000ea0f047211 */ /* 0x0c2fe200078010ff */
[----:B------:R-:W3:Y:S03]  /*9ec0*/  LDL R0, [R1+0x50] ;  /* 0x0000500001007983 */ /* 0x000ee60000100800 */
[-C--:B------:R-:W-:Y:S02]  /*9ed0*/  LEA.HI.X.SX32 R5, R15, R235.reuse, 0x2, P0 ;  /* 0x000000eb0f057211 */ /* 0x080fe400000f16ff */
[----:B------:R1:W-:Y:S01]  /*9ee0*/  RED.E.ADD.F32.FTZ.RN.STRONG.GPU [R6.64], R111 ;  /* 0x0000006f0600798e */ /* 0x0003e2000c10e784 */
[----:B------:R-:W-:Y:S01]  /*9ef0*/  IADD3 R15, R204, 0xc0, RZ ;  /* 0x000000c0cc0f7810 */ /* 0x000fe20007ffe0ff */
[----:B------:R-:W-:Y:S01]  /*9f00*/  IMAD.MOV.U32 R204, RZ, RZ, c[0x0][0x22c] ;  /* 0x00008b00ffcc7624 */ /* 0x000fe200078e00ff */
[CC--:B------:R-:W-:Y:S02]  /*9f10*/  LEA R10, P0, R16.reuse, R234.reuse, 0x2 ;  /* 0x000000ea100a7211 */ /* 0x0c0fe400078010ff */
[----:B------:R-:W-:Y:S01]  /*9f20*/  RED.E.ADD.F32.FTZ.RN.STRONG.GPU [R234.64+0x300], R116 ;  /* 0x00030074ea00798e */ /* 0x000fe2000c10e784 */
[C---:B------:R-:W-:Y:S01]  /*9f30*/  IMAD.IADD R15, R239.reuse, 0x1, R15 ;  /* 0x00000001ef0f7824 */ /* 0x040fe200078e020f */
[-C--:B------:R-:W-:Y:S01]  /*9f40*/  LEA.HI.X.SX32 R11, R16, R235.reuse, 0x2, P0 ;  /* 0x000000eb100b7211 */ /* 0x080fe200000f16ff */
[----:B------:R-:W-:Y:S02]  /*9f50*/  IMAD R204, R204, c[0x0][0x1c0], RZ ;  /* 0x00007000cccc7a24 */ /* 0x000fe400078e02ff */
[----:B------:R-:W-:Y:S01]  /*9f60*/  RED.E.ADD.F32.FTZ.RN.STRONG.GPU [R2.64+0x300], R117 ;  /* 0x000300750200798e */ /* 0x000fe2000c10e784 */
[C---:B------:R-:W-:Y:S02]  /*9f70*/  IMAD.IADD R15, R239.reuse, 0x1, R15 ;  /* 0x00000001ef0f7824 */ /* 0x040fe400078e020f */
[----:B------:R-:W-:Y:S02]  /*9f80*/  IMAD.SHL.U32 R204, R204, 0x10, RZ ;  /* 0x00000010cccc7824 */ /* 0x000fe400078e00ff */
[----:B------:R4:W-:Y:S01]  /*9f90*/  RED.E.ADD.F32.FTZ.RN.STRONG.GPU [R4.64], R118 ;  /* 0x000000760400798e */ /* 0x0009e2000c10e784 */
[----:B------:R-:W-:Y:S04]  /*9fa0*/  IMAD.IADD R15, R239, 0x1, R15 ;  /* 0x00000001ef0f7824 */ /* 0x000fe800078e020f */
[----:B------:R-:W-:Y:S01]  /*9fb0*/  LDSM.16.MT88.4 R108, [R220+0x6800] ;  /* 0x00680000dc6c783b */ /* 0x000fe20000004200 */
[CC--:B------:R-:W-:Y:S04]  /*9fc0*/  LEA R8, P2, R15.reuse, R234.reuse, 0x2 ;  /* 0x000000ea0f087211 */ /* 0x0c0fe800078410ff */
[-C--:B------:R-:W-:Y:S02]  /*9fd0*/  LEA.HI.X.SX32 R9, R15, R235.reuse, 0x2, P2 ;  /* 0x000000eb0f097211 */ /* 0x080fe400010f16ff */
[-C--:B-1----:R-:W-:Y:S02]  /*9fe0*/  LEA R6, P1, R17, R234.reuse, 0x2 ;  /* 0x000000ea11067211 */ /* 0x082fe400078210ff */
[----:B------:R-:W-:Y:S02]  /*9ff0*/  IADD3 R15, R205, 0xe0, RZ ;  /* 0x000000e0cd0f7810 */ /* 0x000fe40007ffe0ff */
[-C--:B------:R-:W-:Y:S02]  /*a000*/  LEA.HI.X.SX32 R7, R17, R235.reuse, 0x2, P1 ;  /* 0x000000eb11077211 */ /* 0x080fe400008f16ff */
[----:B------:R-:W-:Y:S01]  /*a010*/  LDSM.16.MT88.4 R16, [R220+0x2000] ;  /* 0x00200000dc10783b */ /* 0x000fe20000004200 */
[----:B------:R-:W-:Y:S04]  /*a020*/  IMAD.IADD R15, R239, 0x1, R15 ;  /* 0x00000001ef0f7824 */ /* 0x000fe800078e020f */
[----:B------:R1:W-:Y:S01]  /*a030*/  RED.E.ADD.F32.FTZ.RN.STRONG.GPU [R6.64], R119 ;  /* 0x000000770600798e */ /* 0x0003e2000c10e784 */
[CC--:B----4-:R-:W-:Y:S04]  /*a040*/  LEA R4, P1, R14.reuse, R234.reuse, 0x2 ;  /* 0x000000ea0e047211 */ /* 0x0d0fe800078210ff */
[----:B------:R4:W-:Y:S01]  /*a050*/  RED.E.ADD.F32.FTZ.RN.STRONG.GPU [R10.64], R120 ;  /* 0x000000780a00798e */ /* 0x0009e2000c10e784 */
[-C--:B------:R-:W-:Y:S04]  /*a060*/  LEA.HI.X.SX32 R5, R14, R235.reuse, 0x2, P1 ;  /* 0x000000eb0e057211 */ /* 0x080fe800008f16ff */
[----:B------:R4:W-:Y:S01]  /*a070*/  RED.E.ADD.F32.FTZ.RN.STRONG.GPU [R8.64], R121 ;  /* 0x000000790800798e */ /* 0x0009e2000c10e784 */
[----:B------:R-:W-:Y:S04]  /*a080*/  IADD3 R14, R205, 0xe0, RZ ;  /* 0x000000e0cd0e7810 */ /* 0x000fe80007ffe0ff */
[----:B------:R4:W-:Y:S01]  /*a090*/  RED.E.ADD.F32.FTZ.RN.STRONG.GPU [R4.64], R122 ;  /* 0x0000007a0400798e */ /* 0x0009e2000c10e784 */
[C---:B------:R-:W-:Y:S04]  /*a0a0*/  IMAD.IADD R14, R239.reuse, 0x1, R14 ;  /* 0x00000001ef0e7824 */ /* 0x040fe800078e020e */
[----:B------:R-:W-:Y:S01]  /*a0b0*/  IMAD.IADD R14, R239, 0x1, R14 ;  /* 0x00000001ef0e7824 */ /* 0x000fe200078e020e */
[CC--:B-1----:R-:W-:Y:S04]  /*a0c0*/  LEA R6, P0, R13.reuse, R234.reuse, 0x2 ;  /* 0x000000ea0d067211 */ /* 0x0c2fe800078010ff */
[-C--:B------:R-:W-:Y:S02]  /*a0d0*/  LEA.HI.X.SX32 R7, R13, R235.reuse, 0x2, P0 ;  /* 0x000000eb0d077211 */ /* 0x080fe400000f16ff */
[----:B------:R-:W-:Y:S02]  /*a0e0*/  IADD3 R13, R204, 0xe0, RZ ;  /* 0x000000e0cc0d7810 */ /* 0x000fe40007ffe0ff */
[CC--:B----4-:R-:W-:Y:S01]  /*a0f0*/  LEA R10, P0, R15.reuse, R234.reuse, 0x2 ;  /* 0x000000ea0f0a7211 */ /* 0x0d0fe200078010ff */
[----:B------:R1:W-:Y:S01]  /*a100*/  RED.E.ADD.F32.FTZ.RN.STRONG.GPU [R6.64], R123 ;  /* 0x0000007b0600798e */ /* 0x0003e2000c10e784 */
[CC--:B------:R-:W-:Y:S02]  /*a110*/  LEA R8, P3, R14.reuse, R234.reuse, 0x2 ;  /* 0x000000ea0e087211 */ /* 0x0c0fe400078610ff */
[-C--:B------:R-:W-:Y:S02]  /*a120*/  LEA.HI.X.SX32 R11, R15, R235.reuse, 0x2, P0 ;  /* 0x000000eb0f0b7211 */ /* 0x080fe400000f16ff */
[----:B------:R-:W-:Y:S01]  /*a130*/  RED.E.ADD.F32.FTZ.RN.STRONG.GPU [R234.64+0x380], R128 ;  /* 0x00038080ea00798e */ /* 0x000fe2000c10e784 */
[CC--:B------:R-:W-:Y:S02]  /*a140*/  LEA R4, P1, R13.reuse, R234.reuse, 0x2 ;  /* 0x000000ea0d047211 */ /* 0x0c0fe400078210ff */
[-C--:B------:R-:W-:Y:S02]  /*a150*/  LEA.HI.X.SX32 R9, R14, R235.reuse, 0x2, P3 ;  /* 0x000000eb0e097211 */ /* 0x080fe400018f16ff */
[----:B------:R-:W-:Y:S01]  /*a160*/  RED.E.ADD.F32.FTZ.RN.STRONG.GPU [R2.64+0x380], R129 ;  /* 0x000380810200798e */ /* 0x000fe2000c10e784 */
[-C--:B------:R-:W-:Y:S02]  /*a170*/  LEA.HI.X.SX32 R5, R13, R235.reuse, 0x2, P1 ;  /* 0x000000eb0d057211 */ /* 0x080fe400008f16ff */
[----:B------:R-:W-:Y:S03]  /*a180*/  IADD3 R13, R205, 0xe0, RZ ;  /* 0x000000e0cd0d7810 */ /* 0x000fe60007ffe0ff */
[----:B------:R2:W-:Y:S02]  /*a190*/  RED.E.ADD.F32.FTZ.RN.STRONG.GPU [R4.64], R130 ;  /* 0x000000820400798e */ /* 0x0005e4000c10e784 */
[C---:B------:R-:W-:Y:S03]  /*a1a0*/  IMAD.IADD R13, R239.reuse, 0x1, R13 ;  /* 0x00000001ef0d7824 */ /* 0x040fe600078e020d */
[----:B------:R-:W-:Y:S01]  /*a1b0*/  RED.E.ADD.F32.FTZ.RN.STRONG.GPU [R10.64], R131 ;  /* 0x000000830a00798e */ /* 0x000fe2000c10e784 */
[C---:B------:R-:W-:Y:S04]  /*a1c0*/  IMAD.IADD R13, R239.reuse, 0x1, R13 ;  /* 0x00000001ef0d7824 */ /* 0x040fe800078e020d */
[----:B------:R-:W-:Y:S01]  /*a1d0*/  IMAD.IADD R13, R239, 0x1, R13 ;  /* 0x00000001ef0d7824 */ /* 0x000fe200078e020d */
[----:B------:R-:W-:Y:S04]  /*a1e0*/  RED.E.ADD.F32.FTZ.RN.STRONG.GPU [R8.64], R124 ;  /* 0x0000007c0800798e */ /* 0x000fe8000c10e784 */
[CC--:B-1----:R-:W-:Y:S01]  /*a1f0*/  LEA R6, P2, R13.reuse, R234.reuse, 0x2 ;  /* 0x000000ea0d067211 */ /* 0x0c2fe200078410ff */
[----:B------:R-:W-:Y:S03]  /*a200*/  LDSM.16.MT88.4 R8, [R220] ;  /* 0x00000000dc08783b */ /* 0x000fe60000004200 */
[-C--:B------:R-:W-:Y:S05]  /*a210*/  LEA.HI.X.SX32 R7, R13, R235.reuse, 0x2, P2 ;  /* 0x000000eb0d077211 */ /* 0x080fea00010f16ff */
[----:B------:R-:W-:Y:S01]  /*a220*/  RED.E.ADD.F32.FTZ.RN.STRONG.GPU [R6.64], R125 ;  /* 0x0000007d0600798e */ /* 0x000fe2000c10e784 */
[CC--:B--2---:R-:W-:Y:S04]  /*a230*/  LEA R4, P1, R12.reuse, R234.reuse, 0x2 ;  /* 0x000000ea0c047211 */ /* 0x0c4fe800078210ff */
[-C--:B------:R-:W-:Y:S02]  /*a240*/  LEA.HI.X.SX32 R5, R12, R235.reuse, 0x2, P1 ;  /* 0x000000eb0c057211 */ /* 0x080fe400008f16ff */
[----:B------:R-:W-:Y:S01]  /*a250*/  LDSM.16.MT88.4 R12, [R226+0x28000] ;  /* 0x02800000e20c783b */ /* 0x000fe20000004200 */
[----:B------:R-:W-:Y:S01]  /*a260*/  PLOP3.LUT P1, PT, PT, PT, UP0, 0x80, 0x0 ;  /* 0x000000000000781c */ /* 0x000fe20003f2f008 */
[----:B------:R-:W-:Y:S03]  /*a270*/  @UP2 UIADD3 UR16, UP0, UR16, -0x100, URZ ;  /* 0xffffff0010102890 */ /* 0x000fe6000ff1e03f */
[----:B------:R-:W-:Y:S01]  /*a280*/  RED.E.ADD.F32.FTZ.RN.STRONG.GPU [R4.64], R126 ;  /* 0x0000007e0400798e */ /* 0x000fe2000c10e784 */
[----:B------:R-:W-:Y:S04]  /*a290*/  @UP2 UIADD3.X UR13, UR13, -0x1, URZ, UP0, !UPT ;  /* 0xffffffff0d0d2890 */ /* 0x000fe800087fe43f */
        /* <DEDUP_REMOVED lines=12> */
[C---:B------:R-:W-:Y:S04]  /*a360*/  HMMA.16816.F32 R168, R12.reuse, R84, R168 ;  /* 0x000000540ca8723c */ /* 0x040fe800000018a8 */
[C---:B---3--:R-:W-:Y:S04]  /*a370*/  LEA R2, P0, R0.reuse, R234, 0x2 ;  /* 0x000000ea00027211 */ /* 0x048fe800078010ff */
[-C--:B------:R-:W-:Y:S04]  /*a380*/  HMMA.16816.F32 R172, R12, R86.reuse, R172 ;  /* 0x000000560cac723c */ /* 0x080fe800000018ac */
[----:B------:R-:W-:Y:S02]  /*a390*/  LEA.HI.X.SX32 R3, R0, R235, 0x2, P0 ;  /* 0x000000eb00037211 */ /* 0x000fe400000f16ff */
[----:B------:R-:W-:Y:S02]  /*a3a0*/  PLOP3.LUT P0, PT, PT, PT, UP1, 0x80, 0x0 ;  /* 0x000000000000781c */ /* 0x000fe40003f0f018 */
[C---:B------:R-:W-:Y:S01]  /*a3b0*/  HMMA.16816.F32 R176, R4.reuse, R86, R176 ;  /* 0x0000005604b0723c */ /* 0x040fe200000018b0 */
[----:B------:R-:W-:Y:S03]  /*a3c0*/  LDSM.16.MT88.4 R84, [R220+0x3000] ;  /* 0x00300000dc54783b */ /* 0x000fe60000004200 */
[C---:B------:R-:W-:Y:S02]  /*a3d0*/  IADD3 R0, R220.reuse, -0x8000, RZ ;  /* 0xffff8000dc007810 */ /* 0x040fe40007ffe0ff */
[----:B------:R-:W-:Y:S01]  /*a3e0*/  RED.E.ADD.F32.FTZ.RN.STRONG.GPU [R2.64], R127 ;  /* 0x0000007f0200798e */ /* 0x000fe2000c10e784 */
[----:B------:R-:W-:Y:S01]  /*a3f0*/  @P1 IADD3 R0, R220, 0x8000, RZ ;  /* 0x00008000dc001810 */ /* 0x000fe20007ffe0ff */
        /* <DEDUP_REMOVED lines=72> */
[----:B------:R-:W-:Y:S01]  /*a880*/  F2FP.PACK_AB R13, R13, R84 ;  /* 0x000000540d0d723e */ /* 0x000fe200000000ff */
[----:B------:R-:W-:Y:S01]  /*a890*/  FMUL.FTZ R15, R55, c[0x0][0x2dc] ;  /* 0x0000b700370f7a20 */ /* 0x000fe20000410000 */
[----:B------:R-:W-:Y:S01]  /*a8a0*/  PLOP3.LUT P0, PT, PT, PT, UP0, 0x80, 0x0 ;  /* 0x000000000000781c */ /* 0x000fe20003f0f008 */
[----:B------:R-:W-:Y:S01]  /*a8b0*/  FMUL.FTZ R134, R134, c[0x0][0x2e0] ;  /* 0x0000b80086867a20 */ /* 0x000fe20000410000 */
[----:B------:R-:W-:Y:S01]  /*a8c0*/  F2FP.PACK_AB R59, R59, R132 ;  /* 0x000000843b3b723e */ /* 0x000fe200000000ff */
[----:B------:R-:W-:Y:S01]  /*a8d0*/  BAR.SYNC.DEFER_BLOCKING 0x0 ;  /* 0x0000000000007b1d */ /* 0x000fe20000010000 */
[----:B------:R-:W-:Y:S01]  /*a8e0*/  FMUL.FTZ R58, R135, c[0x0][0x2e0] ;  /* 0x0000b800873a7a20 */ /* 0x000fe20000410000 */
[----:B------:R-:W-:Y:S01]  /*a8f0*/  @UP0 UIADD3 UR8, UR22, UR30, URZ ;  /* 0x0000001e16080290 */ /* 0x000fe2000fffe03f */
[----:B------:R-:W-:Y:S02]  /*a900*/  FMUL.FTZ R86, R54, c[0x0][0x2dc] ;  /* 0x0000b70036567a20 */ /* 0x000fe40000410000 */
        /* <DEDUP_REMOVED lines=9> */
[----:B------:R-:W-:Y:S01]  /*a9a0*/  @UP0 UIMAD UR14, UR8, UR11, UR7 ;  /* 0x0000000b080e02a4 */ /* 0x000fe2000f8e0207 */
[----:B------:R-:W-:-:S02]  /*a9b0*/  FMUL.FTZ R85, R56, c[0x0][0x2dc] ;  /* 0x0000b70038557a20 */ /* 0x000fc40000410000 */
        /* <DEDUP_REMOVED lines=8> */
[----:B------:R-:W-:Y:S02]  /*aa40*/  FMUL.FTZ R56, R139, c[0x0][0x2e0] ;  /* 0x0000b8008b387a20 */ /* 0x000fe40000410000 */
        /* <DEDUP_REMOVED lines=242> */
.L_x_934:
        /* <DEDUP_REMOVED lines=18> */
.L_x_935:
[----:B-1----:R-:W2:Y:S01]  /*ba90*/  LDL R0, [R1+0xa8] ;  /* 0x0000a80001007983 */ /* 0x002ea20000100800 */
[----:B------:R-:W-:Y:S02]  /*baa0*/  USHF.L.U32 UR6, UR23, 0x6, URZ ;  /* 0x0000000617067899 */ /* 0x000fe4000800063f */
[----:B------:R-:W-:Y:S01]  /*bab0*/  ULDC.64 UR8, c[0x0][0x3a0] ;  /* 0x0000e80000087ab9 */ /* 0x000fe20000000a00 */
[----:B------:R1:W5:Y:S04]  /*bac0*/  LDL R80, [R1+0x4] ;  /* 0x0000040001507983 */ /* 0x0003680000100800 */
[----:B------:R1:W5:Y:S04]  /*bad0*/  LDL R79, [R1] ;  /* 0x00000000014f7983 */ /* 0x0003680000100800 */
[----:B------:R1:W5:Y:S04]  /*bae0*/  LDL R78, [R1+0x8] ;  /* 0x00000800014e7983 */ /* 0x0003680000100800 */
[----:B------:R-:W3:Y:S01]  /*baf0*/  S2R R7, SR_TID.X ;  /* 0x0000000000077919 */ /* 0x000ee20000002100 */
[----:B------:R-:W-:-:S04]  /*bb00*/  USHF.R.S32.HI UR10, URZ, 0x1f, UR6 ;  /* 0x0000001f3f0a7899 */ /* 0x000fc80008011406 */
[----:B------:R-:W-:Y:S01]  /*bb10*/  UIMAD UR7, UR10, UR8, URZ ;  /* 0x000000080a0772a4 */ /* 0x000fe2000f8e023f */
[--C-:B------:R-:W-:Y:S01]  /*bb20*/  SHF.R.S32.HI R5, RZ, 0x1f, R244.reuse ;  /* 0x0000001fff057819 */ /* 0x100fe200000114f4 */
[----:B------:R-:W-:Y:S02]  /*bb30*/  IMAD.U32 R11, RZ, RZ, UR6 ;  /* 0x00000006ff0b7e24 */ /* 0x000fe4000f8e00ff */
[----:B------:R-:W-:Y:S01]  /*bb40*/  UIMAD UR7, UR6, UR9, UR7 ;  /* 0x00000009060772a4 */ /* 0x000fe2000f8e0207 */
[----:B------:R-:W-:Y:S02]  /*bb50*/  IMAD.MOV.U32 R4, RZ, RZ, R244 ;  /* 0x000000ffff047224 */ /* 0x000fe400078e00f4 */
[----:B------:R-:W-:Y:S02]  /*bb60*/  ULDC.64 UR8, c[0x0][0x3b8] ;  /* 0x0000ee0000087ab9 */ /* 0x000fe40000000a00 */
[----:B------:R-:W-:-:S04]  /*bb70*/  IMAD.WIDE.U32 R2, R11, c[0x0][0x3a0], R4 ;  /* 0x0000e8000b027a25 */ /* 0x000fc800078e0004 */
[----:B------:R-:W-:Y:S01]  /*bb80*/  IMAD.U32 R6, RZ, RZ, UR7 ;  /* 0x00000007ff067e24 */ /* 0x000fe2000f8e00ff */
[----:B------:R-:W-:Y:S01]  /*bb90*/  UIMAD UR7, UR23, -0x40, UR18 ;  /* 0xffffffc0170778a4 */ /* 0x000fe2000f8e0212 */
[----:B------:R-:W-:Y:S01]  /*bba0*/  BAR.SYNC.DEFER_BLOCKING 0x0 ;  /* 0x0000000000007b1d */ /* 0x000fe20000010000 */
[----:B------:R-:W-:Y:S01]  /*bbb0*/  IADD3 R2, P0, R2, UR13, RZ ;  /* 0x0000000d02027c10 */ /* 0x000fe2000ff1e0ff */
[----:B------:R-:W-:-:S03]  /*bbc0*/  UIMAD UR8, UR60, UR8, URZ ;  /* 0x000000083c0872a4 */ /* 0x000fc6000f8e023f */
[----:B------:R-:W-:Y:S01]  /*bbd0*/  IADD3.X R3, R3, UR14, R6, P0, !PT ;  /* 0x0000000e03037c10 */ /* 0x000fe200087fe406 */
[----:B------:R-:W-:Y:S01]  /*bbe0*/  IMAD.U32 R6, RZ, RZ, UR35 ;  /* 0x00000023ff067e24 */ /* 0x000fe2000f8e00ff */
[----:B------:R-:W-:Y:S01]  /*bbf0*/  UIMAD UR8, UR35, UR9, UR8 ;  /* 0x00000009230872a4 */ /* 0x000fe2000f8e0208 */
[----:B------:R-:W-:Y:S01]  /*bc00*/  BSSY B0, `(.L_x_936) ;  /* 0x000002a000007945 */ /* 0x000fe20003800000 */
[----:B--2---:R-:W-:-:S05]  /*bc10*/  IMAD.SHL.U32 R8, R0, 0x2, RZ ;  /* 0x0000000200087824 */ /* 0x004fca00078e00ff */
[----:B------:R1:W2:Y:S04]  /*bc20*/  LDS.128 R40, [R8+0x19000] ;  /* 0x0190000008287984 */ /* 0x0002a80000000c00 */
[----:B------:R1:W4:Y:S04]  /*bc30*/  LDS.128 R36, [R8+0x1b000] ;  /* 0x01b0000008247984 */ /* 0x0003280000000c00 */
        /* <DEDUP_REMOVED lines=10> */
[----:B---3--:R-:W-:-:S04]  /*bce0*/  SHF.R.S32.HI R0, RZ, 0x1f, R7 ;  /* 0x0000001fff007819 */ /* 0x008fc80000011407 */
[----:B------:R-:W-:-:S04]  /*bcf0*/  LEA.HI R0, R0, R7, RZ, 0x3 ;  /* 0x0000000700007211 */ /* 0x000fc800078f18ff */
[----:B------:R-:W-:-:S04]  /*bd00*/  SHF.R.S32.HI R0, RZ, 0x3, R0 ;  /* 0x00000003ff007819 */ /* 0x000fc80000011400 */
[----:B------:R-:W-:Y:S01]  /*bd10*/  ISETP.GE.AND P5, PT, R0, UR7, PT ;  /* 0x0000000700007c0c */ /* 0x000fe2000bfa6270 */
[----:B------:R-:W-:Y:S01]  /*bd20*/  IMAD.WIDE.U32 R6, R6, c[0x0][0x3b8], R2 ;  /* 0x0000ee0006067a25 */ /* 0x000fe200078e0002 */
[----:B------:R-:W-:-:S04]  /*bd30*/  SHF.R.S32.HI R76, RZ, 0x1f, R0 ;  /* 0x0000001fff4c7819 */ /* 0x000fc80000011400 */
[----:B------:R-:W-:-:S07]  /*bd40*/  IADD3 R10, R7, UR8, RZ ;  /* 0x00000008070a7c10 */ /* 0x000fce000fffe0ff */
[----:B------:R-:W-:Y:S05]  /*bd50*/  @P5 BRA `(.L_x_937) ;  /* 0x0000014000005947 */ /* 0x000fea0003800000 */
[----:B--2-4-:R-:W-:Y:S01]  /*bd60*/  ISETP.GE.AND P3, PT, R244, c[0x0][0x220], PT ;  /* 0x00008800f4007a0c */ /* 0x014fe20003f66270 */
[----:B------:R-:W2:Y:S01]  /*bd70*/  LDS.128 R24, [R8+0x1a000] ;  /* 0x01a0000008187984 */ /* 0x000ea20000000c00 */
[----:B------:R-:W-:Y:S01]  /*bd80*/  IMAD.MOV.U32 R2, RZ, RZ, R6 ;  /* 0x000000ffff027224 */ /* 0x000fe200078e0006 */
[----:B-----5:R-:W-:Y:S01]  /*bd90*/  ISETP.GE.AND P2, PT, R80, c[0x0][0x220], PT ;  /* 0x0000880050007a0c */ /* 0x020fe20003f46270 */
[----:B------:R-:W-:Y:S01]  /*bda0*/  IMAD.MOV.U32 R3, RZ, RZ, R10 ;  /* 0x000000ffff037224 */ /* 0x000fe200078e000a */
[----:B------:R-:W3:Y:S01]  /*bdb0*/  LDS.128 R20, [R8+0x1c000] ;  /* 0x01c0000008147984 */ /* 0x000ee20000000c00 */
[----:B------:R-:W-:Y:S01]  /*bdc0*/  IMAD R77, R76, c[0x0][0x3a0], RZ ;  /* 0x0000e8004c4d7a24 */ /* 0x000fe200078e02ff */
[----:B------:R-:W-:Y:S02]  /*bdd0*/  ISETP.GE.AND P1, PT, R79, c[0x0][0x220], PT ;  /* 0x000088004f007a0c */ /* 0x000fe40003f26270 */
[----:B------:R-:W-:Y:S01]  /*bde0*/  LDS.128 R12, [R8+0x1e000] ;  /* 0x01e00000080c7984 */ /* 0x000fe20000000c00 */
[----:B------:R-:W-:-:S03]  /*bdf0*/  ISETP.GE.AND P0, PT, R78, c[0x0][0x220], PT ;  /* 0x000088004e007a0c */ /* 0x000fc60003f06270 */
[----:B------:R4:W1:Y:S02]  /*be00*/  @!P3 LDS.128 R16, [R8+0x18000] ;  /* 0x018000000810b984 */ /* 0x0008640000000c00 */
[----:B-1--4-:R-:W-:-:S04]  /*be10*/  IMAD.WIDE.U32 R8, R0, c[0x0][0x3a0], R2 ;  /* 0x0000e80000087a25 */ /* 0x012fc800078e0002 */
[----:B------:R-:W-:-:S04]  /*be20*/  IMAD R2, R0, c[0x0][0x3a4], R77 ;  /* 0x0000e90000027a24 */ /* 0x000fc800078e024d */
[----:B------:R-:W-:Y:S01]  /*be30*/  IMAD.IADD R3, R2, 0x1, R9 ;  /* 0x0000000102037824 */ /* 0x000fe200078e0209 */
[----:B------:R-:W-:-:S04]  /*be40*/  LEA R2, P4, R8, c[0x0][0x340], 0x1 ;  /* 0x0000d00008027a11 */ /* 0x000fc800078808ff */
[----:B------:R-:W-:-:S05]  /*be50*/  LEA.HI.X R3, R8, c[0x0][0x344], R3, 0x1, P4 ;  /* 0x0000d10008037a11 */ /* 0x000fca00020f0c03 */
[----:B--2---:R1:W-:Y:S04]  /*be60*/  @!P2 STG.E.128 [R2.64+0x80], R24 ;  /* 0x000080180200a986 */ /* 0x0043e8000c101d04 */
[----:B---3--:R1:W-:Y:S04]  /*be70*/  @!P1 STG.E.128 [R2.64+0x100], R20 ;  /* 0x0001001402009986 */ /* 0x0083e8000c101d04 */
[----:B------:R1:W-:Y:S04]  /*be80*/  @!P3 STG.E.128 [R2.64], R16 ;  /* 0x000000100200b986 */ /* 0x0003e8000c101d04 */
[----:B------:R1:W-:Y:S02]  /*be90*/  @!P0 STG.E.128 [R2.64+0x180], R12 ;  /* 0x0001800c02008986 */ /* 0x0003e4000c101d04 */
.L_x_937:
[----:B--2-4-:R-:W-:Y:S05]  /*bea0*/  BSYNC B0 ;  /* 0x0000000000007941 */ /* 0x014fea0003800000 */
.L_x_936:
[----:B-1----:R-:W-:Y:S01]  /*beb0*/  IADD3 R2, R0, 0x20, RZ ;  /* 0x0000002000027810 */ /* 0x002fe20007ffe0ff */
        /* <DEDUP_REMOVED lines=20> */
.L_x_939:
[----:B------:R-:W-:Y:S05]  /*c000*/  BSYNC B0 ;  /* 0x0000000000007941 */ /* 0x000fea0003800000 */
.L_x_938:
        /* <DEDUP_REMOVED lines=18> */
[----:B-----5:R-:W-:Y:S01]  /*c130*/  ISETP.GE.AND P2, PT, R80, c[0x0][0x220], PT ;  /* 0x0000880050007a0c */ /* 0x020fe20003f46270 */
        /* <DEDUP_REMOVED lines=12> */
.L_x_941:
[----:B------:R-:W-:Y:S05]  /*c200*/  BSYNC B0 ;  /* 0x0000000000007941 */ /* 0x000fea0003800000 */
.L_x_940:
[----:B------:R-:W-:Y:S05]  /*c210*/  @P4 BRA `(.L_x_912) ;  /* 0x0000012000004947 */ /* 0x000fea0003800000 */
[----:B------:R-:W-:Y:S01]  /*c220*/  IADD3 R0, P0, R0, 0x20, RZ ;  /* 0x0000002000007810 */ /* 0x000fe20007f1e0ff */
[----:B-1----:R-:W-:Y:S01]  /*c230*/  IMAD.MOV.U32 R3, RZ, RZ, R8 ;  /* 0x000000ffff037224 */ /* 0x002fe200078e0008 */
[----:B------:R-:W-:-:S02]  /*c240*/  ISETP.GE.AND P3, PT, R244, c[0x0][0x220], PT ;  /* 0x00008800f4007a0c */ /* 0x000fc40003f66270 */
[----:B-----5:R-:W-:Y:S01]  /*c250*/  ISETP.GE.AND P2, PT, R80, c[0x0][0x220], PT ;  /* 0x0000880050007a0c */ /* 0x020fe20003f46270 */
        /* <DEDUP_REMOVED lines=14> */
.L_x_912:
[----:B------:R-:W-:Y:S05]  /*c340*/  BSYNC B1 ;  /* 0x0000000000017941 */ /* 0x000fea0003800000 */
.L_x_898:
        /* <DEDUP_REMOVED lines=12> */
.L_x_942:
[----:B------:R-:W-:Y:S05]  /*c410*/  EXIT ;  /* 0x000000000000794d */ /* 0x000fea0003800000 */
.L_x_944:
        /* <DEDUP_REMOVED lines=14> */
.L_x_1044:


//--------------------- .text._ZN5flash44flash_bwd_dq_dk_dv_loop_seqk_parallel_kernelI23Flash_bwd_kernel_traitsILi256ELi64ELi64ELi8ELi4ELi2ELi2ELb0ELb0EN7cutlass6half_tE19Flash_kernel_traitsILi256ELi64ELi64ELi8ES3_EELb0ELb1ELb0ELb1ELb0ELb0ELb1EEEvNS_16Flash_bwd_paramsE --------------------------
	.section	.text._ZN5flash44flash_bwd_dq_dk_dv_loop_seqk_parallel_kernelI23Flash_bwd_kernel_traitsILi256ELi64ELi64ELi8ELi4ELi2ELi2ELb0ELb0EN7cutlass6half_tE19Flash_kernel_traitsILi256ELi64ELi64ELi8ES3_EELb0ELb1ELb0ELb1ELb0ELb0ELb1EEEvNS_16Flash_bwd_paramsE,"ax",@progbits
	.sectioninfo	@"SHI_REGISTERS=255"
	.align	128
        .global         _ZN5flash44flash_bwd_dq_dk_dv_loop_seqk_parallel_kernelI23Flash_bwd_kernel_traitsILi256ELi64ELi64ELi8ELi4ELi2ELi2ELb0ELb0EN7cutlass6half_tE19Flash_kernel_traitsILi256ELi64ELi64ELi8ES3_EELb0ELb1ELb0ELb1ELb0ELb0ELb1EEEvNS_16Flash_bwd_paramsE
        .type           _ZN5flash44flash_bwd_dq_dk_dv_loop_seqk_parallel_kernelI23Flash_bwd_kernel_traitsILi256ELi64ELi64ELi8ELi4ELi2ELi2ELb0ELb0EN7cutlass6half_tE19Flash_kernel_traitsILi256ELi64ELi64ELi8ES3_EELb0ELb1ELb0ELb1ELb0ELb0ELb1EEEvNS_16Flash_bwd_paramsE,@function
        .size           _ZN5flash44flash_bwd_dq_dk_dv_loop_seqk_parallel_kernelI23Flash_bwd_kernel_traitsILi256ELi64ELi64ELi8ELi4ELi2ELi2ELb0ELb0EN7cutlass6half_tE19Flash_kernel_traitsILi256ELi64ELi64ELi8ES3_EELb0ELb1ELb0ELb1ELb0ELb0ELb1EEEvNS_16Flash_bwd_paramsE,(.L_x_1045 - _ZN5flash44flash_bwd_dq_dk_dv_loop_seqk_parallel_kernelI23Flash_bwd_kernel_traitsILi256ELi64ELi64ELi8ELi4ELi2ELi2ELb0ELb0EN7cutlass6half_tE19Flash_kernel_traitsILi256ELi64ELi64ELi8ES3_EELb0ELb1ELb0ELb1ELb0ELb0ELb1EEEvNS_16Flash_bwd_paramsE)
        .other          _ZN5flash44flash_bwd_dq_dk_dv_loop_seqk_parallel_kernelI23Flash_bwd_kernel_traitsILi256ELi64ELi64ELi8ELi4ELi2ELi2ELb0ELb0EN7cutlass6half_tE19Flash_kernel_traitsILi256ELi64ELi64ELi8ES3_EELb0ELb1ELb0ELb1ELb0ELb0ELb1EEEvNS_16Flash_bwd_paramsE,@"STO_CUDA_ENTRY STV_DEFAULT"
_ZN5flash44flash_bwd_dq_dk_dv_loop_seqk_parallel_kernelI23Flash_bwd_kernel_traitsILi256ELi64ELi64ELi8ELi4ELi2ELi2ELb0ELb0EN7cutlass6half_tE19Flash_kernel_traitsILi256ELi64ELi64ELi8ES3_EELb0ELb1ELb0ELb1ELb0ELb0ELb1EEEvNS_16Flash_bwd_paramsE:
.text._ZN5flash44flash_bwd_dq_dk_dv_loop_seqk_parallel_kernelI23Flash_bwd_kernel_traitsILi256ELi64ELi64ELi8ELi4ELi2ELi2ELb0ELb0EN7cutlass6half_tE19Flash_kernel_traitsILi256ELi64ELi64ELi8ES3_EELb0ELb1ELb0ELb1ELb0ELb0ELb1EEEvNS_16Flash_bwd_paramsE:
        /* <DEDUP_REMOVED lines=180> */
.L_x_991:
        /* <DEDUP_REMOVED lines=66> */
.L_x_945:
        /* <DEDUP_REMOVED lines=59> */
.L_x_947:
        /* <DEDUP_REMOVED lines=43> */
.L_x_948:
        /* <DEDUP_REMOVED lines=45> */
.L_x_949:
[----:B------:R-:W-:-:S04]  /*1890*/  UMOV UR11, UR51 ;  /* 0x00000033000b7c82 */ /* 0x000fc80008000000 */
.L_x_950:
        /* <DEDUP_REMOVED lines=98> */
.L_x_952:
        /* <DEDUP_REMOVED lines=18> */
.L_x_953:
        /* <DEDUP_REMOVED lines=35> */
.L_x_955:
[----:B------:R-:W-:Y:S05]  /*2210*/  BSYNC B0 ;  /* 0x0000000000007941 */ /* 0x000fea0003800000 */
.L_x_954:
        /* <DEDUP_REMOVED lines=21> */
.L_x_957:
[----:B------:R-:W-:Y:S05]  /*2370*/  BSYNC B0 ;  /* 0x0000000000007941 */ /* 0x000fea0003800000 */
.L_x_956:
        /* <DEDUP_REMOVED lines=31> */
.L_x_959:
[----:B------:R-:W-:Y:S05]  /*2570*/  BSYNC B0 ;  /* 0x0000000000007941 */ /* 0x000fea0003800000 */
.L_x_958:
        /* <DEDUP_REMOVED lines=20> */
.L_x_951:
        /* <DEDUP_REMOVED lines=56> */
.L_x_962:
[----:B------:R-:W-:Y:S05]  /*2a40*/  BSYNC B0 ;  /* 0x0000000000007941 */ /* 0x000fea0003800000 */
.L_x_961:
        /* <DEDUP_REMOVED lines=48> */
.L_x_964:
[----:B------:R-:W-:Y:S05]  /*2d50*/  BSYNC B0 ;  /* 0x0000000000007941 */ /* 0x000fea0003800000 */
.L_x_963:
        /* <DEDUP_REMOVED lines=23> */
.L_x_966:
        /* <DEDUP_REMOVED lines=50> */
.L_x_967:
[----:B------:R-:W-:Y:S05]  /*31f0*/  BSYNC B0 ;  /* 0x0000000000007941 */ /* 0x000fea0003800000 */
.L_x_965:
        /* <DEDUP_REMOVED lines=21> */
.L_x_969:
        /* <DEDUP_REMOVED lines=49> */
.L_x_970:
[----:B------:R-:W-:Y:S05]  /*3660*/  BSYNC B0 ;  /* 0x0000000000007941 */ /* 0x000fea0003800000 */
.L_x_968:
        /* <DEDUP_REMOVED lines=83> */
.L_x_972:
[----:B------:R-:W-:Y:S05]  /*3ba0*/  BSYNC B0 ;  /* 0x0000000000007941 */ /* 0x000fea0003800000 */
.L_x_971:
        /* <DEDUP_REMOVED lines=55> */
.L_x_974:
[----:B------:R-:W-:Y:S05]  /*3f20*/  BSYNC B0 ;  /* 0x0000000000007941 */ /* 0x000fea0003800000 */
.L_x_973:
        /* <DEDUP_REMOVED lines=62> */
.L_x_976:
[----:B------:R-:W-:Y:S05]  /*4310*/  BSYNC B0 ;  /* 0x0000000000007941 */ /* 0x000fea0003800000 */
.L_x_975:
        /* <DEDUP_REMOVED lines=54> */
.L_x_978:
[----:B------:R-:W-:Y:S05]  /*4680*/  BSYNC B0 ;  /* 0x0000000000007941 */ /* 0x000fea0003800000 */
.L_x_977:
        /* <DEDUP_REMOVED lines=196> */
.L_x_981:
[----:B---3--:R-:W2:Y:S01]  /*52d0*/  LDL R0, [R1+0x94] ;  /* 0x0000940001007983 */ /* 0x008ea20000100800 */
[----:B------:R-:W-:Y:S01]  /*52e0*/  USHF.L.U32 UR8, UR23, 0x6, URZ ;  /* 0x0000000617087899 */ /* 0x000fe2000800063f */
[----:B------:R-:W-:Y:S01]  /*52f0*/  MOV R129, c[0x0][0x22c] ;  /* 0x00008b0000817a02 */ /* 0x000fe20000000f00 */
[----:B------:R-:W-:Y:S02]  /*5300*/  USHF.L.U32 UR9, UR7, 0x6, URZ ;  /* 0x0000000607097899 */ /* 0x000fe4000800063f */
[----:B------:R-:W0:Y:S01]  /*5310*/  LDGDEPBAR ;  /* 0x00000000000079af */ /* 0x000e220000000000 */
[----:B------:R-:W-:Y:S01]  /*5320*/  UIADD3 UR10, UR17, 0x40, UR8 ;  /* 0x00000040110a7890 */ /* 0x000fe2000fffe008 */
[----:B------:R-:W-:Y:S01]  /*5330*/  IMAD R129, R129, c[0x0][0x1c0], RZ ;  /* 0x0000700081817a24 */ /* 0x000fe200078e02ff */
[----:B------:R-:W-:Y:S02]  /*5340*/  UIADD3 UR8, UR8, 0x40, URZ ;  /* 0x0000004008087890 */ /* 0x000fe4000fffe03f */
[----:B------:R-:W3:Y:S01]  /*5350*/  LDL R124, [R1+0x90] ;  /* 0x00009000017c7983 */ /* 0x000ee20000100800 */
[----:B------:R-:W-:Y:S01]  /*5360*/  UIADD3 UR10, UR10, -UR16, URZ ;  /* 0x800000100a0a7290 */ /* 0x000fe2000fffe03f */
[----:B------:R-:W-:Y:S03]  /*5370*/  LEA R129, -R129, RZ, 0x6 ;  /* 0x000000ff81817211 */ /* 0x000fe600078e31ff */
[----:B------:R-:W4:Y:S01]  /*5380*/  LDL R122, [R1+0x60] ;  /* 0x00006000017a7983 */ /* 0x000f220000100800 */
[----:B------:R-:W-:Y:S04]  /*5390*/  UISETP.GE.AND UP0, UPT, UR9, UR10, UPT ;  /* 0x0000000a0900728c */ /* 0x000fe8000bf06270 */
[----:B------:R-:W5:Y:S01]  /*53a0*/  LDL R218, [R1] ;  /* 0x0000000001da7983 */ /* 0x000f620000100800 */
[----:B------:R-:W-:Y:S04]  /*53b0*/  UISETP.LT.AND UP0, UPT, UR8, UR16, UP0 ;  /* 0x000000100800728c */ /* 0x000fe80008701270 */
[----:B------:R-:W3:Y:S05]  /*53c0*/  LDL R121, [R1+0x8] ;  /* 0x0000080001797983 */ /* 0x000eea0000100800 */
[----:B------:R-:W3:Y:S05]  /*53d0*/  LDL R120, [R1+0x64] ;  /* 0x0000640001787983 */ /* 0x000eea0000100800 */
[----:B------:R-:W3:Y:S05]  /*53e0*/  LDL R119, [R1+0xc] ;  /* 0x00000c0001777983 */ /* 0x000eea0000100800 */
[----:B------:R-:W3:Y:S05]  /*53f0*/  LDL R123, [R1+0x4] ;  /* 0x00000400017b7983 */ /* 0x000eea0000100800 */
        /* <DEDUP_REMOVED lines=15> */
[----:B------:R-:W-:Y:S01]  /*54f0*/  LDSM.16.M88.4 R84, [R224+0x18800] ;  /* 0x01880000e054783b */ /* 0x000fe20000000200 */
[----:B--2---:R-:W-:Y:S02]  /*5500*/  R2P PR, R0, 0x6 ;  /* 0x0000000600007804 */ /* 0x004fe40000000000 */
[----:B------:R-:W-:Y:S01]  /*5510*/  PLOP3.LUT P0, PT, PT, PT, UP0, 0x80, 0x0 ;  /* 0x000000000000781c */ /* 0x000fe20003f0f008 */
[----:B------:R-:W-:Y:S02]  /*5520*/  UISETP.GT.AND UP0, UPT, UR7, UR15, UPT ;  /* 0x0000000f0700728c */ /* 0x000fe4000bf04270 */
[----:B------:R-:W-:Y:S02]  /*5530*/  SEL R116, R233, 0xffffffe0, !P1 ;  /* 0xffffffe0e9747807 */ /* 0x000fe40004800000 */
[----:B------:R-:W-:Y:S03]  /*5540*/  SEL R217, R232, 0xffffffc0, !P2 ;  /* 0xffffffc0e8d97807 */ /* 0x000fe60005000000 */
[C---:B------:R-:W-:Y:S02]  /*5550*/  IADD3 R3, R225.reuse, R116, RZ ;  /* 0x00000074e1037210 */ /* 0x040fe40007ffe0ff */
[-C--:B------:R-:W-:Y:S02]  /*5560*/  IADD3 R2, R225, R217.reuse, RZ ;  /* 0x000000d9e1027210 */ /* 0x080fe40007ffe0ff */
[----:B------:R-:W-:Y:S01]  /*5570*/  IADD3 R0, R3, R217, RZ ;  /* 0x000000d903007210 */ /* 0x000fe20007ffe0ff */
[----:B------:R-:W1:Y:S05]  /*5580*/  LDSM.16.M88.4 R88, [R3] ;  /* 0x000000000358783b */ /* 0x000e6a0000000200 */
[----:B------:R-:W2:Y:S01]  /*5590*/  LDSM.16.M88.4 R100, [R2] ;  /* 0x000000000264783b */ /* 0x000ea20000000200 */
[C---:B-----5:R-:W-:Y:S04]  /*55a0*/  FSETP.NEU.FTZ.AND P1, PT, R218.reuse, -INF , PT ;  /* 0xff800000da00780b */ /* 0x060fe80003f3d000 */
[----:B------:R-:W5:Y:S01]  /*55b0*/  LDSM.16.M88.4 R108, [R0] ;  /* 0x00000000006c783b */ /* 0x000f620000000200 */
[C---:B-1----:R-:W-:Y:S08]  /*55c0*/  HMMA.16816.F32 R4, R88.reuse, R92, R4 ;  /* 0x0000005c5804723c */ /* 0x042ff00000001804 */
[C---:B------:R-:W-:Y:S01]  /*55d0*/  HMMA.16816.F32 R8, R88.reuse, R94, R8 ;  /* 0x0000005e5808723c */ /* 0x040fe20000001808 */
[----:B------:R-:W-:Y:S07]  /*55e0*/  LDSM.16.M88.4 R92, [R225+0x2000] ;  /* 0x00200000e15c783b */ /* 0x000fee0000000200 */
[C---:B------:R-:W-:Y:S08]  /*55f0*/  HMMA.16816.F32 R12, R88.reuse, R96, R12 ;  /* 0x00000060580c723c */ /* 0x040ff0000000180c */
[----:B------:R-:W-:Y:S01]  /*5600*/  HMMA.16816.F32 R16, R88, R98, R16 ;  /* 0x000000625810723c */ /* 0x000fe20000001810 */
[----:B------:R-:W1:Y:S05]  /*5610*/  LDSM.16.M88.4 R88, [R223+0x18800] ;  /* 0x01880000df58783b */ /* 0x000e6a0000000200 */
[----:B------:R-:W1:Y:S02]  /*5620*/  LDSM.16.M88.4 R96, [R221+0x1a000] ;  /* 0x01a00000dd60783b */ /* 0x000e640000000200 */
[C---:B--2---:R-:W-:Y:S08]  /*5630*/  HMMA.16816.F32 R4, R100.reuse, R104, R4 ;  /* 0x000000686404723c */ /* 0x044ff00000001804 */
[C---:B------:R-:W-:Y:S01]  /*5640*/  HMMA.16816.F32 R8, R100.reuse, R106, R8 ;  /* 0x0000006a6408723c */ /* 0x040fe20000001808 */
[----:B------:R-:W-:Y:S07]  /*5650*/  LDSM.16.M88.4 R104, [R222+0x1a000] ;  /* 0x01a00000de68783b */ /* 0x000fee0000000200 */
[C---:B------:R-:W-:Y:S08]  /*5660*/  HMMA.16816.F32 R12, R100.reuse, R84, R12 ;  /* 0x00000054640c723c */ /* 0x040ff0000000180c */
[----:B------:R-:W-:Y:S01]  /*5670*/  HMMA.16816.F32 R16, R100, R86, R16 ;  /* 0x000000566410723c */ /* 0x000fe20000001810 */
[----:B------:R-:W2:Y:S05]  /*5680*/  LDSM.16.M88.4 R84, [R221+0x1a800] ;  /* 0x01a80000dd54783b */ /* 0x000eaa0000000200 */
[----:B------:R-:W2:Y:S02]  /*5690*/  LDSM.16.M88.4 R100, [R3+0x2000] ;  /* 0x002000000364783b */ /* 0x000ea40000000200 */
[C---:B-----5:R-:W-:Y:S08]  /*56a0*/  HMMA.16816.F32 R4, R108.reuse, R112, R4 ;  /* 0x000000706c04723c */ /* 0x060ff00000001804 */
[C---:B------:R-:W-:Y:S01]  /*56b0*/  HMMA.16816.F32 R8, R108.reuse, R114, R8 ;  /* 0x000000726c08723c */ /* 0x040fe20000001808 */
[----:B------:R-:W-:Y:S07]  /*56c0*/  LDSM.16.M88.4 R112, [R224+0x1a000] ;  /* 0x01a00000e070783b */ /* 0x000fee0000000200 */
[C---:B-1----:R-:W-:Y:S08]  /*56d0*/  HMMA.16816.F32 R12, R108.reuse, R88, R12 ;  /* 0x000000586c0c723c */ /* 0x042ff0000000180c */
[----:B------:R-:W-:Y:S01]  /*56e0*/  HMMA.16816.F32 R16, R108, R90, R16 ;  /* 0x0000005a6c10723c */ /* 0x000fe20000001810 */
[----:B------:R-:W1:Y:S05]  /*56f0*/  LDSM.16.M88.4 R88, [R222+0x1a800] ;  /* 0x01a80000de58783b */ /* 0x000e6a0000000200 */
[----:B------:R-:W5:Y:S02]  /*5700*/  LDSM.16.M88.4 R108, [R2+0x2000] ;  /* 0x00200000026c783b */ /* 0x000f640000000200 */
[C---:B------:R-:W-:Y:S08]  /*5710*/  HMMA.16816.F32 R4, R92.reuse, R96, R4 ;  /* 0x000000605c04723c */ /* 0x040ff00000001804 */
[C---:B------:R-:W-:Y:S01]  /*5720*/  HMMA.16816.F32 R8, R92.reuse, R98, R8 ;  /* 0x000000625c08723c */ /* 0x040fe20000001808 */
[----:B------:R-:W-:Y:S07]  /*5730*/  LDSM.16.M88.4 R96, [R223+0x1a000] ;  /* 0x01a00000df60783b */ /* 0x000fee0000000200 */
[C---:B--2---:R-:W-:Y:S08]  /*5740*/  HMMA.16816.F32 R12, R92.reuse, R84, R12 ;  /* 0x000000545c0c723c */ /* 0x044ff0000000180c */
[----:B------:R-:W-:Y:S01]  /*5750*/  HMMA.16816.F32 R16, R92, R86, R16 ;  /* 0x000000565c10723c */ /* 0x000fe20000001810 */
[----:B------:R-:W2:Y:S05]  /*5760*/  LDSM.16.M88.4 R84, [R224+0x1a800] ;  /* 0x01a80000e054783b */ /* 0x000eaa0000000200 */
[----:B------:R-:W2:Y:S02]  /*5770*/  LDSM.16.M88.4 R92, [R0+0x2000] ;  /* 0x00200000005c783b */ /* 0x000ea40000000200 */
[C---:B------:R-:W-:Y:S08]  /*5780*/  HMMA.16816.F32 R4, R100.reuse, R104, R4 ;  /* 0x000000686404723c */ /* 0x040ff00000001804 */
[C---:B------:R-:W-:Y:S01]  /*5790*/  HMMA.16816.F32 R8, R100.reuse, R106, R8 ;  /* 0x0000006a6408723c */ /* 0x040fe20000001808 */
[----:B------:R-:W-:Y:S07]  /*57a0*/  LDSM.16.M88.4 R104, [R221+0x1c000] ;  /* 0x01c00000dd68783b */ /* 0x000fee0000000200 */
[C---:B-1----:R-:W-:Y:S08]  /*57b0*/  HMMA.16816.F32 R12, R100.reuse, R88, R12 ;  /* 0x00000058640c723c */ /* 0x042ff0000000180c */
[----:B------:R-:W-:Y:S01]  /*57c0*/  HMMA.16816.F32 R16, R100, R90, R16 ;  /* 0x0000005a6410723c */ /* 0x000fe20000001810 */
[----:B------:R-:W1:Y:S05]  /*57d0*/  LDSM.16.M88.4 R88, [R223+0x1a800] ;  /* 0x01a80000df58783b */ /* 0x000e6a0000000200 */
[----:B------:R-:W1:Y:S02]  /*57e0*/  LDSM.16.M88.4 R100, [R225+0x4000] ;  /* 0x00400000e164783b */ /* 0x000e640000000200 */
[C---:B-----5:R-:W-:Y:S08]  /*57f0*/  HMMA.16816.F32 R4, R108.reuse, R112, R4 ;  /* 0x000000706c04723c */ /* 0x060ff00000001804 */
[C---:B------:R-:W-:Y:S01]  /*5800*/  HMMA.16816.F32 R8, R108.reuse, R114, R8 ;  /* 0x000000726c08723c */ /* 0x040fe20000001808 */
[----:B------:R-:W-:Y:S07]  /*5810*/  LDSM.16.M88.4 R112, [R222+0x1c000] ;  /* 0x01c00000de70783b */ /* 0x000fee0000000200 */
[C---:B--2---:R-:W-:Y:S08]  /*5820*/  HMMA.16816.F32 R12, R108.reuse, R84, R12 ;  /* 0x000000546c0c723c */ /* 0x044ff0000000180c */
[----:B------:R-:W-:Y:S01]  /*5830*/  HMMA.16816.F32 R16, R108, R86, R16 ;  /* 0x000000566c10723c */ /* 0x000fe20000001810 */
[----:B------:R-:W2:Y:S05]  /*5840*/  LDSM.16.M88.4 R84, [R221+0x1c800] ;  /* 0x01c80000dd54783b */ /* 0x000eaa0000000200 */
[----:B------:R-:W5:Y:S02]  /*5850*/  LDSM.16.M88.4 R108, [R3+0x4000] ;  /* 0x00400000036c783b */ /* 0x000f640000000200 */
[C---:B------:R-:W-:Y:S08]  /*5860*/  HMMA.16816.F32 R4, R92.reuse, R96, R4 ;  /* 0x000000605c04723c */ /* 0x040ff00000001804 */
[C---:B------:R-:W-:Y:S01]  /*5870*/  HMMA.16816.F32 R8, R92.reuse, R98, R8 ;  /* 0x000000625c08723c */ /* 0x040fe20000001808 */
[----:B------:R-:W-:Y:S07]  /*5880*/  LDSM.16.M88.4 R96, [R224+0x1c000] ;  /* 0x01c00000e060783b */ /* 0x000fee0000000200 */
[C---:B-1----:R-:W-:Y:S08]  /*5890*/  HMMA.16816.F32 R12, R92.reuse, R88, R12 ;  /* 0x000000585c0c723c */ /* 0x042ff0000000180c */
[----:B------:R-:W-:Y:S01]  /*58a0*/  HMMA.16816.F32 R16, R92, R90, R16 ;  /* 0x0000005a5c10723c */ /* 0x000fe20000001810 */
[----:B------:R-:W1:Y:S05]  /*58b0*/  LDSM.16.M88.4 R88, [R222+0x1c800] ;  /* 0x01c80000de58783b */ /* 0x000e6a0000000200 */
[----:B------:R-:W1:Y:S02]  /*58c0*/  LDSM.16.M88.4 R92, [R2+0x4000] ;  /* 0x00400000025c783b */ /* 0x000e640000000200 */
[C---:B------:R-:W-:Y:S08]  /*58d0*/  HMMA.16816.F32 R4, R100.reuse, R104, R4 ;  /* 0x000000686404723c */ /* 0x040ff00000001804 */
[C---:B------:R-:W-:Y:S01]  /*58e0*/  HMMA.16816.F32 R8, R100.reuse, R106, R8 ;  /* 0x0000006a6408723c */ /* 0x040fe20000001808 */
[----:B------:R-:W-:Y:S07]  /*58f0*/  LDSM.16.M88.4 R104, [R223+0x1c000] ;  /* 0x01c00000df68783b */ /* 0x000fee0000000200 */
[C---:B--2---:R-:W-:Y:S08]  /*5900*/  HMMA.16816.F32 R12, R100.reuse, R84, R12 ;  /* 0x00000054640c723c */ /* 0x044ff0000000180c */
        /* <DEDUP_REMOVED lines=23> */
[----:B------:R3:W1:Y:S02]  /*5a80*/  LDSM.16.M88.4 R100, [R2+0x6000] ;  /* 0x006000000264783b */ /* 0x0006640000000200 */
[C---:B-----5:R-:W-:Y:S08]  /*5a90*/  HMMA.16816.F32 R4, R108.reuse, R112, R4 ;  /* 0x000000706c04723c */ /* 0x060ff00000001804 */
[C---:B------:R-:W-:Y:S01]  /*5aa0*/  HMMA.16816.F32 R8, R108.reuse, R114, R8 ;  /* 0x000000726c08723c */ /* 0x040fe20000001808 */
[----:B------:R-:W-:Y:S07]  /*5ab0*/  LDSM.16.M88.4 R112, [R223+0x1e000] ;  /* 0x01e00000df70783b */ /* 0x000fee0000000200 */
[C---:B--2---:R-:W-:Y:S04]  /*5ac0*/  HMMA.16816.F32 R12, R108.reuse, R84, R12 ;  /* 0x000000546c0c723c */ /* 0x044fe8000000180c */
[----:B---3--:R-:W-:Y:S04]  /*5ad0*/  FMUL.FTZ R2, R218, 1.4426950216293334961 ;  /* 0x3fb8aa3bda027820 */ /* 0x008fe80000410000 */
[----:B------:R-:W-:Y:S01]  /*5ae0*/  HMMA.16816.F32 R16, R108, R86, R16 ;  /* 0x000000566c10723c */ /* 0x000fe20000001810 */
[----:B------:R-:W2:Y:S03]  /*5af0*/  LDSM.16.M88.4 R84, [R224+0x1e800] ;  /* 0x01e80000e054783b */ /* 0x000ea60000000200 */
[----:B------:R-:W-:Y:S02]  /*5b00*/  FSEL R2, R2, RZ, P1 ;  /* 0x000000ff02027208 */ /* 0x000fe40000800000 */
[----:B------:R3:W5:Y:S02]  /*5b10*/  LDSM.16.M88.4 R108, [R0+0x6000] ;  /* 0x00600000006c783b */ /* 0x0007640000000200 */
[C---:B------:R-:W-:Y:S08]  /*5b20*/  HMMA.16816.F32 R4, R92.reuse, R96, R4 ;  /* 0x000000605c04723c */ /* 0x040ff00000001804 */
[C---:B------:R-:W-:Y:S08]  /*5b30*/  HMMA.16816.F32 R8, R92.reuse, R98, R8 ;  /* 0x000000625c08723c */ /* 0x040ff00000001808 */
[C---:B-1----:R-:W-:Y:S01]  /*5b40*/  HMMA.16816.F32 R12, R92.reuse, R88, R12 ;  /* 0x000000585c0c723c */ /* 0x042fe2000000180c */
[----:B---3--:R-:W-:Y:S07]  /*5b50*/  MOV R0, UR16 ;  /* 0x0000001000007c02 */ /* 0x008fee0008000f00 */
[----:B------:R-:W-:Y:S04]  /*5b60*/  HMMA.16816.F32 R16, R92, R90, R16 ;  /* 0x0000005a5c10723c */ /* 0x000fe80000001810 */
[----:B------:R-:W-:Y:S04]  /*5b70*/  IADD3 R0, R0, -UR17, R124 ;  /* 0x8000001100007c10 */ /* 0x000fe8000fffe07c */
[C---:B------:R-:W-:Y:S05]  /*5b80*/  HMMA.16816.F32 R4, R100.reuse, R104, R4 ;  /* 0x000000686404723c */ /* 0x040fea0000001804 */
[----:B------:R-:W-:Y:S03]  /*5b90*/  @!P0 IADD3 R3, R0, UR9, RZ ;  /* 0x0000000900038c10 */ /* 0x000fe6000fffe0ff */
[C---:B------:R-:W-:Y:S08]  /*5ba0*/  HMMA.16816.F32 R8, R100.reuse, R106, R8 ;  /* 0x0000006a6408723c */ /* 0x040ff00000001808 */
[C---:B--2---:R-:W-:Y:S08]  /*5bb0*/  HMMA.16816.F32 R12, R100.reuse, R84, R12 ;  /* 0x00000054640c723c */ /* 0x044ff0000000180c */
[----:B------:R-:W-:Y:S01]  /*5bc0*/  HMMA.16816.F32 R16, R100, R86, R16 ;  /* 0x000000566410723c */ /* 0x000fe20000001810 */
[----:B------:R-:W1:Y:S07]  /*5bd0*/  LDSM.16.M88.4 R84, [R223+0x1e800] ;  /* 0x01e80000df54783b */ /* 0x000e6e0000000200 */
[C---:B-----5:R-:W-:Y:S08]  /*5be0*/  HMMA.16816.F32 R4, R108.reuse, R112, R4 ;  /* 0x000000706c04723c */ /* 0x060ff00000001804 */
        /* <DEDUP_REMOVED lines=8> */
[----:B------:R-:W-:Y:S02]  /*5c70*/  FMUL.FTZ R8, R8, c[0x0][0x2ec] ;  /* 0x0000bb0008087a20 */ /* 0x000fe40000410000 */
[----:B------:R-:W-:Y:S01]  /*5c80*/  FMUL.FTZ R11, R11, c[0x0][0x2ec] ;  /* 0x0000bb000b0b7a20 */ /* 0x000fe20000410000 */
[----:B------:R1:W4:Y:S01]  /*5c90*/  MUFU.TANH R101, R4 ;  /* 0x0000000400657308 */ /* 0x0003220000002400 */
[----:B------:R-:W-:Y:S01]  /*5ca0*/  FMUL.FTZ R9, R9, c[0x0][0x2ec] ;  /* 0x0000bb0009097a20 */ /* 0x000fe20000410000 */
[----:B------:R-:W-:Y:S04]  /*5cb0*/  HMMA.16816.F32 R16, R108, R86, R16 ;  /* 0x000000566c10723c */ /* 0x000fe80000001810 */
[----:B------:R-:W-:Y:S04]  /*5cc0*/  FMUL.FTZ R10, R10, c[0x0][0x2ec] ;  /* 0x0000bb000a0a7a20 */ /* 0x000fe80000410000 */
[----:B------:R3:W-:Y:S01]  /*5cd0*/  MUFU.TANH R98, R8 ;  /* 0x0000000800627308 */ /* 0x0007e20000002400 */
[----:B--2---:R-:W2:Y:S07]  /*5ce0*/  LDL R7, [R1+0x10] ;  /* 0x0000100001077983 */ /* 0x004eae0000100800 */
[----:B------:R-:W-:Y:S02]  /*5cf0*/  FMUL.FTZ R15, R15, c[0x0][0x2ec] ;  /* 0x0000bb000f0f7a20 */ /* 0x000fe40000410000 */
[----:B------:R-:W5:Y:S01]  /*5d00*/  MUFU.TANH R99, R5 ;  /* 0x0000000500637308 */ /* 0x000f620000002400 */
[----:B------:R-:W-:Y:S02]  /*5d10*/  FMUL.FTZ R14, R14, c[0x0][0x2ec] ;  /* 0x0000bb000e0e7a20 */ /* 0x000fe40000410000 */
[----:B------:R-:W-:Y:S01]  /*5d20*/  FMUL.FTZ R13, R13, c[0x0][0x2ec] ;  /* 0x0000bb000d0d7a20 */ /* 0x000fe20000410000 */
[C---:B-1----:R-:W-:Y:S01]  /*5d30*/  @!P0 IMNMX R4, R3.reuse, UR16, PT ;  /* 0x0000001003048c17 */ /* 0x042fe2000b800200 */
[----:B----4-:R-:W-:Y:S01]  /*5d40*/  FFMA.FTZ R0, R122, UR6, R101 ;  /* 0x000000067a007c23 */ /* 0x010fe20008010065 */
[----:B------:R-:W-:Y:S01]  /*5d50*/  @!P0 IADD3 R3, R3, 0x8, RZ ;  /* 0x0000000803038810 */ /* 0x000fe20007ffe0ff */
[----:B------:R-:W-:Y:S01]  /*5d60*/  FMUL.FTZ R16, R16, c[0x0][0x2ec] ;  /* 0x0000bb0010107a20 */ /* 0x000fe20000410000 */
[-C--:B------:R-:W-:Y:S01]  /*5d70*/  @!P0 ISETP.GE.AND P2, PT, R121, R4.reuse, PT ;  /* 0x000000047900820c */ /* 0x080fe20003f46270 */
[----:B------:R-:W-:Y:S01]  /*5d80*/  FMUL.FTZ R12, R12, c[0x0][0x2ec] ;  /* 0x0000bb000c0c7a20 */ /* 0x000fe20000410000 */
[----:B------:R1:W-:Y:S01]  /*5d90*/  MUFU.TANH R112, R15 ;  /* 0x0000000f00707308 */ /* 0x0003e20000002400 */
[-C--:B------:R-:W-:Y:S01]  /*5da0*/  @!P0 ISETP.GE.AND P1, PT, R119, R4.reuse, PT ;  /* 0x000000047700820c */ /* 0x080fe20003f26270 */
[----:B------:R-:W-:Y:S01]  /*5db0*/  FMUL.FTZ R17, R17, c[0x0][0x2ec] ;  /* 0x0000bb0011117a20 */ /* 0x000fe20000410000 */
[----:B------:R-:W-:Y:S01]  /*5dc0*/  @!P0 FSEL R0, R0, -INF , !P2 ;  /* 0xff80000000008808 */ /* 0x000fe20005000000 */
[----:B---3--:R-:W3:Y:S01]  /*5dd0*/  LDL R8, [R1+0x68] ;  /* 0x0000680001087983 */ /* 0x008ee20000100800 */
[----:B------:R-:W-:Y:S01]  /*5de0*/  @!P0 IMNMX R3, R3, UR16, PT ;  /* 0x0000001003038c17 */ /* 0x000fe2000b800200 */
[----:B------:R-:W-:Y:S02]  /*5df0*/  FMUL.FTZ R18, R18, c[0x0][0x2ec] ;  /* 0x0000bb0012127a20 */ /* 0x000fe40000410000 */
[--C-:B------:R-:W-:Y:S01]  /*5e00*/  FFMA.FTZ R0, R0, c[0x0][0x23c], -R2.reuse ;  /* 0x00008f0000007a23 */ /* 0x100fe20000010802 */
[-C--:B------:R-:W-:Y:S01]  /*5e10*/  @!P0 ISETP.GE.AND P2, PT, R121, R3.reuse, PT ;  /* 0x000000037900820c */ /* 0x080fe20003f46270 */
[----:B------:R4:W-:Y:S01]  /*5e20*/  MUFU.TANH R95, R16 ;  /* 0x00000010005f7308 */ /* 0x0009e20000002400 */
[----:B------:R-:W-:Y:S02]  /*5e30*/  FMUL.FTZ R19, R19, c[0x0][0x2ec] ;  /* 0x0000bb0013137a20 */ /* 0x000fe40000410000 */
[----:B-----5:R-:W-:Y:S05]  /*5e40*/  FFMA.FTZ R5, R120, UR6, R99 ;  /* 0x0000000678057c23 */ /* 0x020fea0008010063 */
[----:B------:R-:W-:Y:S02]  /*5e50*/  @!P0 FSEL R5, R5, -INF , !P1 ;  /* 0xff80000005058808 */ /* 0x000fe40004800000 */
[----:B------:R5:W-:Y:S01]  /*5e60*/  MUFU.EX2 R107, R0 ;  /* 0x00000000006b7308 */ /* 0x000be20000000800 */
[----:B------:R-:W-:Y:S01]  /*5e70*/  FSETP.NEU.FTZ.AND P1, PT, R123, -INF , PT ;  /* 0xff8000007b00780b */ /* 0x000fe20003f3d000 */
[----:B-1----:R-:W3:Y:S01]  /*5e80*/  LDL R15, [R1+0x14] ;  /* 0x00001400010f7983 */ /* 0x002ee20000100800 */
[----:B------:R-:W-:Y:S07]  /*5e90*/  FFMA.FTZ R5, R5, c[0x0][0x23c], -R2 ;  /* 0x00008f0005057a23 */ /* 0x000fee0000010802 */
[----:B------:R-:W1:Y:S01]  /*5ea0*/  MUFU.TANH R118, R6 ;  /* 0x0000000600767308 */ /* 0x000e620000002400 */
[----:B----4-:R-:W4:Y:S09]  /*5eb0*/  LDL R16, [R1+0x6c] ;  /* 0x00006c0001107983 */ /* 0x010f320000100800 */
[----:B------:R1:W-:Y:S01]  /*5ec0*/  MUFU.TANH R113, R14 ;  /* 0x0000000e00717308 */ /* 0x0003e20000002400 */
[----:B-----5:R-:W-:Y:S05]  /*5ed0*/  FMUL.FTZ R0, R123, 1.4426950216293334961 ;  /* 0x3fb8aa3b7b007820 */ /* 0x020fea0000410000 */
[----:B------:R-:W-:Y:S04]  /*5ee0*/  FSEL R0, R0, RZ, P1 ;  /* 0x000000ff00007208 */ /* 0x000fe80000800000 */
[----:B------:R5:W-:Y:S01]  /*5ef0*/  MUFU.TANH R96, R13 ;  /* 0x0000000d00607308 */ /* 0x000be20000002400 */
[-C--:B------:R-:W-:Y:S01]  /*5f00*/  @!P0 ISETP.GE.AND P1, PT, R119, R3.reuse, PT ;  /* 0x000000037700820c */ /* 0x080fe20003f26270 */
[----:B-1----:R-:W-:Y:S05]  /*5f10*/  FFMA.FTZ R6, R122, UR6, R118 ;  /* 0x000000067a067c23 */ /* 0x002fea0008010076 */
[----:B------:R-:W-:Y:S03]  /*5f20*/  @!P0 FSEL R6, R6, -INF , !P2 ;  /* 0xff80000006068808 */ /* 0x000fe60005000000 */
[----:B------:R1:W-:Y:S01]  /*5f30*/  MUFU.EX2 R104, R5 ;  /* 0x0000000500687308 */ /* 0x0003e20000000800 */
[----:B------:R-:W4:Y:S01]  /*5f40*/  LDL R14, [R1+0x70] ;  /* 0x00007000010e7983 */ /* 0x000f220000100800 */
[--C-:B------:R-:W-:Y:S08]  /*5f50*/  FFMA.FTZ R6, R6, c[0x0][0x23c], -R0.reuse ;  /* 0x00008f0006067a23 */ /* 0x100ff00000010800 */
[----:B------:R1:W-:Y:S01]  /*5f60*/  MUFU.TANH R100, R12 ;  /* 0x0000000c00647308 */ /* 0x0003e20000002400 */
[----:B-----5:R-:W5:Y:S09]  /*5f70*/  LDL R13, [R1+0x18] ;  /* 0x00001800010d7983 */ /* 0x020f720000100800 */
[----:B------:R1:W-:Y:S02]  /*5f80*/  MUFU.TANH R114, R11 ;  /* 0x0000000b00727308 */ /* 0x0003e40000002400 */
[----:B-1----:R-:W-:Y:S05]  /*5f90*/  FFMA.FTZ R5, R120, UR6, R117 ;  /* 0x0000000678057c23 */ /* 0x002fea0008010075 */
[----:B------:R-:W-:Y:S03]  /*5fa0*/  @!P0 FSEL R5, R5, -INF , !P1 ;  /* 0xff80000005058808 */ /* 0x000fe60004800000 */
[----:B------:R-:W-:Y:S01]  /*5fb0*/  MUFU.EX2 R124, R6 ;  /* 0x00000006007c7308 */ /* 0x000fe20000000800 */
[----:B------:R-:W5:Y:S01]  /*5fc0*/  LDL R12, [R1+0x74] ;  /* 0x00007400010c7983 */ /* 0x000f620000100800 */
[----:B------:R-:W-:Y:S08]  /*5fd0*/  FFMA.FTZ R5, R5, c[0x0][0x23c], -R0 ;  /* 0x00008f0005057a23 */ /* 0x000ff00000010800 */
[----:B------:R1:W4:Y:S01]  /*5fe0*/  MUFU.TANH R97, R9 ;  /* 0x0000000900617308 */ /* 0x0003220000002400 */
[----:B------:R-:W5:Y:S09]  /*5ff0*/  LDL R11, [R1+0x1c] ;  /* 0x00001c00010b7983 */ /* 0x000f720000100800 */
[----:B------:R-:W-:Y:S10]  /*6000*/  MUFU.EX2 R122, R5 ;  /* 0x00000005007a7308 */ /* 0x000ff40000000800 */
[----:B------:R1:W1:Y:S02]  /*6010*/  MUFU.TANH R115, R10 ;  /* 0x0000000a00737308 */ /* 0x0002640000002400 */
[----:B-1----:R-:W5:Y:S08]  /*6020*/  LDL R9, [R1+0x20] ;  /* 0x0000200001097983 */ /* 0x002f700000100800 */
[----:B------:R-:W-:Y:S10]  /*6030*/  MUFU.TANH R94, R17 ;  /* 0x00000011005e7308 */ /* 0x000ff40000002400 */
[----:B------:R-:W-:Y:S01]  /*6040*/  MUFU.TANH R111, R18 ;  /* 0x00000012006f7308 */ /* 0x000fe20000002400 */
[----:B------:R-:W5:Y:S09]  /*6050*/  LDL R10, [R1+0x78] ;  /* 0x00007800010a7983 */ /* 0x000f720000100800 */
[----:B------:R-:W-:Y:S01]  /*6060*/  MUFU.TANH R108, R19 ;  /* 0x00000013006c7308 */ /* 0x000fe20000002400 */
[-C--:B--2---:R-:W-:Y:S01]  /*6070*/  @!P0 ISETP.GE.AND P1, PT, R7, R4.reuse, PT ;  /* 0x000000040700820c */ /* 0x084fe20003f26270 */
[----:B---3--:R-:W-:Y:S05]  /*6080*/  FFMA.FTZ R6, R8, UR6, R98 ;  /* 0x0000000608067c23 */ /* 0x008fea0008010062 */
[----:B------:R-:W-:Y:S05]  /*6090*/  @!P0 FSEL R6, R6, -INF , !P1 ;  /* 0xff80000006068808 */ /* 0x000fea0004800000 */
[--C-:B------:R-:W-:Y:S04]  /*60a0*/  FFMA.FTZ R6, R6, c[0x0][0x23c], -R2.reuse ;  /* 0x00008f0006067a23 */ /* 0x100fe80000010802 */
[----:B------:R1:W-:Y:S01]  /*60b0*/  MUFU.EX2 R105, R6 ;  /* 0x0000000600697308 */ /* 0x0003e20000000800 */
[-C--:B------:R-:W-:Y:S01]  /*60c0*/  @!P0 ISETP.GE.AND P1, PT, R15, R4.reuse, PT ;  /* 0x000000040f00820c */ /* 0x080fe20003f26270 */
[----:B----4-:R-:W-:Y:S05]  /*60d0*/  FFMA.FTZ R5, R16, UR6, R97 ;  /* 0x0000000610057c23 */ /* 0x010fea0008010061 */
[----:B------:R-:W-:Y:S02]  /*60e0*/  @!P0 FSEL R5, R5, -INF , !P1 ;  /* 0xff80000005058808 */ /* 0x000fe40004800000 */
[-C--:B------:R-:W-:Y:S01]  /*60f0*/  @!P0 ISETP.GE.AND P1, PT, R7, R3.reuse, PT ;  /* 0x000000030700820c */ /* 0x080fe20003f26270 */
[----:B-1----:R-:W-:Y:S01]  /*6100*/  FFMA.FTZ R6, R8, UR6, R115 ;  /* 0x0000000608067c23 */ /* 0x002fe20008010073 */
[----:B------:R-:W2:Y:S01]  /*6110*/  LDL R7, [R1+0x40] ;  /* 0x0000400001077983 */ /* 0x000ea20000100800 */
[----:B------:R-:W-:Y:S03]  /*6120*/  FFMA.FTZ R5, R5, c[0x0][0x23c], -R2 ;  /* 0x00008f0005057a23 */ /* 0x000fe60000010802 */
[----:B------:R-:W-:Y:S01]  /*6130*/  @!P0 FSEL R6, R6, -INF , !P1 ;  /* 0xff80000006068808 */ /* 0x000fe20004800000 */
[----:B------:R-:W3:Y:S01]  /*6140*/  LDL R8, [R1+0x7c] ;  /* 0x00007c0001087983 */ /* 0x000ee20000100800 */
[----:B------:R1:W-:Y:S01]  /*6150*/  MUFU.EX2 R103, R5 ;  /* 0x0000000500677308 */ /* 0x0003e20000000800 */
[-C--:B------:R-:W-:Y:S02]  /*6160*/  @!P0 ISETP.GE.AND P1, PT, R15, R3.reuse, PT ;  /* 0x000000030f00820c */ /* 0x080fe40003f26270 */
[----:B------:R-:W-:Y:S07]  /*6170*/  FFMA.FTZ R6, R6, c[0x0][0x23c], -R0 ;  /* 0x00008f0006067a23 */ /* 0x000fee0000010800 */
[----:B------:R4:W-:Y:S01]  /*6180*/  MUFU.EX2 R123, R6 ;  /* 0x00000006007b7308 */ /* 0x0009e20000000800 */
[----:B-1----:R-:W-:Y:S05]  /*6190*/  FFMA.FTZ R5, R16, UR6, R114 ;  /* 0x0000000610057c23 */ /* 0x002fea0008010072 */
[----:B------:R-:W-:Y:S02]  /*61a0*/  @!P0 FSEL R5, R5, -INF , !P1 ;  /* 0xff80000005058808 */ /* 0x000fe40004800000 */
[-C--:B-----5:R-:W-:Y:S01]  /*61b0*/  @!P0 ISETP.GE.AND P1, PT, R13, R4.reuse, PT ;  /* 0x000000040d00820c */ /* 0x0a0fe20003f26270 */
[----:B----4-:R-:W-:Y:S02]  /*61c0*/  FFMA.FTZ R6, R14, UR6, R100 ;  /* 0x000000060e067c23 */ /* 0x010fe40008010064 */
[----:B------:R-:W-:Y:S03]  /*61d0*/  FFMA.FTZ R5, R5, c[0x0][0x23c], -R0 ;  /* 0x00008f0005057a23 */ /* 0x000fe60000010800 */
[----:B------:R-:W-:Y:S01]  /*61e0*/  @!P0 FSEL R6, R6, -INF , !P1 ;  /* 0xff80000006068808 */ /* 0x000fe20004800000 */
[----:B------:R1:W4:Y:S04]  /*61f0*/  MUFU.EX2 R121, R5 ;  /* 0x0000000500797308 */ /* 0x0003280000000800 */
[----:B------:R-:W-:Y:S06]  /*6200*/  FFMA.FTZ R6, R6, c[0x0][0x23c], -R2 ;  /* 0x00008f0006067a23 */ /* 0x000fec0000010802 */
[----:B------:R5:W-:Y:S01]  /*6210*/  MUFU.EX2 R110, R6 ;  /* 0x00000006006e7308 */ /* 0x000be20000000800 */
[-C--:B------:R-:W-:Y:S01]  /*6220*/  @!P0 ISETP.GE.AND P1, PT, R11, R4.reuse, PT ;  /* 0x000000040b00820c */ /* 0x080fe20003f26270 */
[----:B-1----:R-:W-:Y:S05]  /*6230*/  FFMA.FTZ R5, R12, UR6, R96 ;  /* 0x000000060c057c23 */ /* 0x002fea0008010060 */
[----:B------:R-:W-:Y:S02]  /*6240*/  @!P0 FSEL R5, R5, -INF , !P1 ;  /* 0xff80000005058808 */ /* 0x000fe40004800000 */
[-C--:B------:R-:W-:Y:S01]  /*6250*/  @!P0 ISETP.GE.AND P1, PT, R13, R3.reuse, PT ;  /* 0x000000030d00820c */ /* 0x080fe20003f26270 */
[----:B-----5:R-:W-:Y:S01]  /*6260*/  FFMA.FTZ R6, R14, UR6, R113 ;  /* 0x000000060e067c23 */ /* 0x020fe20008010071 */
[-C--:B------:R-:W-:Y:S01]  /*6270*/  @!P0 ISETP.GE.AND P2, PT, R9, R4.reuse, PT ;  /* 0x000000040900820c */ /* 0x080fe20003f46270 */
[----:B------:R-:W-:Y:S03]  /*6280*/  FFMA.FTZ R5, R5, c[0x0][0x23c], -R2 ;  /* 0x00008f0005057a23 */ /* 0x000fe60000010802 */
[----:B------:R-:W-:Y:S01]  /*6290*/  @!P0 FSEL R6, R6, -INF , !P1 ;  /* 0xff80000006068808 */ /* 0x000fe20004800000 */
[----:B------:R1:W-:Y:S01]  /*62a0*/  MUFU.EX2 R109, R5 ;  /* 0x00000005006d7308 */ /* 0x0003e20000000800 */
[----:B------:R-:W-:Y:S03]  /*62b0*/  @!P0 ISETP.GE.AND P1, PT, R11, R3, PT ;  /* 0x000000030b00820c */ /* 0x000fe60003f26270 */
[----:B------:R-:W-:Y:S06]  /*62c0*/  FFMA.FTZ R6, R6, c[0x0][0x23c], -R0 ;  /* 0x00008f0006067a23 */ /* 0x000fec0000010800 */
[----:B------:R5:W-:Y:S01]  /*62d0*/  MUFU.EX2 R126, R6 ;  /* 0x00000006007e7308 */ /* 0x000be20000000800 */
[----:B-1----:R-:W-:Y:S05]  /*62e0*/  FFMA.FTZ R5, R12, UR6, R112 ;  /* 0x000000060c057c23 */ /* 0x002fea0008010070 */
[----:B------:R-:W-:Y:S01]  /*62f0*/  @!P0 FSEL R5, R5, -INF , !P1 ;  /* 0xff80000005058808 */ /* 0x000fe20004800000 */
[----:B-----5:R-:W-:Y:S04]  /*6300*/  FFMA.FTZ R6, R10, UR6, R95 ;  /* 0x000000060a067c23 */ /* 0x020fe8000801005f */
[----:B------:R-:W-:Y:S01]  /*6310*/  FFMA.FTZ R5, R5, c[0x0][0x23c], -R0 ;  /* 0x00008f0005057a23 */ /* 0x000fe20000010800 */
[----:B------:R-:W-:Y:S03]  /*6320*/  @!P0 FSEL R6, R6, -INF , !P2 ;  /* 0xff80000006068808 */ /* 0x000fe60005000000 */
[----:B------:R4:W1:Y:S02]  /*6330*/  MUFU.EX2 R125, R5 ;  /* 0x00000005007d7308 */ /* 0x0008640000000800 */
[----:B------:R-:W-:Y:S08]  /*6340*/  FFMA.FTZ R6, R6, c[0x0][0x23c], -R2 ;  /* 0x00008f0006067a23 */ /* 0x000ff00000010802 */
[----:B------:R-:W-:Y:S01]  /*6350*/  MUFU.EX2 R106, R6 ;  /* 0x00000006006a7308 */ /* 0x000fe20000000800 */
[----:B----4-:R-:W-:Y:S02]  /*6360*/  F2FP.PACK_AB R5, R121, R123 ;  /* 0x0000007b7905723e */ /* 0x010fe400000000ff */
[----:B--2---:R-:W-:Y:S01]  /*6370*/  @!P0 ISETP.GE.AND P1, PT, R7, R4, PT ;  /* 0x000000040700820c */ /* 0x004fe20003f26270 */
[----:B---3--:R-:W-:Y:S05]  /*6380*/  FFMA.FTZ R4, R8, UR6, R94 ;  /* 0x0000000608047c23 */ /* 0x008fea000801005e */
[----:B------:R-:W-:Y:S02]  /*6390*/  @!P0 FSEL R4, R4, -INF , !P1 ;  /* 0xff80000004048808 */ /* 0x000fe40004800000 */
[-C--:B------:R-:W-:Y:S03]  /*63a0*/  @!P0 ISETP.GE.AND P1, PT, R9, R3.reuse, PT ;  /* 0x000000030900820c */ /* 0x080fe60003f26270 */
[----:B------:R-:W-:Y:S02]  /*63b0*/  FFMA.FTZ R2, R4, c[0x0][0x23c], -R2 ;  /* 0x00008f0004027a23 */ /* 0x000fe40000010802 */
[----:B------:R-:W-:Y:S02]  /*63c0*/  FFMA.FTZ R4, R10, UR6, R111 ;  /* 0x000000060a047c23 */ /* 0x000fe4000801006f */
[----:B------:R2:W3:Y:S03]  /*63d0*/  MUFU.EX2 R102, R2 ;  /* 0x0000000200667308 */ /* 0x0004e60000000800 */
[----:B------:R-:W-:Y:S02]  /*63e0*/  @!P0 FSEL R4, R4, -INF , !P1 ;  /* 0xff80000004048808 */ /* 0x000fe40004800000 */
[----:B------:R-:W-:Y:S02]  /*63f0*/  @!P0 ISETP.GE.AND P1, PT, R7, R3, PT ;  /* 0x000000030700820c */ /* 0x000fe40003f26270 */
[----:B------:R-:W-:Y:S01]  /*6400*/  F2FP.PACK_AB R3, R104, R107 ;  /* 0x0000006b6803723e */ /* 0x000fe200000000ff */
[----:B------:R-:W-:Y:S04]  /*6410*/  FFMA.FTZ R4, R4, c[0x0][0x23c], -R0 ;  /* 0x00008f0004047a23 */ /* 0x000fe80000010800 */
[----:B------:R1:W-:Y:S01]  /*6420*/  STS [R246+0x2a000], R3 ;  /* 0x02a00003f6007388 */ /* 0x0003e20000000800 */
[----:B------:R4:W-:Y:S01]  /*6430*/  MUFU.EX2 R120, R4 ;  /* 0x0000000400787308 */ /* 0x0009e20000000800 */
[----:B--2---:R-:W-:Y:S05]  /*6440*/  FFMA.FTZ R2, R8, UR6, R108 ;  /* 0x0000000608027c23 */ /* 0x004fea000801006c */
[----:B------:R-:W-:Y:S02]  /*6450*/  @!P0 FSEL R2, R2, -INF , !P1 ;  /* 0xff80000002028808 */ /* 0x000fe40004800000 */
[----:B------:R-:W-:Y:S03]  /*6460*/  IADD3 R92, P0, R127, UR14, RZ ;  /* 0x0000000e7f5c7c10 */ /* 0x000fe6000ff1e0ff */
[----:B------:R-:W-:Y:S01]  /*6470*/  FFMA.FTZ R0, R2, c[0x0][0x23c], -R0 ;  /* 0x00008f0002007a23 */ /* 0x000fe20000010800 */
[----:B------:R-:W-:Y:S02]  /*6480*/  F2FP.PACK_AB R2, R122, R124 ;  /* 0x0000007c7a02723e */ /* 0x000fe400000000ff */
[----:B-1----:R-:W-:Y:S01]  /*6490*/  F2FP.PACK_AB R3, R125, R126 ;  /* 0x0000007e7d03723e */ /* 0x002fe200000000ff */
[----:B------:R1:W2:Y:S01]  /*64a0*/  MUFU.EX2 R119, R0 ;  /* 0x0000000000777308 */ /* 0x0002a20000000800 */
[----:B----4-:R-:W-:Y:S01]  /*64b0*/  F2FP.PACK_AB R4, R109, R110 ;  /* 0x0000006e6d04723e */ /* 0x010fe200000000ff */
[----:B------:R3:W-:Y:S01]  /*64c0*/  STS [R246+0x2a400], R2 ;  /* 0x02a40002f6007388 */ /* 0x0007e20000000800 */
[----:B------:R-:W-:Y:S02]  /*64d0*/  IADD3.X R93, R128, UR13, RZ, P0, !PT ;  /* 0x0000000d805d7c10 */ /* 0x000fe400087fe4ff */
[C---:B------:R-:W-:Y:S02]  /*64e0*/  LEA R234, P0, R129.reuse, R234, 0x2 ;  /* 0x000000ea81ea7211 */ /* 0x040fe400078010ff */
[----:B------:R-:W-:Y:S02]  /*64f0*/  STS [R249+0x2a400], R5 ;  /* 0x02a40005f9007388 */ /* 0x000fe40000000800 */
[----:B------:R-:W-:Y:S02]  /*6500*/  LEA.HI.X.SX32 R235, R129, R235, 0x2, P0 ;  /* 0x000000eb81eb7211 */ /* 0x000fe400000f16ff */
[----:B------:R-:W-:Y:S02]  /*6510*/  PLOP3.LUT P0, PT, PT, PT, UP0, 0x80, 0x0 ;  /* 0x000000000000781c */ /* 0x000fe40003f0f008 */
[----:B-1----:R-:W-:Y:S02]  /*6520*/  F2FP.PACK_AB R0, R103, R105 ;  /* 0x000000696700723e */ /* 0x002fe400000000ff */
[----:B---3--:R-:W-:Y:S03]  /*6530*/  F2FP.PACK_AB R2, R102, R106 ;  /* 0x0000006a6602723e */ /* 0x008fe600000000ff */
[----:B------:R2:W-:Y:S05]  /*6540*/  STS [R249+0x2a000], R0 ;  /* 0x02a00000f9007388 */ /* 0x0005ea0000000800 */
[----:B------:R-:W-:Y:S05]  /*6550*/  STS [R247+0x2a000], R4 ;  /* 0x02a00004f7007388 */ /* 0x000fea0000000800 */
[----:B------:R1:W-:Y:S05]  /*6560*/  STS [R247+0x2a400], R3 ;  /* 0x02a40003f7007388 */ /* 0x0003ea0000000800 */
[----:B------:R-:W-:Y:S01]  /*6570*/  STS [R248+0x2a000], R2 ;  /* 0x02a00002f8007388 */ /* 0x000fe20000000800 */
[----:B--2---:R-:W-:Y:S05]  /*6580*/  F2FP.PACK_AB R0, R119, R120 ;  /* 0x000000787700723e */ /* 0x004fea00000000ff */
[----:B------:R2:W-:Y:S05]  /*6590*/  STS [R248+0x2a400], R0 ;  /* 0x02a40000f8007388 */ /* 0x0005ea0000000800 */
[----:B------:R-:W-:Y:S01]  /*65a0*/  LDSM.16.M88.4 R16, [R228+0x10000] ;  /* 0x01000000e410783b */ /* 0x000fe20000000200 */
[CC--:B-1----:R-:W-:Y:S04]  /*65b0*/  IADD3 R3, R217.reuse, R228.reuse, RZ ;  /* 0x000000e4d9037210 */ /* 0x0c2fe80007ffe0ff */
[----:B------:R-:W1:Y:S05]  /*65c0*/  LDSM.16.M88.4 R8, [R221+0x20000] ;  /* 0x02000000dd08783b */ /* 0x000e6a0000000200 */
[----:B------:R-:W3:Y:S01]  /*65d0*/  LDSM.16.M88.4 R84, [R221+0x20800] ;  /* 0x02080000dd54783b */ /* 0x000ee20000000200 */
[----:B--2---:R-:W-:Y:S04]  /*65e0*/  IADD3 R0, R116, R228, RZ ;  /* 0x000000e474007210 */ /* 0x004fe80007ffe0ff */
[----:B------:R-:W-:Y:S01]  /*65f0*/  IADD3 R2, R217, R0, RZ ;  /* 0x00000000d9027210 */ /* 0x000fe20007ffe0ff */
[----:B------:R-:W-:Y:S01]  /*6600*/  LDSM.16.M88.4 R88, [R0+0x10000] ;  /* 0x010000000058783b */ /* 0x000fe20000000200 */
[C---:B-1----:R-:W-:Y:S08]  /*6610*/  HMMA.16816.F32 R4, R16.reuse, R8, RZ ;  /* 0x000000081004723c */ /* 0x042ff000000018ff */
        /* <DEDUP_REMOVED lines=87> */
[----:B------:R-:W2:Y:S05]  /*6b90*/  LDSM.16.M88.4 R88, [R222+0x26000] ;  /* 0x02600000de58783b */ /* 0x000eaa0000000200 */
[----:B-1----:R-:W3:Y:S01]  /*6ba0*/  LDG.E R0, [R92.64+0x20] ;  /* 0x000020045c007981 */ /* 0x002ee2000c1e1900 */
[C---:B--2---:R-:W-:Y:S08]  /*6bb0*/  HMMA.16816.F32 R4, R84.reuse, R88, R4 ;  /* 0x000000585404723c */ /* 0x044ff00000001804 */
[C---:B------:R-:W-:Y:S01]  /*6bc0*/  HMMA.16816.F32 R8, R84.reuse, R90, R8 ;  /* 0x0000005a5408723c */ /* 0x040fe20000001808 */
[----:B------:R-:W1:Y:S07]  /*6bd0*/  LDSM.16.M88.4 R88, [R222+0x26800] ;  /* 0x02680000de58783b */ /* 0x000e6e0000000200 */
[C---:B-1----:R-:W-:Y:S08]  /*6be0*/  HMMA.16816.F32 R12, R84.reuse, R88, R12 ;  /* 0x00000058540c723c */ /* 0x042ff0000000180c */
[----:B------:R-:W-:Y:S01]  /*6bf0*/  HMMA.16816.F32 R16, R84, R90, R16 ;  /* 0x0000005a5410723c */ /* 0x000fe20000001810 */
[----:B------:R1:W-:Y:S05]  /*6c00*/  LDSM.16.M88.4 R84, [R3+0x16000] ;  /* 0x016000000354783b */ /* 0x0003ea0000000200 */
[----:B------:R-:W2:Y:S05]  /*6c10*/  LDSM.16.M88.4 R88, [R224+0x26000] ;  /* 0x02600000e058783b */ /* 0x000eaa0000000200 */
[----:B-1----:R-:W4:Y:S01]  /*6c20*/  LDG.E R3, [R92.64] ;  /* 0x000000045c037981 */ /* 0x002f22000c1e1900 */
[C---:B--2---:R-:W-:Y:S08]  /*6c30*/  HMMA.16816.F32 R4, R84.reuse, R88, R4 ;  /* 0x000000585404723c */ /* 0x044ff00000001804 */
        /* <DEDUP_REMOVED lines=9> */
[C---:B-1----:R-:W-:Y:S07]  /*6cd0*/  HMMA.16816.F32 R12, R84.reuse, R88, R12 ;  /* 0x00000058540c723c */ /* 0x042fee000000180c */
[----:B------:R-:W-:Y:S01]  /*6ce0*/  FFMA.FTZ R89, -R99, R99, 1 ;  /* 0x3f80000063597423 */ /* 0x000fe20000010163 */
[----:B------:R-:W-:Y:S04]  /*6cf0*/  HMMA.16816.F32 R16, R84, R90, R16 ;  /* 0x0000005a5410723c */ /* 0x000fe80000001810 */
[----:B------:R-:W-:Y:S02]  /*6d00*/  FMUL.FTZ R89, R89, c[0x0][0x2ec] ;  /* 0x0000bb0059597a20 */ /* 0x000fe40000410000 */
[----:B------:R-:W-:Y:S02]  /*6d10*/  FFMA.FTZ R88, -R100, R100, 1 ;  /* 0x3f80000064587423 */ /* 0x000fe40000010164 */
[----:B------:R-:W-:Y:S04]  /*6d20*/  FFMA.FTZ R90, -R101, R101, 1 ;  /* 0x3f800000655a7423 */ /* 0x000fe80000010165 */
[----:B------:R-:W-:Y:S02]  /*6d30*/  FMUL.FTZ R90, R90, c[0x0][0x2ec] ;  /* 0x0000bb005a5a7a20 */ /* 0x000fe40000410000 */
[----:B------:R-:W-:Y:S02]  /*6d40*/  FFMA.FTZ R84, -R98, R98, 1 ;  /* 0x3f80000062547423 */ /* 0x000fe40000010162 */
[----:B------:R-:W-:Y:S02]  /*6d50*/  FFMA.FTZ R87, -R96, R96, 1 ;  /* 0x3f80000060577423 */ /* 0x000fe40000010160 */
[----:B------:R-:W-:Y:S02]  /*6d60*/  FMUL.FTZ R84, R84, c[0x0][0x2ec] ;  /* 0x0000bb0054547a20 */ /* 0x000fe40000410000 */
[----:B------:R-:W-:Y:S02]  /*6d70*/  FFMA.FTZ R85, -R94, R94, 1 ;  /* 0x3f8000005e557423 */ /* 0x000fe4000001015e */
[----:B------:R-:W-:Y:S02]  /*6d80*/  FMUL.FTZ R88, R88, c[0x0][0x2ec] ;  /* 0x0000bb0058587a20 */ /* 0x000fe40000410000 */
[----:B------:R-:W-:Y:S02]  /*6d90*/  FMUL.FTZ R87, R87, c[0x0][0x2ec] ;  /* 0x0000bb0057577a20 */ /* 0x000fe40000410000 */
[----:B------:R-:W-:Y:S02]  /*6da0*/  FMUL.FTZ R85, R85, c[0x0][0x2ec] ;  /* 0x0000bb0055557a20 */ /* 0x000fe40000410000 */
[----:B------:R-:W-:Y:S02]  /*6db0*/  FFMA.FTZ R86, -R95, R95, 1 ;  /* 0x3f8000005f567423 */ /* 0x000fe4000001015f */
[----:B---3--:R-:W-:Y:S02]  /*6dc0*/  FADD.FTZ R18, -R0, R18 ;  /* 0x0000001200127221 */ /* 0x008fe40000010100 */
[----:B------:R-:W-:Y:S02]  /*6dd0*/  FMUL.FTZ R86, R86, c[0x0][0x2ec] ;  /* 0x0000bb0056567a20 */ /* 0x000fe40000410000 */
[C---:B----4-:R-:W-:Y:S02]  /*6de0*/  FADD.FTZ R2, -R3.reuse, R4 ;  /* 0x0000000403027221 */ /* 0x050fe40000010100 */
[----:B------:R-:W-:Y:S02]  /*6df0*/  FADD.FTZ R4, -R3, R5 ;  /* 0x0000000503047221 */ /* 0x000fe40000010100 */
[----:B------:R-:W-:Y:S02]  /*6e00*/  FMUL.FTZ R2, R107, R2 ;  /* 0x000000026b027220 */ /* 0x000fe40000410000 */
[C---:B------:R-:W-:Y:S02]  /*6e10*/  FADD.FTZ R5, -R3.reuse, R8 ;  /* 0x0000000803057221 */ /* 0x040fe40000010100 */
[----:B------:R-:W-:Y:S02]  /*6e20*/  FMUL.FTZ R4, R104, R4 ;  /* 0x0000000468047220 */ /* 0x000fe40000410000 */
[----:B------:R-:W-:Y:S02]  /*6e30*/  FADD.FTZ R8, -R3, R9 ;  /* 0x0000000903087221 */ /* 0x000fe40000010100 */
[----:B------:R-:W-:Y:S02]  /*6e40*/  FMUL.FTZ R5, R105, R5 ;  /* 0x0000000569057220 */ /* 0x000fe40000410000 */
[----:B------:R-:W-:Y:S02]  /*6e50*/  FMUL.FTZ R90, R90, R2 ;  /* 0x000000025a5a7220 */ /* 0x000fe40000410000 */
[----:B------:R-:W-:Y:S02]  /*6e60*/  FFMA.FTZ R2, -R97, R97, 1 ;  /* 0x3f80000061027423 */ /* 0x000fe40000010161 */
[C---:B------:R-:W-:Y:S02]  /*6e70*/  FADD.FTZ R12, -R3.reuse, R12 ;  /* 0x0000000c030c7221 */ /* 0x040fe40000010100 */
[C---:B------:R-:W-:Y:S02]  /*6e80*/  FADD.FTZ R13, -R3.reuse, R13 ;  /* 0x0000000d030d7221 */ /* 0x040fe40000010100 */
[----:B------:R-:W-:Y:S02]  /*6e90*/  FADD.FTZ R9, -R3, R17 ;  /* 0x0000001103097221 */ /* 0x000fe40000010100 */
[----:B------:R-:W-:Y:S02]  /*6ea0*/  FMUL.FTZ R89, R89, R4 ;  /* 0x0000000459597220 */ /* 0x000fe40000410000 */
[----:B------:R-:W-:Y:S02]  /*6eb0*/  FADD.FTZ R4, -R3, R16 ;  /* 0x0000001003047221 */ /* 0x000fe40000010100 */
[----:B------:R-:W-:Y:S02]  /*6ec0*/  FMUL.FTZ R17, R2, c[0x0][0x2ec] ;  /* 0x0000bb0002117a20 */ /* 0x000fe40000410000 */
[----:B------:R-:W-:Y:S02]  /*6ed0*/  FMUL.FTZ R2, R110, R12 ;  /* 0x0000000c6e027220 */ /* 0x000fe40000410000 */
[----:B------:R-:W-:Y:S02]  /*6ee0*/  FMUL.FTZ R3, R109, R13 ;  /* 0x0000000d6d037220 */ /* 0x000fe40000410000 */
[----:B------:R-:W-:Y:S02]  /*6ef0*/  FMUL.FTZ R84, R84, R5 ;  /* 0x0000000554547220 */ /* 0x000fe40000410000 */
[----:B------:R-:W-:Y:S02]  /*6f00*/  FMUL.FTZ R5, R102, R9 ;  /* 0x0000000966057220 */ /* 0x000fe40000410000 */
[----:B------:R-:W-:Y:S02]  /*6f10*/  FMUL.FTZ R88, R88, R2 ;  /* 0x0000000258587220 */ /* 0x000fe40000410000 */
[----:B------:R-:W-:Y:S02]  /*6f20*/  FMUL.FTZ R87, R87, R3 ;  /* 0x0000000357577220 */ /* 0x000fe40000410000 */
[C---:B------:R-:W-:Y:S02]  /*6f30*/  FADD.FTZ R2, -R0.reuse, R6 ;  /* 0x0000000600027221 */ /* 0x040fe40000010100 */
[----:B------:R-:W-:Y:S02]  /*6f40*/  FADD.FTZ R3, -R0, R7 ;  /* 0x0000000700037221 */ /* 0x000fe40000010100 */
        /* <DEDUP_REMOVED lines=18> */
[----:B------:R-:W-:Y:S02]  /*7070*/  FFMA.FTZ R13, -R113, R113, 1 ;  /* 0x3f800000710d7423 */ /* 0x000fe40000010171 */
[----:B------:R-:W-:Y:S02]  /*7080*/  FFMA.FTZ R12, -R112, R112, 1 ;  /* 0x3f800000700c7423 */ /* 0x000fe40000010170 */
        /* <DEDUP_REMOVED lines=118> */
.L_x_979:
        /* <DEDUP_REMOVED lines=173> */
.L_x_980:
[----:B-1----:R-:W-:Y:S01]  /*82c0*/  IMAD.MOV.U32 R2, RZ, RZ, R128 ;  /* 0x000000ffff027224 */ /* 0x002fe200078e0080 */
[----:B------:R-:W-:Y:S01]  /*82d0*/  LDSM.16.MT88.4 R16, [R216+0x18000] ;  /* 0x01800000d810783b */ /* 0x000fe20000004200 */
[----:B------:R-:W-:Y:S01]  /*82e0*/  IMAD.MOV.U32 R3, RZ, RZ, R127 ;  /* 0x000000ffff037224 */ /* 0x000fe200078e007f */
[----:B------:R-:W-:Y:S01]  /*82f0*/  ULOP3.LUT UR8, UR7, 0x1, URZ, 0xc0, !UPT ;  /* 0x0000000107087892 */ /* 0x000fe2000f8ec03f */
[----:B------:R-:W-:Y:S01]  /*8300*/  IMAD.IADD R0, R229, 0x1, R116 ;  /* 0x00000001e5007824 */ /* 0x000fe200078e0274 */
[----:B------:R-:W1:Y:S01]  /*8310*/  LDSM.16.M88.4 R128, [R229] ;  /* 0x00000000e580783b */ /* 0x000e620000000200 */
[----:B------:R-:W-:Y:S02]  /*8320*/  UISETP.GT.AND UP3, UPT, UR7, UR15, UPT ;  /* 0x0000000f0700728c */ /* 0x000fe4000bf64270 */
[----:B------:R-:W-:Y:S01]  /*8330*/  UISETP.NE.U32.AND UP1, UPT, UR8, 0x1, UPT ;  /* 0x000000010800788c */ /* 0x000fe2000bf25070 */
[----:B------:R-:W2:Y:S01]  /*8340*/  LDSM.16.M88.4 R124, [R229+0x1000] ;  /* 0x00100000e57c783b */ /* 0x000ea20000000200 */
[----:B------:R-:W-:Y:S02]  /*8350*/  @UP0 UIADD3 UR9, UP2, UR12, -0x100, URZ ;  /* 0xffffff000c090890 */ /* 0x000fe4000ff5e03f */
[----:B------:R-:W-:Y:S01]  /*8360*/  UIADD3 UR7, UR7, -0x1, URZ ;  /* 0xffffffff07077890 */ /* 0x000fe2000fffe03f */
[----:B------:R-:W3:Y:S01]  /*8370*/  LDSM.16.MT88.4 R96, [R216+0x1a000] ;  /* 0x01a00000d860783b */ /* 0x000ee20000004200 */
[----:B------:R-:W-:Y:S03]  /*8380*/  @UP0 UIADD3.X UR8, UR11, -0x1, URZ, UP2, !UPT ;  /* 0xffffffff0b080890 */ /* 0x000fe600097fe43f */
        /* <DEDUP_REMOVED lines=710> */
.L_x_982:
        /* <DEDUP_REMOVED lines=18> */
.L_x_983:
        /* <DEDUP_REMOVED lines=65> */
.L_x_985:
[----:B--23--:R-:W-:Y:S05]  /*b520*/  BSYNC B0 ;  /* 0x0000000000007941 */ /* 0x00cfea0003800000 */
.L_x_984:
        /* <DEDUP_REMOVED lines=21> */
.L_x_987:
[----:B------:R-:W-:Y:S05]  /*b680*/  BSYNC B0 ;  /* 0x0000000000007941 */ /* 0x000fea0003800000 */
.L_x_986:
        /* <DEDUP_REMOVED lines=31> */
.L_x_989:
[----:B------:R-:W-:Y:S05]  /*b880*/  BSYNC B0 ;  /* 0x0000000000007941 */ /* 0x000fea0003800000 */
.L_x_988:
        /* <DEDUP_REMOVED lines=19> */
.L_x_960:
[----:B------:R-:W-:Y:S05]  /*b9c0*/  BSYNC B1 ;  /* 0x0000000000017941 */ /* 0x000fea0003800000 */
.L_x_946:
        /* <DEDUP_REMOVED lines=12> */
.L_x_990:
[----:B------:R-:W-:Y:S05]  /*ba90*/  EXIT ;  /* 0x000000000000794d */ /* 0x000fea0003800000 */
.L_x_992:
        /* <DEDUP_REMOVED lines=14> */
.L_x_1045:


//--------------------- .text._ZN5flash25flash_bwd_dot_do_o_kernelILb0E23Flash_bwd_kernel_traitsILi256ELi64ELi64ELi8ELi4ELi2ELi2ELb0ELb0EN7cutlass6half_tE19Flash_kernel_traitsILi256ELi64ELi64ELi8ES3_EEEEvNS_16Flash_bwd_paramsE --------------------------
	.section	.text._ZN5flash25flash_bwd_dot_do_o_kernelILb0E23Flash_bwd_kernel_traitsILi256ELi64ELi64ELi8ELi4ELi2ELi2ELb0ELb0EN7cutlass6half_tE19Flash_kernel_traitsILi256ELi64ELi64ELi8ES3_EEEEvNS_16Flash_bwd_paramsE,"ax",@progbits
	.sectioninfo	@"SHI_REGISTERS=78"
	.align	128
        .global         _ZN5flash25flash_bwd_dot_do_o_kernelILb0E23Flash_bwd_kernel_traitsILi256ELi64ELi64ELi8ELi4ELi2ELi2ELb0ELb0EN7cutlass6half_tE19Flash_kernel_traitsILi256ELi64ELi64ELi8ES3_EEEEvNS_16Flash_bwd_paramsE
        .type           _ZN5flash25flash_bwd_dot_do_o_kernelILb0E23Flash_bwd_kernel_traitsILi256ELi64ELi64ELi8ELi4ELi2ELi2ELb0ELb0EN7cutlass6half_tE19Flash_kernel_traitsILi256ELi64ELi64ELi8ES3_EEEEvNS_16Flash_bwd_paramsE,@function
        .size           _ZN5flash25flash_bwd_dot_do_o_kernelILb0E23Flash_bwd_kernel_traitsILi256ELi64ELi64ELi8ELi4ELi2ELi2ELb0ELb0EN7cutlass6half_tE19Flash_kernel_traitsILi256ELi64ELi64ELi8ES3_EEEEvNS_16Flash_bwd_paramsE,(.L_x_1046 - _ZN5flash25flash_bwd_dot_do_o_kernelILb0E23Flash_bwd_kernel_traitsILi256ELi64ELi64ELi8ELi4ELi2ELi2ELb0ELb0EN7cutlass6half_tE19Flash_kernel_traitsILi256ELi64ELi64ELi8ES3_EEEEvNS_16Flash_bwd_paramsE)
        .other          _ZN5flash25flash_bwd_dot_do_o_kernelILb0E23Flash_bwd_kernel_traitsILi256ELi64ELi64ELi8ELi4ELi2ELi2ELb0ELb0EN7cutlass6half_tE19Flash_kernel_traitsILi256ELi64ELi64ELi8ES3_EEEEvNS_16Flash_bwd_paramsE,@"STO_CUDA_ENTRY STV_DEFAULT"
_ZN5flash25flash_bwd_dot_do_o_kernelILb0E23Flash_bwd_kernel_traitsILi256ELi64ELi64ELi8ELi4ELi2ELi2ELb0ELb0EN7cutlass6half_tE19Flash_kernel_traitsILi256ELi64ELi64ELi8ES3_EEEEvNS_16Flash_bwd_paramsE:
.text._ZN5flash25flash_bwd_dot_do_o_kernelILb0E23Flash_bwd_kernel_traitsILi256ELi64ELi64ELi8ELi4ELi2ELi2ELb0ELb0EN7cutlass6half_tE19Flash_kernel_traitsILi256ELi64ELi64ELi8ES3_EEEEvNS_16Flash_bwd_paramsE:
        /* <DEDUP_REMOVED lines=47> */
.L_x_993:
[----:B01----:R-:W-:-:S04]  /*02f0*/  IMAD R2, R6, c[0x0][0x1c0], R11 ;  /* 0x0000700006027a24 */ /* 0x003fc800078e020b */
[----:B------:R-:W-:-:S03]  /*0300*/  IMAD R2, R2, c[0x0][0x224], RZ ;  /* 0x0000890002027a24 */ /* 0x000fc600078e02ff */
.L_x_994:
        /* <DEDUP_REMOVED lines=62> */
.L_x_996:
[----:B------:R-:W-:Y:S05]  /*06f0*/  BSYNC B0 ;  /* 0x0000000000007941 */ /* 0x000fea0003800000 */
.L_x_995:
        /* <DEDUP_REMOVED lines=41> */
.L_x_998:
[----:B------:R-:W-:Y:S05]  /*0990*/  BSYNC B0 ;  /* 0x0000000000007941 */ /* 0x000fea0003800000 */
.L_x_997:
        /* <DEDUP_REMOVED lines=42> */
.L_x_1000:
[----:B------:R-:W-:Y:S05]  /*0c40*/  BSYNC B0 ;  /* 0x0000000000007941 */ /* 0x000fea0003800000 */
.L_x_999:
        /* <DEDUP_REMOVED lines=36> */
.L_x_1002:
[----:B------:R-:W-:Y:S05]  /*0e90*/  BSYNC B0 ;  /* 0x0000000000007941 */ /* 0x000fea0003800000 */
.L_x_1001:
        /* <DEDUP_REMOVED lines=216> */
.L_x_1003:
        /* <DEDUP_REMOVED lines=14> */
.L_x_1046:


//--------------------- .text._ZN5flash25flash_bwd_dot_do_o_kernelILb1E23Flash_bwd_kernel_traitsILi256ELi64ELi64ELi8ELi4ELi2ELi2ELb0ELb0EN7cutlass6half_tE19Flash_kernel_traitsILi256ELi64ELi64ELi8ES3_EEEEvNS_16Flash_bwd_paramsE --------------------------
	.section	.text._ZN5flash25flash_bwd_dot_do_o_kernelILb1E23Flash_bwd_kernel_traitsILi256ELi64ELi64ELi8ELi4ELi2ELi2ELb0ELb0EN7cutlass6half_tE19Flash_kernel_traitsILi256ELi64ELi64ELi8ES3_EEEEvNS_16Flash_bwd_paramsE,"ax",@progbits
	.sectioninfo	@"SHI_REGISTERS=83"
	.align	128
        .global         _ZN5flash25flash_bwd_dot_do_o_kernelILb1E23Flash_bwd_kernel_traitsILi256ELi64ELi64ELi8ELi4ELi2ELi2ELb0ELb0EN7cutlass6half_tE19Flash_kernel_traitsILi256ELi64ELi64ELi8ES3_EEEEvNS_16Flash_bwd_paramsE
        .type           _ZN5flash25flash_bwd_dot_do_o_kernelILb1E23Flash_bwd_kernel_traitsILi256ELi64ELi64ELi8ELi4ELi2ELi2ELb0ELb0EN7cutlass6half_tE19Flash_kernel_traitsILi256ELi64ELi64ELi8ES3_EEEEvNS_16Flash_bwd_paramsE,@function
        .size           _ZN5flash25flash_bwd_dot_do_o_kernelILb1E23Flash_bwd_kernel_traitsILi256ELi64ELi64ELi8ELi4ELi2ELi2ELb0ELb0EN7cutlass6half_tE19Flash_kernel_traitsILi256ELi64ELi64ELi8ES3_EEEEvNS_16Flash_bwd_paramsE,(.L_x_1047 - _ZN5flash25flash_bwd_dot_do_o_kernelILb1E23Flash_bwd_kernel_traitsILi256ELi64ELi64ELi8ELi4ELi2ELi2ELb0ELb0EN7cutlass6half_tE19Flash_kernel_traitsILi256ELi64ELi64ELi8ES3_EEEEvNS_16Flash_bwd_paramsE)
        .other          _ZN5flash25flash_bwd_dot_do_o_kernelILb1E23Flash_bwd_kernel_traitsILi256ELi64ELi64ELi8ELi4ELi2ELi2ELb0ELb0EN7cutlass6half_tE19Flash_kernel_traitsILi256ELi64ELi64ELi8ES3_EEEEvNS_16Flash_bwd_paramsE,@"STO_CUDA_ENTRY STV_DEFAULT"
_ZN5flash25flash_bwd_dot_do_o_kernelILb1E23Flash_bwd_kernel_traitsILi256ELi64ELi64ELi8ELi4ELi2ELi2ELb0ELb0EN7cutlass6half_tE19Flash_kernel_traitsILi256ELi64ELi64ELi8ES3_EEEEvNS_16Flash_bwd_paramsE:
.text._ZN5flash25flash_bwd_dot_do_o_kernelILb1E23Flash_bwd_kernel_traitsILi256ELi64ELi64ELi8ELi4ELi2ELi2ELb0ELb0EN7cutlass6half_tE19Flash_kernel_traitsILi256ELi64ELi64ELi8ES3_EEEEvNS_16Flash_bwd_paramsE:
        /* <DEDUP_REMOVED lines=81> */
.L_x_1004:
[----:B-1----:R-:W-:-:S04]  /*0510*/  IMAD R8, R17, c[0x0][0x1c0], R4 ;  /* 0x0000700011087a24 */ /* 0x002fc800078e0204 */
[----:B------:R-:W-:-:S03]  /*0520*/  IMAD R8, R8, c[0x0][0x224], RZ ;  /* 0x0000890008087a24 */ /* 0x000fc600078e02ff */
.L_x_1005:
        /* <DEDUP_REMOVED lines=73> */
.L_x_1007:
[----:B------:R-:W-:Y:S05]  /*09c0*/  BSYNC B0 ;  /* 0x0000000000007941 */ /* 0x000fea0003800000 */
.L_x_1006:
        /* <DEDUP_REMOVED lines=32> */
.L_x_1009:
[----:B------:R-:W-:Y:S05]  /*0bd0*/  BSYNC B0 ;  /* 0x0000000000007941 */ /* 0x000fea0003800000 */
.L_x_1008:
        /* <DEDUP_REMOVED lines=42> */
.L_x_1011:
[----:B------:R-:W-:Y:S05]  /*0e80*/  BSYNC B0 ;  /* 0x0000000000007941 */ /* 0x000fea0003800000 */
.L_x_1010:
        /* <DEDUP_REMOVED lines=38> */
.L_x_1013:
[----:B------:R-:W-:Y:S05]  /*10f0*/  BSYNC B0 ;  /* 0x0000000000007941 */ /* 0x000fea0003800000 */
.L_x_1012:
        /* <DEDUP_REMOVED lines=239> */
.L_x_1014:
        /* <DEDUP_REMOVED lines=9> */
.L_x_1047:


//--------------------- .nv.shared._ZN5flash27flash_bwd_convert_dq_kernelI23Flash_bwd_kernel_traitsILi256ELi64ELi32ELi8ELi4ELi1ELi2ELb1ELb1EN7cutlass6half_tE19Flash_kernel_traitsILi256ELi64ELi32ELi8ES3_EEEEvNS_16Flash_bwd_paramsEi --------------------------
	.section	.nv.shared._ZN5flash27flash_bwd_convert_dq_kernelI23Flash_bwd_kernel_traitsILi256ELi64ELi32ELi8ELi4ELi1ELi2ELb1ELb1EN7cutlass6half_tE19Flash_kernel_traitsILi256ELi64ELi32ELi8ES3_EEEEvNS_16Flash_bwd_paramsEi,"aw",@nobits
	.sectionflags	@""
	.align	16


//--------------------- .nv.global                --------------------------
	.section	.nv.global,"aw",@nobits
.nv.global:
	.type		_ZN73_INTERNAL_b0345897_37_flash_bwd_hdim256_fp16_causal_sm80_cu_ea41c527_32754cute1_E,@object
	.size		_ZN73_INTERNAL_b0345897_37_flash_bwd_hdim256_fp16_causal_sm80_cu_ea41c527_32754cute1_E,(_ZN73_INTERNAL_b0345897_37_flash_bwd_hdim256_fp16_causal_sm80_cu_ea41c527_32754cuda3std3__45__cpo6cbeginE - _ZN73_INTERNAL_b0345897_37_flash_bwd_hdim256_fp16_causal_sm80_cu_ea41c527_32754cute1_E)
_ZN73_INTERNAL_b0345897_37_flash_bwd_hdim256_fp16_causal_sm80_cu_ea41c527_32754cute1_E:
	.zero		1
	.type		_ZN73_INTERNAL_b0345897_37_flash_bwd_hdim256_fp16_causal_sm80_cu_ea41c527_32754cuda3std3__45__cpo6cbeginE,@object
	.size		_ZN73_INTERNAL_b0345897_37_flash_bwd_hdim256_fp16_causal_sm80_cu_ea41c527_32754cuda3std3__45__cpo6cbeginE,(_ZN73_INTERNAL_b0345897_37_flash_bwd_hdim256_fp16_causal_sm80_cu_ea41c527_32754cuda3std3__48in_placeE - _ZN73_INTERNAL_b0345897_37_flash_bwd_hdim256_fp16_causal_sm80_cu_ea41c527_32754cuda3std3__45__cpo6cbeginE)
_ZN73_INTERNAL_b0345897_37_flash_bwd_hdim256_fp16_causal_sm80_cu_ea41c527_32754cuda3std3__45__cpo6cbeginE:
	.zero		1
	.type		_ZN73_INTERNAL_b0345897_37_flash_bwd_hdim256_fp16_causal_sm80_cu_ea41c527_32754cuda3std3__48in_placeE,@object
	.size		_ZN73_INTERNAL_b0345897_37_flash_bwd_hdim256_fp16_causal_sm80_cu_ea41c527_32754cuda3std3__48in_placeE,(_ZN73_INTERNAL_b0345897_37_flash_bwd_hdim256_fp16_causal_sm80_cu_ea41c527_32754cuda3std6ranges3__45__cpo9iter_moveE - _ZN73_INTERNAL_b0345897_37_flash_bwd_hdim256_fp16_causal_sm80_cu_ea41c527_32754cuda3std3__48in_placeE)
_ZN73_INTERNAL_b0345897_37_flash_bwd_hdim256_fp16_causal_sm80_cu_ea41c527_32754cuda3std3__48in_placeE:
	.zero		1
	.type		_ZN73_INTERNAL_b0345897_37_flash_bwd_hdim256_fp16_causal_sm80_cu_ea41c527_32754cuda3std6ranges3__45__cpo9iter_moveE,@object
	.size		_ZN73_INTERNAL_b0345897_37_flash_bwd_hdim256_fp16_causal_sm80_cu_ea41c527_32754cuda3std6ranges3__45__cpo9iter_moveE,(_ZN73_INTERNAL_b0345897_37_flash_bwd_hdim256_fp16_causal_sm80_cu_ea41c527_32754cuda3std3__45__cpo5beginE - _ZN73_INTERNAL_b0345897_37_flash_bwd_hdim256_fp16_causal_sm80_cu_ea41c527_32754cuda3std6ranges3__45__cpo9iter_moveE)
_ZN73_INTERNAL_b0345897_37_flash_bwd_hdim256_fp16_causal_sm80_cu_ea41c527_32754cuda3std6ranges3__45__cpo9iter_moveE:
	.zero		1
	.type		_ZN73_INTERNAL_b0345897_37_flash_bwd_hdim256_fp16_causal_sm80_cu_ea41c527_32754cuda3std3__45__cpo5beginE,@object
	.size		_ZN73_INTERNAL_b0345897_37_flash_bwd_hdim256_fp16_causal_sm80_cu_ea41c527_32754cuda3std3__45__cpo5beginE,(_ZN73_INTERNAL_b0345897_37_flash_bwd_hdim256_fp16_causal_sm80_cu_ea41c527_32754cuda3std3__475_GLOBAL__N__b0345897_37_flash_bwd_hdim256_fp16_causal_sm80_cu_ea41c527_32756ignoreE - _ZN73_INTERNAL_b0345897_37_flash_bwd_hdim256_fp16_causal_sm80_cu_ea41c527_32754cuda3std3__45__cpo5beginE)
_ZN73_INTERNAL_b0345897_37_flash_bwd_hdim256_fp16_causal_sm80_cu_ea41c527_32754cuda3std3__45__cpo5beginE:
	.zero		1
	.type		_ZN73_INTERNAL_b0345897_37_flash_bwd_hdim256_fp16_causal_sm80_cu_ea41c527_32754cuda3std3__475_GLOBAL__N__b0345897_37_flash_bwd_hdim256_fp16_causal_sm80_cu_ea41c527_32756ignoreE,@object
	.size		_ZN73_INTERNAL_b0345897_37_flash_bwd_hdim256_fp16_causal_sm80_cu_ea41c527_32754cuda3std3__475_GLOBAL__N__b0345897_37_flash_bwd_hdim256_fp16_causal_sm80_cu_ea41c527_32756ignoreE,(_ZN73_INTERNAL_b0345897_37_flash_bwd_hdim256_fp16_causal_sm80_cu_ea41c527_32754cute7productE - _ZN73_INTERNAL_b0345897_37_flash_bwd_hdim256_fp16_causal_sm80_cu_ea41c527_32754cuda3std3__475_GLOBAL__N__b0345897_37_flash_bwd_hdim256_fp16_causal_sm80_cu_ea41c527_32756ignoreE)
_ZN73_INTERNAL_b0345897_37_flash_bwd_hdim256_fp16_causal_sm80_cu_ea41c527_32754cuda3std3__475_GLOBAL__N__b0345897_37_flash_bwd_hdim256_fp16_causal_sm80_cu_ea41c527_32756ignoreE:
	.zero		1
	.type		_ZN73_INTERNAL_b0345897_37_flash_bwd_hdim256_fp16_causal_sm80_cu_ea41c527_32754cute7productE,@object
	.size		_ZN73_INTERNAL_b0345897_37_flash_bwd_hdim256_fp16_causal_sm80_cu_ea41c527_32754cute7productE,(_ZN73_INTERNAL_b0345897_37_flash_bwd_hdim256_fp16_causal_sm80_cu_ea41c527_32754cuda3std3__45__cpo3endE - _ZN73_INTERNAL_b0345897_37_flash_bwd_hdim256_fp16_causal_sm80_cu_ea41c527_32754cute7productE)
_ZN73_INTERNAL_b0345897_37_flash_bwd_hdim256_fp16_causal_sm80_cu_ea41c527_32754cute7productE:
	.zero		1
	.type		_ZN73_INTERNAL_b0345897_37_flash_bwd_hdim256_fp16_causal_sm80_cu_ea41c527_32754cuda3std3__45__cpo3endE,@object
	.size		_ZN73_INTERNAL_b0345897_37_flash_bwd_hdim256_fp16_causal_sm80_cu_ea41c527_32754cuda3std3__45__cpo3endE,(_ZN73_INTERNAL_b0345897_37_flash_bwd_hdim256_fp16_causal_sm80_cu_ea41c527_32754cuda3std3__419piecewise_constructE - _ZN73_INTERNAL_b0345897_37_flash_bwd_hdim256_fp16_causal_sm80_cu_ea41c527_32754cuda3std3__45__cpo3endE)
_ZN73_INTERNAL_b0345897_37_flash_bwd_hdim256_fp16_causal_sm80_cu_ea41c527_32754cuda3std3__45__cpo3endE:
	.zero		1
	.type		_ZN73_INTERNAL_b0345897_37_flash_bwd_hdim256_fp16_causal_sm80_cu_ea41c527_32754cuda3std3__419piecewise_constructE,@object
	.size		_ZN73_INTERNAL_b0345897_37_flash_bwd_hdim256_fp16_causal_sm80_cu_ea41c527_32754cuda3std3__419piecewise_constructE,(_ZN73_INTERNAL_b0345897_37_flash_bwd_hdim256_fp16_causal_sm80_cu_ea41c527_32754cuda3std3__45__cpo4cendE - _ZN73_INTERNAL_b0345897_37_flash_bwd_hdim256_fp16_causal_sm80_cu_ea41c527_32754cuda3std3__419piecewise_constructE)
_ZN73_INTERNAL_b0345897_37_flash_bwd_hdim256_fp16_causal_sm80_cu_ea41c527_32754cuda3std3__419piecewise_constructE:
	.zero		1
	.type		_ZN73_INTERNAL_b0345897_37_flash_bwd_hdim256_fp16_causal_sm80_cu_ea41c527_32754cuda3std3__45__cpo4cendE,@object
	.size		_ZN73_INTERNAL_b0345897_37_flash_bwd_hdim256_fp16_causal_sm80_cu_ea41c527_32754cuda3std3__45__cpo4cendE,(_ZN73_INTERNAL_b0345897_37_flash_bwd_hdim256_fp16_causal_sm80_cu_ea41c527_32754cuda3std6ranges3__45__cpo4swapE - _ZN73_INTERNAL_b0345897_37_flash_bwd_hdim256_fp16_causal_sm80_cu_ea41c527_32754cuda3std3__45__cpo4cendE)
_ZN73_INTERNAL_b0345897_37_flash_bwd_hdim256_fp16_causal_sm80_cu_ea41c527_32754cuda3std3__45__cpo4cendE:
	.zero		1
	.type		_ZN73_INTERNAL_b0345897_37_flash_bwd_hdim256_fp16_causal_sm80_cu_ea41c527_32754cuda3std6ranges3__45__cpo4swapE,@object
	.size		_ZN73_INTERNAL_b0345897_37_flash_bwd_hdim256_fp16_causal_sm80_cu_ea41c527_32754cuda3std6ranges3__45__cpo4swapE,(.L_7 - _ZN73_INTERNAL_b0345897_37_flash_bwd_hdim256_fp16_causal_sm80_cu_ea41c527_32754cuda3std6ranges3__45__cpo4swapE)
_ZN73_INTERNAL_b0345897_37_flash_bwd_hdim256_fp16_causal_sm80_cu_ea41c527_32754cuda3std6ranges3__45__cpo4swapE:
	.zero		1
.L_7:


//--------------------- .nv.shared._ZN5flash44flash_bwd_dq_dk_dv_loop_seqk_parallel_kernelI23Flash_bwd_kernel_traitsILi256ELi64ELi32ELi8ELi4ELi1ELi2ELb1ELb1EN7cutlass6half_tE19Flash_kernel_traitsILi256ELi64ELi32ELi8ES3_EELb0ELb1ELb0ELb0ELb0ELb0ELb0EEEvNS_16Flash_bwd_paramsE --------------------------
	.section	.nv.shared._ZN5flash44flash_bwd_dq_dk_dv_loop_seqk_parallel_kernelI23Flash_bwd_kernel_traitsILi256ELi64ELi32ELi8ELi4ELi1ELi2ELb1ELb1EN7cutlass6half_tE19Flash_kernel_traitsILi256ELi64ELi32ELi8ES3_EELb0ELb1ELb0ELb0ELb0ELb0ELb0EEEvNS_16Flash_bwd_paramsE,"aw",@nobits
	.sectionflags	@""
	.align	16


//--------------------- .nv.shared._ZN5flash44flash_bwd_dq_dk_dv_loop_seqk_parallel_kernelI23Flash_bwd_kernel_traitsILi256ELi64ELi32ELi8ELi4ELi1ELi2ELb1ELb1EN7cutlass6half_tE19Flash_kernel_traitsILi256ELi64ELi32ELi8ES3_EELb0ELb1ELb0ELb0ELb0ELb0ELb1EEEvNS_16Flash_bwd_paramsE --------------------------
	.section	.nv.shared._ZN5flash44flash_bwd_dq_dk_dv_loop_seqk_parallel_kernelI23Flash_bwd_kernel_traitsILi256ELi64ELi32ELi8ELi4ELi1ELi2ELb1ELb1EN7cutlass6half_tE19Flash_kernel_traitsILi256ELi64ELi32ELi8ES3_EELb0ELb1ELb0ELb0ELb0ELb0ELb1EEEvNS_16Flash_bwd_paramsE,"aw",@nobits
	.sectionflags	@""
	.align	16


//--------------------- .nv.shared._ZN5flash44flash_bwd_dq_dk_dv_loop_seqk_parallel_kernelI23Flash_bwd_kernel_traitsILi256ELi64ELi32ELi8ELi4ELi1ELi2ELb1ELb1EN7cutlass6half_tE19Flash_kernel_traitsILi256ELi64ELi32ELi8ES3_EELb0ELb1ELb0ELb0ELb0ELb1ELb0EEEvNS_16Flash_bwd_paramsE --------------------------
	.section	.nv.shared._ZN5flash44flash_bwd_dq_dk_dv_loop_seqk_parallel_kernelI23Flash_bwd_kernel_traitsILi256ELi64ELi32ELi8ELi4ELi1ELi2ELb1ELb1EN7cutlass6half_tE19Flash_kernel_traitsILi256ELi64ELi32ELi8ES3_EELb0ELb1ELb0ELb0ELb0ELb1ELb0EEEvNS_16Flash_bwd_paramsE,"aw",@nobits
	.sectionflags	@""
	.align	16


//--------------------- .nv.shared._ZN5flash44flash_bwd_dq_dk_dv_loop_seqk_parallel_kernelI23Flash_bwd_kernel_traitsILi256ELi64ELi32ELi8ELi4ELi1ELi2ELb1ELb1EN7cutlass6half_tE19Flash_kernel_traitsILi256ELi64ELi32ELi8ES3_EELb0ELb1ELb0ELb0ELb0ELb1ELb1EEEvNS_16Flash_bwd_paramsE --------------------------
	.section	.nv.shared._ZN5flash44flash_bwd_dq_dk_dv_loop_seqk_parallel_kernelI23Flash_bwd_kernel_traitsILi256ELi64ELi32ELi8ELi4ELi1ELi2ELb1ELb1EN7cutlass6half_tE19Flash_kernel_traitsILi256ELi64ELi32ELi8ES3_EELb0ELb1ELb0ELb0ELb0ELb1ELb1EEEvNS_16Flash_bwd_paramsE,"aw",@nobits
	.sectionflags	@""
	.align	16


//--------------------- .nv.shared._ZN5flash44flash_bwd_dq_dk_dv_loop_seqk_parallel_kernelI23Flash_bwd_kernel_traitsILi256ELi64ELi32ELi8ELi4ELi1ELi2ELb1ELb1EN7cutlass6half_tE19Flash_kernel_traitsILi256ELi64ELi32ELi8ES3_EELb0ELb1ELb0ELb1ELb0ELb0ELb0EEEvNS_16Flash_bwd_paramsE --------------------------
	.section	.nv.shared._ZN5flash44flash_bwd_dq_dk_dv_loop_seqk_parallel_kernelI23Flash_bwd_kernel_traitsILi256ELi64ELi32ELi8ELi4ELi1ELi2ELb1ELb1EN7cutlass6half_tE19Flash_kernel_traitsILi256ELi64ELi32ELi8ES3_EELb0ELb1ELb0ELb1ELb0ELb0ELb0EEEvNS_16Flash_bwd_paramsE,"aw",@nobits
	.sectionflags	@""
	.align	16


//--------------------- .nv.shared._ZN5flash44flash_bwd_dq_dk_dv_loop_seqk_parallel_kernelI23Flash_bwd_kernel_traitsILi256ELi64ELi32ELi8ELi4ELi1ELi2ELb1ELb1EN7cutlass6half_tE19Flash_kernel_traitsILi256ELi64ELi32ELi8ES3_EELb0ELb1ELb0ELb1ELb0ELb0ELb1EEEvNS_16Flash_bwd_paramsE --------------------------
	.section	.nv.shared._ZN5flash44flash_bwd_dq_dk_dv_loop_seqk_parallel_kernelI23Flash_bwd_kernel_traitsILi256ELi64ELi32ELi8ELi4ELi1ELi2ELb1ELb1EN7cutlass6half_tE19Flash_kernel_traitsILi256ELi64ELi32ELi8ES3_EELb0ELb1ELb0ELb1ELb0ELb0ELb1EEEvNS_16Flash_bwd_paramsE,"aw",@nobits
	.sectionflags	@""
	.align	16


//--------------------- .nv.shared._ZN5flash25flash_bwd_dot_do_o_kernelILb0E23Flash_bwd_kernel_traitsILi256ELi64ELi32ELi8ELi4ELi1ELi2ELb1ELb1EN7cutlass6half_tE19Flash_kernel_traitsILi256ELi64ELi32ELi8ES3_EEEEvNS_16Flash_bwd_paramsE --------------------------
	.section	.nv.shared._ZN5flash25flash_bwd_dot_do_o_kernelILb0E23Flash_bwd_kernel_traitsILi256ELi64ELi32ELi8ELi4ELi1ELi2ELb1ELb1EN7cutlass6half_tE19Flash_kernel_traitsILi256ELi64ELi32ELi8ES3_EEEEvNS_16Flash_bwd_paramsE,"aw",@nobits
	.sectionflags	@""
	.align	16


//--------------------- .nv.shared._ZN5flash25flash_bwd_dot_do_o_kernelILb1E23Flash_bwd_kernel_traitsILi256ELi64ELi32ELi8ELi4ELi1ELi2ELb1ELb1EN7cutlass6half_tE19Flash_kernel_traitsILi256ELi64ELi32ELi8ES3_EEEEvNS_16Flash_bwd_paramsE --------------------------
	.section	.nv.shared._ZN5flash25flash_bwd_dot_do_o_kernelILb1E23Flash_bwd_kernel_traitsILi256ELi64ELi32ELi8ELi4ELi1ELi2ELb1ELb1EN7cutlass6half_tE19Flash_kernel_traitsILi256ELi64ELi32ELi8ES3_EEEEvNS_16Flash_bwd_paramsE,"aw",@nobits
	.sectionflags	@""
	.align	16


//--------------------- .nv.shared._ZN5flash44flash_bwd_dq_dk_dv_loop_seqk_parallel_kernelI23Flash_bwd_kernel_traitsILi256ELi64ELi64ELi8ELi4ELi2ELi2ELb0ELb1EN7cutlass6half_tE19Flash_kernel_traitsILi256ELi64ELi64ELi8ES3_EELb0ELb1ELb0ELb0ELb0ELb0ELb0EEEvNS_16Flash_bwd_paramsE --------------------------
	.section	.nv.shared._ZN5flash44flash_bwd_dq_dk_dv_loop_seqk_parallel_kernelI23Flash_bwd_kernel_traitsILi256ELi64ELi64ELi8ELi4ELi2ELi2ELb0ELb1EN7cutlass6half_tE19Flash_kernel_traitsILi256ELi64ELi64ELi8ES3_EELb0ELb1ELb0ELb0ELb0ELb0ELb0EEEvNS_16Flash_bwd_paramsE,"aw",@nobits
	.sectionflags	@""
	.align	16


//--------------------- .nv.shared._ZN5flash44flash_bwd_dq_dk_dv_loop_seqk_parallel_kernelI23Flash_bwd_kernel_traitsILi256ELi64ELi64ELi8ELi4ELi2ELi2ELb0ELb1EN7cutlass6half_tE19Flash_kernel_traitsILi256ELi64ELi64ELi8ES3_EELb0ELb1ELb0ELb0ELb0ELb1ELb0EEEvNS_16Flash_bwd_paramsE --------------------------
	.section	.nv.shared._ZN5flash44flash_bwd_dq_dk_dv_loop_seqk_parallel_kernelI23Flash_bwd_kernel_traitsILi256ELi64ELi64ELi8ELi4ELi2ELi2ELb0ELb1EN7cutlass6half_tE19Flash_kernel_traitsILi256ELi64ELi64ELi8ES3_EELb0ELb1ELb0ELb0ELb0ELb1ELb0EEEvNS_16Flash_bwd_paramsE,"aw",@nobits
	.sectionflags	@""
	.align	16


//--------------------- .nv.shared._ZN5flash44flash_bwd_dq_dk_dv_loop_seqk_parallel_kernelI23Flash_bwd_kernel_traitsILi256ELi64ELi64ELi8ELi4ELi2ELi2ELb0ELb1EN7cutlass6half_tE19Flash_kernel_traitsILi256ELi64ELi64ELi8ES3_EELb0ELb1ELb0ELb1ELb0ELb0ELb0EEEvNS_16Flash_bwd_paramsE --------------------------
	.section	.nv.shared._ZN5flash44flash_bwd_dq_dk_dv_loop_seqk_parallel_kernelI23Flash_bwd_kernel_traitsILi256ELi64ELi64ELi8ELi4ELi2ELi2ELb0ELb1EN7cutlass6half_tE19Flash_kernel_traitsILi256ELi64ELi64ELi8ES3_EELb0ELb1ELb0ELb1ELb0ELb0ELb0EEEvNS_16Flash_bwd_paramsE,"aw",@nobits
	.sectionflags	@""
	.align	16


//--------------------- .nv.shared._ZN5flash44flash_bwd_dq_dk_dv_loop_seqk_parallel_kernelI23Flash_bwd_kernel_traitsILi256ELi64ELi64ELi8ELi4ELi2ELi2ELb0ELb0EN7cutlass6half_tE19Flash_kernel_traitsILi256ELi64ELi64ELi8ES3_EELb0ELb1ELb0ELb0ELb0ELb0ELb0EEEvNS_16Flash_bwd_paramsE --------------------------
	.section	.nv.shared._ZN5flash44flash_bwd_dq_dk_dv_loop_seqk_parallel_kernelI23Flash_bwd_kernel_traitsILi256ELi64ELi64ELi8ELi4ELi2ELi2ELb0ELb0EN7cutlass6half_tE19Flash_kernel_traitsILi256ELi64ELi64ELi8ES3_EELb0ELb1ELb0ELb0ELb0ELb0ELb0EEEvNS_16Flash_bwd_paramsE,"aw",@nobits
	.sectionflags	@""
	.align	16


//--------------------- .nv.shared._ZN5flash44flash_bwd_dq_dk_dv_loop_seqk_parallel_kernelI23Flash_bwd_kernel_traitsILi256ELi64ELi64ELi8ELi4ELi2ELi2ELb0ELb0EN7cutlass6half_tE19Flash_kernel_traitsILi256ELi64ELi64ELi8ES3_EELb0ELb1ELb0ELb0ELb0ELb1ELb0EEEvNS_16Flash_bwd_paramsE --------------------------
	.section	.nv.shared._ZN5flash44flash_bwd_dq_dk_dv_loop_seqk_parallel_kernelI23Flash_bwd_kernel_traitsILi256ELi64ELi64ELi8ELi4ELi2ELi2ELb0ELb0EN7cutlass6half_tE19Flash_kernel_traitsILi256ELi64ELi64ELi8ES3_EELb0ELb1ELb0ELb0ELb0ELb1ELb0EEEvNS_16Flash_bwd_paramsE,"aw",@nobits
	.sectionflags	@""
	.align	16


//--------------------- .nv.shared._ZN5flash44flash_bwd_dq_dk_dv_loop_seqk_parallel_kernelI23Flash_bwd_kernel_traitsILi256ELi64ELi64ELi8ELi4ELi2ELi2ELb0ELb0EN7cutlass6half_tE19Flash_kernel_traitsILi256ELi64ELi64ELi8ES3_EELb0ELb1ELb0ELb1ELb0ELb0ELb0EEEvNS_16Flash_bwd_paramsE --------------------------
	.section	.nv.shared._ZN5flash44flash_bwd_dq_dk_dv_loop_seqk_parallel_kernelI23Flash_bwd_kernel_traitsILi256ELi64ELi64ELi8ELi4ELi2ELi2ELb0ELb0EN7cutlass6half_tE19Flash_kernel_traitsILi256ELi64ELi64ELi8ES3_EELb0ELb1ELb0ELb1ELb0ELb0ELb0EEEvNS_16Flash_bwd_paramsE,"aw",@nobits
	.sectionflags	@""
	.align	16


//--------------------- .nv.shared._ZN5flash27flash_bwd_convert_dq_kernelI23Flash_bwd_kernel_traitsILi256ELi64ELi64ELi8ELi4ELi2ELi2ELb0ELb1EN7cutlass6half_tE19Flash_kernel_traitsILi256ELi64ELi64ELi8ES3_EEEEvNS_16Flash_bwd_paramsEi --------------------------
	.section	.nv.shared._ZN5flash27flash_bwd_convert_dq_kernelI23Flash_bwd_kernel_traitsILi256ELi64ELi64ELi8ELi4ELi2ELi2ELb0ELb1EN7cutlass6half_tE19Flash_kernel_traitsILi256ELi64ELi64ELi8ES3_EEEEvNS_16Flash_bwd_paramsEi,"aw",@nobits
	.sectionflags	@""
	.align	16


//--------------------- .nv.shared._ZN5flash44flash_bwd_dq_dk_dv_loop_seqk_parallel_kernelI23Flash_bwd_kernel_traitsILi256ELi64ELi64ELi8ELi4ELi2ELi2ELb0ELb1EN7cutlass6half_tE19Flash_kernel_traitsILi256ELi64ELi64ELi8ES3_EELb1ELb1ELb0ELb0ELb0ELb0ELb0EEEvNS_16Flash_bwd_paramsE --------------------------
	.section	.nv.shared._ZN5flash44flash_bwd_dq_dk_dv_loop_seqk_parallel_kernelI23Flash_bwd_kernel_traitsILi256ELi64ELi64ELi8ELi4ELi2ELi2ELb0ELb1EN7cutlass6half_tE19Flash_kernel_traitsILi256ELi64ELi64ELi8ES3_EELb1ELb1ELb0ELb0ELb0ELb0ELb0EEEvNS_16Flash_bwd_paramsE,"aw",@nobits
	.sectionflags	@""
	.align	16


//--------------------- .nv.shared._ZN5flash44flash_bwd_dq_dk_dv_loop_seqk_parallel_kernelI23Flash_bwd_kernel_traitsILi256ELi64ELi64ELi8ELi4ELi2ELi2ELb0ELb1EN7cutlass6half_tE19Flash_kernel_traitsILi256ELi64ELi64ELi8ES3_EELb0ELb1ELb0ELb0ELb0ELb0ELb1EEEvNS_16Flash_bwd_paramsE --------------------------
	.section	.nv.shared._ZN5flash44flash_bwd_dq_dk_dv_loop_seqk_parallel_kernelI23Flash_bwd_kernel_traitsILi256ELi64ELi64ELi8ELi4ELi2ELi2ELb0ELb1EN7cutlass6half_tE19Flash_kernel_traitsILi256ELi64ELi64ELi8ES3_EELb0ELb1ELb0ELb0ELb0ELb0ELb1EEEvNS_16Flash_bwd_paramsE,"aw",@nobits
	.sectionflags	@""
	.align	16


//--------------------- .nv.shared._ZN5flash44flash_bwd_dq_dk_dv_loop_seqk_parallel_kernelI23Flash_bwd_kernel_traitsILi256ELi64ELi64ELi8ELi4ELi2ELi2ELb0ELb1EN7cutlass6half_tE19Flash_kernel_traitsILi256ELi64ELi64ELi8ES3_EELb1ELb1ELb0ELb0ELb0ELb1ELb0EEEvNS_16Flash_bwd_paramsE --------------------------
	.section	.nv.shared._ZN5flash44flash_bwd_dq_dk_dv_loop_seqk_parallel_kernelI23Flash_bwd_kernel_traitsILi256ELi64ELi64ELi8ELi4ELi2ELi2ELb0ELb1EN7cutlass6half_tE19Flash_kernel_traitsILi256ELi64ELi64ELi8ES3_EELb1ELb1ELb0ELb0ELb0ELb1ELb0EEEvNS_16Flash_bwd_paramsE,"aw",@nobits
	.sectionflags	@""
	.align	16


//--------------------- .nv.shared._ZN5flash44flash_bwd_dq_dk_dv_loop_seqk_parallel_kernelI23Flash_bwd_kernel_traitsILi256ELi64ELi64ELi8ELi4ELi2ELi2ELb0ELb1EN7cutlass6half_tE19Flash_kernel_traitsILi256ELi64ELi64ELi8ES3_EELb0ELb1ELb0ELb0ELb0ELb1ELb1EEEvNS_16Flash_bwd_paramsE --------------------------
	.section	.nv.shared._ZN5flash44flash_bwd_dq_dk_dv_loop_seqk_parallel_kernelI23Flash_bwd_kernel_traitsILi256ELi64ELi64ELi8ELi4ELi2ELi2ELb0ELb1EN7cutlass6half_tE19Flash_kernel_traitsILi256ELi64ELi64ELi8ES3_EELb0ELb1ELb0ELb0ELb0ELb1ELb1EEEvNS_16Flash_bwd_paramsE,"aw",@nobits
	.sectionflags	@""
	.align	16


//--------------------- .nv.shared._ZN5flash44flash_bwd_dq_dk_dv_loop_seqk_parallel_kernelI23Flash_bwd_kernel_traitsILi256ELi64ELi64ELi8ELi4ELi2ELi2ELb0ELb1EN7cutlass6half_tE19Flash_kernel_traitsILi256ELi64ELi64ELi8ES3_EELb1ELb1ELb0ELb1ELb0ELb0ELb0EEEvNS_16Flash_bwd_paramsE --------------------------
	.section	.nv.shared._ZN5flash44flash_bwd_dq_dk_dv_loop_seqk_parallel_kernelI23Flash_bwd_kernel_traitsILi256ELi64ELi64ELi8ELi4ELi2ELi2ELb0ELb1EN7cutlass6half_tE19Flash_kernel_traitsILi256ELi64ELi64ELi8ES3_EELb1ELb1ELb0ELb1ELb0ELb0ELb0EEEvNS_16Flash_bwd_paramsE,"aw",@nobits
	.sectionflags	@""
	.align	16


//--------------------- .nv.shared._ZN5flash44flash_bwd_dq_dk_dv_loop_seqk_parallel_kernelI23Flash_bwd_kernel_traitsILi256ELi64ELi64ELi8ELi4ELi2ELi2ELb0ELb1EN7cutlass6half_tE19Flash_kernel_traitsILi256ELi64ELi64ELi8ES3_EELb0ELb1ELb0ELb1ELb0ELb0ELb1EEEvNS_16Flash_bwd_paramsE --------------------------
	.section	.nv.shared._ZN5flash44flash_bwd_dq_dk_dv_loop_seqk_parallel_kernelI23Flash_bwd_kernel_traitsILi256ELi64ELi64ELi8ELi4ELi2ELi2ELb0ELb1EN7cutlass6half_tE19Flash_kernel_traitsILi256ELi64ELi64ELi8ES3_EELb0ELb1ELb0ELb1ELb0ELb0ELb1EEEvNS_16Flash_bwd_paramsE,"aw",@nobits
	.sectionflags	@""
	.align	16


//--------------------- .nv.shared._ZN5flash25flash_bwd_dot_do_o_kernelILb0E23Flash_bwd_kernel_traitsILi256ELi64ELi64ELi8ELi4ELi2ELi2ELb0ELb1EN7cutlass6half_tE19Flash_kernel_traitsILi256ELi64ELi64ELi8ES3_EEEEvNS_16Flash_bwd_paramsE --------------------------
	.section	.nv.shared._ZN5flash25flash_bwd_dot_do_o_kernelILb0E23Flash_bwd_kernel_traitsILi256ELi64ELi64ELi8ELi4ELi2ELi2ELb0ELb1EN7cutlass6half_tE19Flash_kernel_traitsILi256ELi64ELi64ELi8ES3_EEEEvNS_16Flash_bwd_paramsE,"aw",@nobits
	.sectionflags	@""
	.align	16


//--------------------- .nv.shared._ZN5flash25flash_bwd_dot_do_o_kernelILb1E23Flash_bwd_kernel_traitsILi256ELi64ELi64ELi8ELi4ELi2ELi2ELb0ELb1EN7cutlass6half_tE19Flash_kernel_traitsILi256ELi64ELi64ELi8ES3_EEEEvNS_16Flash_bwd_paramsE --------------------------
	.section	.nv.shared._ZN5flash25flash_bwd_dot_do_o_kernelILb1E23Flash_bwd_kernel_traitsILi256ELi64ELi64ELi8ELi4ELi2ELi2ELb0ELb1EN7cutlass6half_tE19Flash_kernel_traitsILi256ELi64ELi64ELi8ES3_EEEEvNS_16Flash_bwd_paramsE,"aw",@nobits
	.sectionflags	@""
	.align	16


//--------------------- .nv.shared._ZN5flash27flash_bwd_convert_dq_kernelI23Flash_bwd_kernel_traitsILi256ELi64ELi64ELi8ELi4ELi2ELi2ELb0ELb0EN7cutlass6half_tE19Flash_kernel_traitsILi256ELi64ELi64ELi8ES3_EEEEvNS_16Flash_bwd_paramsEi --------------------------
	.section	.nv.shared._ZN5flash27flash_bwd_convert_dq_kernelI23Flash_bwd_kernel_traitsILi256ELi64ELi64ELi8ELi4ELi2ELi2ELb0ELb0EN7cutlass6half_tE19Flash_kernel_traitsILi256ELi64ELi64ELi8ES3_EEEEvNS_16Flash_bwd_paramsEi,"aw",@nobits
	.sectionflags	@""
	.align	16


//--------------------- .nv.shared._ZN5flash44flash_bwd_dq_dk_dv_loop_seqk_parallel_kernelI23Flash_bwd_kernel_traitsILi256ELi64ELi64ELi8ELi4ELi2ELi2ELb0ELb0EN7cutlass6half_tE19Flash_kernel_traitsILi256ELi64ELi64ELi8ES3_EELb1ELb1ELb0ELb0ELb0ELb0ELb0EEEvNS_16Flash_bwd_paramsE --------------------------
	.section	.nv.shared._ZN5flash44flash_bwd_dq_dk_dv_loop_seqk_parallel_kernelI23Flash_bwd_kernel_traitsILi256ELi64ELi64ELi8ELi4ELi2ELi2ELb0ELb0EN7cutlass6half_tE19Flash_kernel_traitsILi256ELi64ELi64ELi8ES3_EELb1ELb1ELb0ELb0ELb0ELb0ELb0EEEvNS_16Flash_bwd_paramsE,"aw",@nobits
	.sectionflags	@""
	.align	16


//--------------------- .nv.shared._ZN5flash44flash_bwd_dq_dk_dv_loop_seqk_parallel_kernelI23Flash_bwd_kernel_traitsILi256ELi64ELi64ELi8ELi4ELi2ELi2ELb0ELb0EN7cutlass6half_tE19Flash_kernel_traitsILi256ELi64ELi64ELi8ES3_EELb0ELb1ELb0ELb0ELb0ELb0ELb1EEEvNS_16Flash_bwd_paramsE --------------------------
	.section	.nv.shared._ZN5flash44flash_bwd_dq_dk_dv_loop_seqk_parallel_kernelI23Flash_bwd_kernel_traitsILi256ELi64ELi64ELi8ELi4ELi2ELi2ELb0ELb0EN7cutlass6half_tE19Flash_kernel_traitsILi256ELi64ELi64ELi8ES3_EELb0ELb1ELb0ELb0ELb0ELb0ELb1EEEvNS_16Flash_bwd_paramsE,"aw",@nobits
	.sectionflags	@""
	.align	16


//--------------------- .nv.shared._ZN5flash44flash_bwd_dq_dk_dv_loop_seqk_parallel_kernelI23Flash_bwd_kernel_traitsILi256ELi64ELi64ELi8ELi4ELi2ELi2ELb0ELb0EN7cutlass6half_tE19Flash_kernel_traitsILi256ELi64ELi64ELi8ES3_EELb1ELb1ELb0ELb0ELb0ELb1ELb0EEEvNS_16Flash_bwd_paramsE --------------------------
	.section	.nv.shared._ZN5flash44flash_bwd_dq_dk_dv_loop_seqk_parallel_kernelI23Flash_bwd_kernel_traitsILi256ELi64ELi64ELi8ELi4ELi2ELi2ELb0ELb0EN7cutlass6half_tE19Flash_kernel_traitsILi256ELi64ELi64ELi8ES3_EELb1ELb1ELb0ELb0ELb0ELb1ELb0EEEvNS_16Flash_bwd_paramsE,"aw",@nobits
	.sectionflags	@""
	.align	16


//--------------------- .nv.shared._ZN5flash44flash_bwd_dq_dk_dv_loop_seqk_parallel_kernelI23Flash_bwd_kernel_traitsILi256ELi64ELi64ELi8ELi4ELi2ELi2ELb0ELb0EN7cutlass6half_tE19Flash_kernel_traitsILi256ELi64ELi64ELi8ES3_EELb0ELb1ELb0ELb0ELb0ELb1ELb1EEEvNS_16Flash_bwd_paramsE --------------------------
	.section	.nv.shared._ZN5flash44flash_bwd_dq_dk_dv_loop_seqk_parallel_kernelI23Flash_bwd_kernel_traitsILi256ELi64ELi64ELi8ELi4ELi2ELi2ELb0ELb0EN7cutlass6half_tE19Flash_kernel_traitsILi256ELi64ELi64ELi8ES3_EELb0ELb1ELb0ELb0ELb0ELb1ELb1EEEvNS_16Flash_bwd_paramsE,"aw",@nobits
	.sectionflags	@""
	.align	16


//--------------------- .nv.shared._ZN5flash44flash_bwd_dq_dk_dv_loop_seqk_parallel_kernelI23Flash_bwd_kernel_traitsILi256ELi64ELi64ELi8ELi4ELi2ELi2ELb0ELb0EN7cutlass6half_tE19Flash_kernel_traitsILi256ELi64ELi64ELi8ES3_EELb1ELb1ELb0ELb1ELb0ELb0ELb0EEEvNS_16Flash_bwd_paramsE --------------------------
	.section	.nv.shared._ZN5flash44flash_bwd_dq_dk_dv_loop_seqk_parallel_kernelI23Flash_bwd_kernel_traitsILi256ELi64ELi64ELi8ELi4ELi2ELi2ELb0ELb0EN7cutlass6half_tE19Flash_kernel_traitsILi256ELi64ELi64ELi8ES3_EELb1ELb1ELb0ELb1ELb0ELb0ELb0EEEvNS_16Flash_bwd_paramsE,"aw",@nobits
	.sectionflags	@""
	.align	16


//--------------------- .nv.shared._ZN5flash44flash_bwd_dq_dk_dv_loop_seqk_parallel_kernelI23Flash_bwd_kernel_traitsILi256ELi64ELi64ELi8ELi4ELi2ELi2ELb0ELb0EN7cutlass6half_tE19Flash_kernel_traitsILi256ELi64ELi64ELi8ES3_EELb0ELb1ELb0ELb1ELb0ELb0ELb1EEEvNS_16Flash_bwd_paramsE --------------------------
	.section	.nv.shared._ZN5flash44flash_bwd_dq_dk_dv_loop_seqk_parallel_kernelI23Flash_bwd_kernel_traitsILi256ELi64ELi64ELi8ELi4ELi2ELi2ELb0ELb0EN7cutlass6half_tE19Flash_kernel_traitsILi256ELi64ELi64ELi8ES3_EELb0ELb1ELb0ELb1ELb0ELb0ELb1EEEvNS_16Flash_bwd_paramsE,"aw",@nobits
	.sectionflags	@""
	.align	16


//--------------------- .nv.shared._ZN5flash25flash_bwd_dot_do_o_kernelILb0E23Flash_bwd_kernel_traitsILi256ELi64ELi64ELi8ELi4ELi2ELi2ELb0ELb0EN7cutlass6half_tE19Flash_kernel_traitsILi256ELi64ELi64ELi8ES3_EEEEvNS_16Flash_bwd_paramsE --------------------------
	.section	.nv.shared._ZN5flash25flash_bwd_dot_do_o_kernelILb0E23Flash_bwd_kernel_traitsILi256ELi64ELi64ELi8ELi4ELi2ELi2ELb0ELb0EN7cutlass6half_tE19Flash_kernel_traitsILi256ELi64ELi64ELi8ES3_EEEEvNS_16Flash_bwd_paramsE,"aw",@nobits
	.sectionflags	@""
	.align	16


//--------------------- .nv.shared._ZN5flash25flash_bwd_dot_do_o_kernelILb1E23Flash_bwd_kernel_traitsILi256ELi64ELi64ELi8ELi4ELi2ELi2ELb0ELb0EN7cutlass6half_tE19Flash_kernel_traitsILi256ELi64ELi64ELi8ES3_EEEEvNS_16Flash_bwd_paramsE --------------------------
	.section	.nv.shared._ZN5flash25flash_bwd_dot_do_o_kernelILb1E23Flash_bwd_kernel_traitsILi256ELi64ELi64ELi8ELi4ELi2ELi2ELb0ELb0EN7cutlass6half_tE19Flash_kernel_traitsILi256ELi64ELi64ELi8ES3_EEEEvNS_16Flash_bwd_paramsE,"aw",@nobits
	.sectionflags	@""
	.align	16
